	.target	sm_103a

	.elftype	@"ET_EXEC"


//--------------------- .note.nv.tkinfo           --------------------------
	.section	.note.nv.tkinfo,"",@"SHT_NOTE"
	.sectionflags	@"SHF_NOTE_NV_TKINFO"
	.tkinfo
        /*0018*/ 	.word	0x00000002
        /*0030*/ 	.string	""
        /*0030*/ 	.string	"ptxas"
        /*0030*/ 	.string	"Cuda compilation tools, release 13.0, V13.0.88"
        /*0030*/ 	.string	"Build cuda_13.0.r13.0/compiler.36424714_0"
        /*0030*/ 	.string	"-arch sm_103a -m 64 "



//--------------------- .note.nv.cuinfo           --------------------------
	.section	.note.nv.cuinfo,"",@"SHT_NOTE"
	.sectionflags	@"SHF_NOTE_NV_CUINFO"
        /*0018*/ 	.short	0x0002
        /*001a*/ 	.short	0x0067
        /*001c*/ 	.short	0x0082
	.zero		2


//--------------------- .nv.info                  --------------------------
	.section	.nv.info,"",@"SHT_CUDA_INFO"
	.align	4


	//----- nvinfo : EIATTR_REGCOUNT
	.align		4
        /*0000*/ 	.byte	0x04, 0x2f
        /*0002*/ 	.short	(.L_39 - .L_38)
	.align		4
.L_38:
        /*0004*/ 	.word	index@(_ZN2at6native29vectorized_elementwise_kernelILi8EZZZNS0_17angle_kernel_cudaERNS_18TensorIteratorBaseEENKUlvE0_clEvENKUlvE_clEvEUldE_St5arrayIPcLm2EEEEviT0_T1_)
        /*0008*/ 	.word	0x00000004


	//----- nvinfo : EIATTR_FRAME_SIZE
	.align		4
.L_39:
        /*000c*/ 	.byte	0x04, 0x11
        /*000e*/ 	.short	(.L_41 - .L_40)
	.align		4
.L_40:
        /*0010*/ 	.word	index@(_ZN2at6native29vectorized_elementwise_kernelILi8EZZZNS0_17angle_kernel_cudaERNS_18TensorIteratorBaseEENKUlvE0_clEvENKUlvE_clEvEUldE_St5arrayIPcLm2EEEEviT0_T1_)
        /*0014*/ 	.word	0x00000000


	//----- nvinfo : EIATTR_REGCOUNT
	.align		4
.L_41:
        /*0018*/ 	.byte	0x04, 0x2f
        /*001a*/ 	.short	(.L_43 - .L_42)
	.align		4
.L_42:
        /*001c*/ 	.word	index@(_ZN2at6native29vectorized_elementwise_kernelILi4EZZZNS0_17angle_kernel_cudaERNS_18TensorIteratorBaseEENKUlvE0_clEvENKUlvE_clEvEUldE_St5arrayIPcLm2EEEEviT0_T1_)
        /*0020*/ 	.word	0x00000020


	//----- nvinfo : EIATTR_FRAME_SIZE
	.align		4
.L_43:
        /*0024*/ 	.byte	0x04, 0x11
        /*0026*/ 	.short	(.L_45 - .L_44)
	.align		4
.L_44:
        /*0028*/ 	.word	index@(_ZN2at6native29vectorized_elementwise_kernelILi4EZZZNS0_17angle_kernel_cudaERNS_18TensorIteratorBaseEENKUlvE0_clEvENKUlvE_clEvEUldE_St5arrayIPcLm2EEEEviT0_T1_)
        /*002c*/ 	.word	0x00000000


	//----- nvinfo : EIATTR_REGCOUNT
	.align		4
.L_45:
        /*0030*/ 	.byte	0x04, 0x2f
        /*0032*/ 	.short	(.L_47 - .L_46)
	.align		4
.L_46:
        /*0034*/ 	.word	index@(_ZN2at6native29vectorized_elementwise_kernelILi2EZZZNS0_17angle_kernel_cudaERNS_18TensorIteratorBaseEENKUlvE0_clEvENKUlvE_clEvEUldE_St5arrayIPcLm2EEEEviT0_T1_)
        /*0038*/ 	.word	0x00000020


	//----- nvinfo : EIATTR_FRAME_SIZE
	.align		4
.L_47:
        /*003c*/ 	.byte	0x04, 0x11
        /*003e*/ 	.short	(.L_49 - .L_48)
	.align		4
.L_48:
        /*0040*/ 	.word	index@(_ZN2at6native29vectorized_elementwise_kernelILi2EZZZNS0_17angle_kernel_cudaERNS_18TensorIteratorBaseEENKUlvE0_clEvENKUlvE_clEvEUldE_St5arrayIPcLm2EEEEviT0_T1_)
        /*0044*/ 	.word	0x00000000


	//----- nvinfo : EIATTR_REGCOUNT
	.align		4
.L_49:
        /*0048*/ 	.byte	0x04, 0x2f
        /*004a*/ 	.short	(.L_51 - .L_50)
	.align		4
.L_50:
        /*004c*/ 	.word	index@(_ZN2at6native27unrolled_elementwise_kernelIZZZNS0_17angle_kernel_cudaERNS_18TensorIteratorBaseEENKUlvE0_clEvENKUlvE_clEvEUldE_St5arrayIPcLm2EELi4E23TrivialOffsetCalculatorILi1EjESB_NS0_6memory15LoadWithoutCastENSC_16StoreWithoutCastEEEviT_T0_T2_T3_T4_T5_)
        /*0050*/ 	.word	0x00000016


	//----- nvinfo : EIATTR_FRAME_SIZE
	.align		4
.L_51:
        /*0054*/ 	.byte	0x04, 0x11
        /*0056*/ 	.short	(.L_53 - .L_52)
	.align		4
.L_52:
        /*0058*/ 	.word	index@(_ZN2at6native27unrolled_elementwise_kernelIZZZNS0_17angle_kernel_cudaERNS_18TensorIteratorBaseEENKUlvE0_clEvENKUlvE_clEvEUldE_St5arrayIPcLm2EELi4E23TrivialOffsetCalculatorILi1EjESB_NS0_6memory15LoadWithoutCastENSC_16StoreWithoutCastEEEviT_T0_T2_T3_T4_T5_)
        /*005c*/ 	.word	0x00000000


	//----- nvinfo : EIATTR_REGCOUNT
	.align		4
.L_53:
        /*0060*/ 	.byte	0x04, 0x2f
        /*0062*/ 	.short	(.L_55 - .L_54)
	.align		4
.L_54:
        /*0064*/ 	.word	index@(_ZN2at6native18elementwise_kernelILi128ELi2EZNS0_22gpu_kernel_impl_nocastIZZZNS0_17angle_kernel_cudaERNS_18TensorIteratorBaseEENKUlvE0_clEvENKUlvE_clEvEUldE_EEvS4_RKT_EUliE_EEviT1_)
        /*0068*/ 	.word	0x00000014


	//----- nvinfo : EIATTR_FRAME_SIZE
	.align		4
.L_55:
        /*006c*/ 	.byte	0x04, 0x11
        /*006e*/ 	.short	(.L_57 - .L_56)
	.align		4
.L_56:
        /*0070*/ 	.word	index@(_ZN2at6native18elementwise_kernelILi128ELi2EZNS0_22gpu_kernel_impl_nocastIZZZNS0_17angle_kernel_cudaERNS_18TensorIteratorBaseEENKUlvE0_clEvENKUlvE_clEvEUldE_EEvS4_RKT_EUliE_EEviT1_)
        /*0074*/ 	.word	0x00000000


	//----- nvinfo : EIATTR_REGCOUNT
	.align		4
.L_57:
        /*0078*/ 	.byte	0x04, 0x2f
        /*007a*/ 	.short	(.L_59 - .L_58)
	.align		4
.L_58:
        /*007c*/ 	.word	index@(_ZN2at6native27unrolled_elementwise_kernelIZZZNS0_17angle_kernel_cudaERNS_18TensorIteratorBaseEENKUlvE0_clEvENKUlvE_clEvEUldE_St5arrayIPcLm2EELi4E23TrivialOffsetCalculatorILi1EjESB_NS0_6memory12LoadWithCastILi1EEENSC_13StoreWithCastILi1EEEEEviT_T0_T2_T3_T4_T5_)
        /*0080*/ 	.word	0x00000022


	//----- nvinfo : EIATTR_FRAME_SIZE
	.align		4
.L_59:
        /*0084*/ 	.byte	0x04, 0x11
        /*0086*/ 	.short	(.L_61 - .L_60)
	.align		4
.L_60:
        /*0088*/ 	.word	index@(_ZN2at6native27unrolled_elementwise_kernelIZZZNS0_17angle_kernel_cudaERNS_18TensorIteratorBaseEENKUlvE0_clEvENKUlvE_clEvEUldE_St5arrayIPcLm2EELi4E23TrivialOffsetCalculatorILi1EjESB_NS0_6memory12LoadWithCastILi1EEENSC_13StoreWithCastILi1EEEEEviT_T0_T2_T3_T4_T5_)
        /*008c*/ 	.word	0x00000000


	//----- nvinfo : EIATTR_REGCOUNT
	.align		4
.L_61:
        /*0090*/ 	.byte	0x04, 0x2f
        /*0092*/ 	.short	(.L_63 - .L_62)
	.align		4
.L_62:
        /*0094*/ 	.word	index@(_ZN2at6native18elementwise_kernelILi128ELi4EZNS0_15gpu_kernel_implIZZZNS0_17angle_kernel_cudaERNS_18TensorIteratorBaseEENKUlvE0_clEvENKUlvE_clEvEUldE_EEvS4_RKT_EUliE_EEviT1_)
        /*0098*/ 	.word	0x00000018


	//----- nvinfo : EIATTR_FRAME_SIZE
	.align		4
.L_63:
        /*009c*/ 	.byte	0x04, 0x11
        /*009e*/ 	.short	(.L_65 - .L_64)
	.align		4
.L_64:
        /*00a0*/ 	.word	index@(_ZN2at6native18elementwise_kernelILi128ELi4EZNS0_15gpu_kernel_implIZZZNS0_17angle_kernel_cudaERNS_18TensorIteratorBaseEENKUlvE0_clEvENKUlvE_clEvEUldE_EEvS4_RKT_EUliE_EEviT1_)
        /*00a4*/ 	.word	0x00000000


	//----- nvinfo : EIATTR_REGCOUNT
	.align		4
.L_65:
        /*00a8*/ 	.byte	0x04, 0x2f
        /*00aa*/ 	.short	(.L_67 - .L_66)
	.align		4
.L_66:
        /*00ac*/ 	.word	index@(_ZN2at6native29vectorized_elementwise_kernelILi8EZZZNS0_17angle_kernel_cudaERNS_18TensorIteratorBaseEENKUlvE0_clEvENKUlvE0_clEvEUlfE_St5arrayIPcLm2EEEEviT0_T1_)
        /*00b0*/ 	.word	0x00000004


	//----- nvinfo : EIATTR_FRAME_SIZE
	.align		4
.L_67:
        /*00b4*/ 	.byte	0x04, 0x11
        /*00b6*/ 	.short	(.L_69 - .L_68)
	.align		4
.L_68:
        /*00b8*/ 	.word	index@(_ZN2at6native29vectorized_elementwise_kernelILi8EZZZNS0_17angle_kernel_cudaERNS_18TensorIteratorBaseEENKUlvE0_clEvENKUlvE0_clEvEUlfE_St5arrayIPcLm2EEEEviT0_T1_)
        /*00bc*/ 	.word	0x00000000


	//----- nvinfo : EIATTR_REGCOUNT
	.align		4
.L_69:
        /*00c0*/ 	.byte	0x04, 0x2f
        /*00c2*/ 	.short	(.L_71 - .L_70)
	.align		4
.L_70:
        /*00c4*/ 	.word	index@(_ZN2at6native29vectorized_elementwise_kernelILi4EZZZNS0_17angle_kernel_cudaERNS_18TensorIteratorBaseEENKUlvE0_clEvENKUlvE0_clEvEUlfE_St5arrayIPcLm2EEEEviT0_T1_)
        /*00c8*/ 	.word	0x0000001e


	//----- nvinfo : EIATTR_FRAME_SIZE
	.align		4
.L_71:
        /*00cc*/ 	.byte	0x04, 0x11
        /*00ce*/ 	.short	(.L_73 - .L_72)
	.align		4
.L_72:
        /*00d0*/ 	.word	index@(_ZN2at6native29vectorized_elementwise_kernelILi4EZZZNS0_17angle_kernel_cudaERNS_18TensorIteratorBaseEENKUlvE0_clEvENKUlvE0_clEvEUlfE_St5arrayIPcLm2EEEEviT0_T1_)
        /*00d4*/ 	.word	0x00000000


	//----- nvinfo : EIATTR_REGCOUNT
	.align		4
.L_73:
        /*00d8*/ 	.byte	0x04, 0x2f
        /*00da*/ 	.short	(.L_75 - .L_74)
	.align		4
.L_74:
        /*00dc*/ 	.word	index@(_ZN2at6native29vectorized_elementwise_kernelILi2EZZZNS0_17angle_kernel_cudaERNS_18TensorIteratorBaseEENKUlvE0_clEvENKUlvE0_clEvEUlfE_St5arrayIPcLm2EEEEviT0_T1_)
        /*00e0*/ 	.word	0x0000001e


	//----- nvinfo : EIATTR_FRAME_SIZE
	.align		4
.L_75:
        /*00e4*/ 	.byte	0x04, 0x11
        /*00e6*/ 	.short	(.L_77 - .L_76)
	.align		4
.L_76:
        /*00e8*/ 	.word	index@(_ZN2at6native29vectorized_elementwise_kernelILi2EZZZNS0_17angle_kernel_cudaERNS_18TensorIteratorBaseEENKUlvE0_clEvENKUlvE0_clEvEUlfE_St5arrayIPcLm2EEEEviT0_T1_)
        /*00ec*/ 	.word	0x00000000


	//----- nvinfo : EIATTR_REGCOUNT
	.align		4
.L_77:
        /*00f0*/ 	.byte	0x04, 0x2f
        /*00f2*/ 	.short	(.L_79 - .L_78)
	.align		4
.L_78:
        /*00f4*/ 	.word	index@(_ZN2at6native27unrolled_elementwise_kernelIZZZNS0_17angle_kernel_cudaERNS_18TensorIteratorBaseEENKUlvE0_clEvENKUlvE0_clEvEUlfE_St5arrayIPcLm2EELi4E23TrivialOffsetCalculatorILi1EjESB_NS0_6memory15LoadWithoutCastENSC_16StoreWithoutCastEEEviT_T0_T2_T3_T4_T5_)
        /*00f8*/ 	.word	0x00000016


	//----- nvinfo : EIATTR_FRAME_SIZE
	.align		4
.L_79:
        /*00fc*/ 	.byte	0x04, 0x11
        /*00fe*/ 	.short	(.L_81 - .L_80)
	.align		4
.L_80:
        /*0100*/ 	.word	index@(_ZN2at6native27unrolled_elementwise_kernelIZZZNS0_17angle_kernel_cudaERNS_18TensorIteratorBaseEENKUlvE0_clEvENKUlvE0_clEvEUlfE_St5arrayIPcLm2EELi4E23TrivialOffsetCalculatorILi1EjESB_NS0_6memory15LoadWithoutCastENSC_16StoreWithoutCastEEEviT_T0_T2_T3_T4_T5_)
        /*0104*/ 	.word	0x00000000


	//----- nvinfo : EIATTR_REGCOUNT
	.align		4
.L_81:
        /*0108*/ 	.byte	0x04, 0x2f
        /*010a*/ 	.short	(.L_83 - .L_82)
	.align		4
.L_82:
        /*010c*/ 	.word	index@(_ZN2at6native18elementwise_kernelILi128ELi2EZNS0_22gpu_kernel_impl_nocastIZZZNS0_17angle_kernel_cudaERNS_18TensorIteratorBaseEENKUlvE0_clEvENKUlvE0_clEvEUlfE_EEvS4_RKT_EUliE_EEviT1_)
        /*0110*/ 	.word	0x00000014


	//----- nvinfo : EIATTR_FRAME_SIZE
	.align		4
.L_83:
        /*0114*/ 	.byte	0x04, 0x11
        /*0116*/ 	.short	(.L_85 - .L_84)
	.align		4
.L_84:
        /*0118*/ 	.word	index@(_ZN2at6native18elementwise_kernelILi128ELi2EZNS0_22gpu_kernel_impl_nocastIZZZNS0_17angle_kernel_cudaERNS_18TensorIteratorBaseEENKUlvE0_clEvENKUlvE0_clEvEUlfE_EEvS4_RKT_EUliE_EEviT1_)
        /*011c*/ 	.word	0x00000000


	//----- nvinfo : EIATTR_REGCOUNT
	.align		4
.L_85:
        /*0120*/ 	.byte	0x04, 0x2f
        /*0122*/ 	.short	(.L_87 - .L_86)
	.align		4
.L_86:
        /*0124*/ 	.word	index@(_ZN2at6native27unrolled_elementwise_kernelIZZZNS0_17angle_kernel_cudaERNS_18TensorIteratorBaseEENKUlvE0_clEvENKUlvE0_clEvEUlfE_St5arrayIPcLm2EELi4E23TrivialOffsetCalculatorILi1EjESB_NS0_6memory12LoadWithCastILi1EEENSC_13StoreWithCastILi1EEEEEviT_T0_T2_T3_T4_T5_)
        /*0128*/ 	.word	0x0000001e


	//----- nvinfo : EIATTR_FRAME_SIZE
	.align		4
.L_87:
        /*012c*/ 	.byte	0x04, 0x11
        /*012e*/ 	.short	(.L_89 - .L_88)
	.align		4
.L_88:
        /*0130*/ 	.word	index@(_ZN2at6native27unrolled_elementwise_kernelIZZZNS0_17angle_kernel_cudaERNS_18TensorIteratorBaseEENKUlvE0_clEvENKUlvE0_clEvEUlfE_St5arrayIPcLm2EELi4E23TrivialOffsetCalculatorILi1EjESB_NS0_6memory12LoadWithCastILi1EEENSC_13StoreWithCastILi1EEEEEviT_T0_T2_T3_T4_T5_)
        /*0134*/ 	.word	0x00000000


	//----- nvinfo : EIATTR_REGCOUNT
	.align		4
.L_89:
        /*0138*/ 	.byte	0x04, 0x2f
        /*013a*/ 	.short	(.L_91 - .L_90)
	.align		4
.L_90:
        /*013c*/ 	.word	index@(_ZN2at6native18elementwise_kernelILi128ELi4EZNS0_15gpu_kernel_implIZZZNS0_17angle_kernel_cudaERNS_18TensorIteratorBaseEENKUlvE0_clEvENKUlvE0_clEvEUlfE_EEvS4_RKT_EUliE_EEviT1_)
        /*0140*/ 	.word	0x00000018


	//----- nvinfo : EIATTR_FRAME_SIZE
	.align		4
.L_91:
        /*0144*/ 	.byte	0x04, 0x11
        /*0146*/ 	.short	(.L_93 - .L_92)
	.align		4
.L_92:
        /*0148*/ 	.word	index@(_ZN2at6native18elementwise_kernelILi128ELi4EZNS0_15gpu_kernel_implIZZZNS0_17angle_kernel_cudaERNS_18TensorIteratorBaseEENKUlvE0_clEvENKUlvE0_clEvEUlfE_EEvS4_RKT_EUliE_EEviT1_)
        /*014c*/ 	.word	0x00000000


	//----- nvinfo : EIATTR_REGCOUNT
	.align		4
.L_93:
        /*0150*/ 	.byte	0x04, 0x2f
        /*0152*/ 	.short	(.L_95 - .L_94)
	.align		4
.L_94:
        /*0154*/ 	.word	index@(_ZN2at6native29vectorized_elementwise_kernelILi8EZZZNS0_16conj_kernel_cudaERNS_18TensorIteratorBaseEENKUlvE0_clEvENKUlvE9_clEvEUlN3c107complexIdEEE_St5arrayIPcLm2EEEEviT0_T1_)
        /*0158*/ 	.word	0x00000004


	//----- nvinfo : EIATTR_FRAME_SIZE
	.align		4
.L_95:
        /*015c*/ 	.byte	0x04, 0x11
        /*015e*/ 	.short	(.L_97 - .L_96)
	.align		4
.L_96:
        /*0160*/ 	.word	index@(_ZN2at6native29vectorized_elementwise_kernelILi8EZZZNS0_16conj_kernel_cudaERNS_18TensorIteratorBaseEENKUlvE0_clEvENKUlvE9_clEvEUlN3c107complexIdEEE_St5arrayIPcLm2EEEEviT0_T1_)
        /*0164*/ 	.word	0x00000000


	//----- nvinfo : EIATTR_REGCOUNT
	.align		4
.L_97:
        /*0168*/ 	.byte	0x04, 0x2f
        /*016a*/ 	.short	(.L_99 - .L_98)
	.align		4
.L_98:
        /*016c*/ 	.word	index@(_ZN2at6native29vectorized_elementwise_kernelILi4EZZZNS0_16conj_kernel_cudaERNS_18TensorIteratorBaseEENKUlvE0_clEvENKUlvE9_clEvEUlN3c107complexIdEEE_St5arrayIPcLm2EEEEviT0_T1_)
        /*0170*/ 	.word	0x00000030


	//----- nvinfo : EIATTR_FRAME_SIZE
	.align		4
.L_99:
        /*0174*/ 	.byte	0x04, 0x11
        /*0176*/ 	.short	(.L_101 - .L_100)
	.align		4
.L_100:
        /*0178*/ 	.word	index@(_ZN2at6native29vectorized_elementwise_kernelILi4EZZZNS0_16conj_kernel_cudaERNS_18TensorIteratorBaseEENKUlvE0_clEvENKUlvE9_clEvEUlN3c107complexIdEEE_St5arrayIPcLm2EEEEviT0_T1_)
        /*017c*/ 	.word	0x00000000


	//----- nvinfo : EIATTR_REGCOUNT
	.align		4
.L_101:
        /*0180*/ 	.byte	0x04, 0x2f
        /*0182*/ 	.short	(.L_103 - .L_102)
	.align		4
.L_102:
        /*0184*/ 	.word	index@(_ZN2at6native29vectorized_elementwise_kernelILi2EZZZNS0_16conj_kernel_cudaERNS_18TensorIteratorBaseEENKUlvE0_clEvENKUlvE9_clEvEUlN3c107complexIdEEE_St5arrayIPcLm2EEEEviT0_T1_)
        /*0188*/ 	.word	0x00000030


	//----- nvinfo : EIATTR_FRAME_SIZE
	.align		4
.L_103:
        /*018c*/ 	.byte	0x04, 0x11
        /*018e*/ 	.short	(.L_105 - .L_104)
	.align		4
.L_104:
        /*0190*/ 	.word	index@(_ZN2at6native29vectorized_elementwise_kernelILi2EZZZNS0_16conj_kernel_cudaERNS_18TensorIteratorBaseEENKUlvE0_clEvENKUlvE9_clEvEUlN3c107complexIdEEE_St5arrayIPcLm2EEEEviT0_T1_)
        /*0194*/ 	.word	0x00000000


	//----- nvinfo : EIATTR_REGCOUNT
	.align		4
.L_105:
        /*0198*/ 	.byte	0x04, 0x2f
        /*019a*/ 	.short	(.L_107 - .L_106)
	.align		4
.L_106:
        /*019c*/ 	.word	index@(_ZN2at6native27unrolled_elementwise_kernelIZZZNS0_16conj_kernel_cudaERNS_18TensorIteratorBaseEENKUlvE0_clEvENKUlvE9_clEvEUlN3c107complexIdEEE_St5arrayIPcLm2EELi4E23TrivialOffsetCalculatorILi1EjESE_NS0_6memory15LoadWithoutCastENSF_16StoreWithoutCastEEEviT_T0_T2_T3_T4_T5_)
        /*01a0*/ 	.word	0x00000020


	//----- nvinfo : EIATTR_FRAME_SIZE
	.align		4
.L_107:
        /*01a4*/ 	.byte	0x04, 0x11
        /*01a6*/ 	.short	(.L_109 - .L_108)
	.align		4
.L_108:
        /*01a8*/ 	.word	index@(_ZN2at6native27unrolled_elementwise_kernelIZZZNS0_16conj_kernel_cudaERNS_18TensorIteratorBaseEENKUlvE0_clEvENKUlvE9_clEvEUlN3c107complexIdEEE_St5arrayIPcLm2EELi4E23TrivialOffsetCalculatorILi1EjESE_NS0_6memory15LoadWithoutCastENSF_16StoreWithoutCastEEEviT_T0_T2_T3_T4_T5_)
        /*01ac*/ 	.word	0x00000000


	//----- nvinfo : EIATTR_REGCOUNT
	.align		4
.L_109:
        /*01b0*/ 	.byte	0x04, 0x2f
        /*01b2*/ 	.short	(.L_111 - .L_110)
	.align		4
.L_110:
        /*01b4*/ 	.word	index@(_ZN2at6native18elementwise_kernelILi128ELi2EZNS0_22gpu_kernel_impl_nocastIZZZNS0_16conj_kernel_cudaERNS_18TensorIteratorBaseEENKUlvE0_clEvENKUlvE9_clEvEUlN3c107complexIdEEE_EEvS4_RKT_EUliE_EEviT1_)
        /*01b8*/ 	.word	0x00000014


	//----- nvinfo : EIATTR_FRAME_SIZE
	.align		4
.L_111:
        /*01bc*/ 	.byte	0x04, 0x11
        /*01be*/ 	.short	(.L_113 - .L_112)
	.align		4
.L_112:
        /*01c0*/ 	.word	index@(_ZN2at6native18elementwise_kernelILi128ELi2EZNS0_22gpu_kernel_impl_nocastIZZZNS0_16conj_kernel_cudaERNS_18TensorIteratorBaseEENKUlvE0_clEvENKUlvE9_clEvEUlN3c107complexIdEEE_EEvS4_RKT_EUliE_EEviT1_)
        /*01c4*/ 	.word	0x00000000


	//----- nvinfo : EIATTR_REGCOUNT
	.align		4
.L_113:
        /*01c8*/ 	.byte	0x04, 0x2f
        /*01ca*/ 	.short	(.L_115 - .L_114)
	.align		4
.L_114:
        /*01cc*/ 	.word	index@(_ZN2at6native27unrolled_elementwise_kernelIZZZNS0_16conj_kernel_cudaERNS_18TensorIteratorBaseEENKUlvE0_clEvENKUlvE9_clEvEUlN3c107complexIdEEE_St5arrayIPcLm2EELi4E23TrivialOffsetCalculatorILi1EjESE_NS0_6memory12LoadWithCastILi1EEENSF_13StoreWithCastILi1EEEEEviT_T0_T2_T3_T4_T5_)
        /*01d0*/ 	.word	0x00000028


	//----- nvinfo : EIATTR_FRAME_SIZE
	.align		4
.L_115:
        /*01d4*/ 	.byte	0x04, 0x11
        /*01d6*/ 	.short	(.L_117 - .L_116)
	.align		4
.L_116:
        /*01d8*/ 	.word	index@(_ZN2at6native27unrolled_elementwise_kernelIZZZNS0_16conj_kernel_cudaERNS_18TensorIteratorBaseEENKUlvE0_clEvENKUlvE9_clEvEUlN3c107complexIdEEE_St5arrayIPcLm2EELi4E23TrivialOffsetCalculatorILi1EjESE_NS0_6memory12LoadWithCastILi1EEENSF_13StoreWithCastILi1EEEEEviT_T0_T2_T3_T4_T5_)
        /*01dc*/ 	.word	0x00000000


	//----- nvinfo : EIATTR_REGCOUNT
	.align		4
.L_117:
        /*01e0*/ 	.byte	0x04, 0x2f
        /*01e2*/ 	.short	(.L_119 - .L_118)
	.align		4
.L_118:
        /*01e4*/ 	.word	index@(_ZN2at6native18elementwise_kernelILi128ELi4EZNS0_15gpu_kernel_implIZZZNS0_16conj_kernel_cudaERNS_18TensorIteratorBaseEENKUlvE0_clEvENKUlvE9_clEvEUlN3c107complexIdEEE_EEvS4_RKT_EUliE_EEviT1_)
        /*01e8*/ 	.word	0x00000018


	//----- nvinfo : EIATTR_FRAME_SIZE
	.align		4
.L_119:
        /*01ec*/ 	.byte	0x04, 0x11
        /*01ee*/ 	.short	(.L_121 - .L_120)
	.align		4
.L_120:
        /*01f0*/ 	.word	index@(_ZN2at6native18elementwise_kernelILi128ELi4EZNS0_15gpu_kernel_implIZZZNS0_16conj_kernel_cudaERNS_18TensorIteratorBaseEENKUlvE0_clEvENKUlvE9_clEvEUlN3c107complexIdEEE_EEvS4_RKT_EUliE_EEviT1_)
        /*01f4*/ 	.word	0x00000000


	//----- nvinfo : EIATTR_REGCOUNT
	.align		4
.L_121:
        /*01f8*/ 	.byte	0x04, 0x2f
        /*01fa*/ 	.short	(.L_123 - .L_122)
	.align		4
.L_122:
        /*01fc*/ 	.word	index@(_ZN2at6native29vectorized_elementwise_kernelILi8EZZZNS0_16conj_kernel_cudaERNS_18TensorIteratorBaseEENKUlvE0_clEvENKUlvE10_clEvEUlN3c107complexIfEEE_St5arrayIPcLm2EEEEviT0_T1_)
        /*0200*/ 	.word	0x00000004


	//----- nvinfo : EIATTR_FRAME_SIZE
	.align		4
.L_123:
        /*0204*/ 	.byte	0x04, 0x11
        /*0206*/ 	.short	(.L_125 - .L_124)
	.align		4
.L_124:
        /*0208*/ 	.word	index@(_ZN2at6native29vectorized_elementwise_kernelILi8EZZZNS0_16conj_kernel_cudaERNS_18TensorIteratorBaseEENKUlvE0_clEvENKUlvE10_clEvEUlN3c107complexIfEEE_St5arrayIPcLm2EEEEviT0_T1_)
        /*020c*/ 	.word	0x00000000


	//----- nvinfo : EIATTR_REGCOUNT
	.align		4
.L_125:
        /*0210*/ 	.byte	0x04, 0x2f
        /*0212*/ 	.short	(.L_127 - .L_126)
	.align		4
.L_126:
        /*0214*/ 	.word	index@(_ZN2at6native29vectorized_elementwise_kernelILi4EZZZNS0_16conj_kernel_cudaERNS_18TensorIteratorBaseEENKUlvE0_clEvENKUlvE10_clEvEUlN3c107complexIfEEE_St5arrayIPcLm2EEEEviT0_T1_)
        /*0218*/ 	.word	0x00000020


	//----- nvinfo : EIATTR_FRAME_SIZE
	.align		4
.L_127:
        /*021c*/ 	.byte	0x04, 0x11
        /*021e*/ 	.short	(.L_129 - .L_128)
	.align		4
.L_128:
        /*0220*/ 	.word	index@(_ZN2at6native29vectorized_elementwise_kernelILi4EZZZNS0_16conj_kernel_cudaERNS_18TensorIteratorBaseEENKUlvE0_clEvENKUlvE10_clEvEUlN3c107complexIfEEE_St5arrayIPcLm2EEEEviT0_T1_)
        /*0224*/ 	.word	0x00000000


	//----- nvinfo : EIATTR_REGCOUNT
	.align		4
.L_129:
        /*0228*/ 	.byte	0x04, 0x2f
        /*022a*/ 	.short	(.L_131 - .L_130)
	.align		4
.L_130:
        /*022c*/ 	.word	index@(_ZN2at6native29vectorized_elementwise_kernelILi2EZZZNS0_16conj_kernel_cudaERNS_18TensorIteratorBaseEENKUlvE0_clEvENKUlvE10_clEvEUlN3c107complexIfEEE_St5arrayIPcLm2EEEEviT0_T1_)
        /*0230*/ 	.word	0x00000020


	//----- nvinfo : EIATTR_FRAME_SIZE
	.align		4
.L_131:
        /*0234*/ 	.byte	0x04, 0x11
        /*0236*/ 	.short	(.L_133 - .L_132)
	.align		4
.L_132:
        /*0238*/ 	.word	index@(_ZN2at6native29vectorized_elementwise_kernelILi2EZZZNS0_16conj_kernel_cudaERNS_18TensorIteratorBaseEENKUlvE0_clEvENKUlvE10_clEvEUlN3c107complexIfEEE_St5arrayIPcLm2EEEEviT0_T1_)
        /*023c*/ 	.word	0x00000000


	//----- nvinfo : EIATTR_REGCOUNT
	.align		4
.L_133:
        /*0240*/ 	.byte	0x04, 0x2f
        /*0242*/ 	.short	(.L_135 - .L_134)
	.align		4
.L_134:
        /*0244*/ 	.word	index@(_ZN2at6native27unrolled_elementwise_kernelIZZZNS0_16conj_kernel_cudaERNS_18TensorIteratorBaseEENKUlvE0_clEvENKUlvE10_clEvEUlN3c107complexIfEEE_St5arrayIPcLm2EELi4E23TrivialOffsetCalculatorILi1EjESE_NS0_6memory15LoadWithoutCastENSF_16StoreWithoutCastEEEviT_T0_T2_T3_T4_T5_)
        /*0248*/ 	.word	0x0000001a


	//----- nvinfo : EIATTR_FRAME_SIZE
	.align		4
.L_135:
        /*024c*/ 	.byte	0x04, 0x11
        /*024e*/ 	.short	(.L_137 - .L_136)
	.align		4
.L_136:
        /*0250*/ 	.word	index@(_ZN2at6native27unrolled_elementwise_kernelIZZZNS0_16conj_kernel_cudaERNS_18TensorIteratorBaseEENKUlvE0_clEvENKUlvE10_clEvEUlN3c107complexIfEEE_St5arrayIPcLm2EELi4E23TrivialOffsetCalculatorILi1EjESE_NS0_6memory15LoadWithoutCastENSF_16StoreWithoutCastEEEviT_T0_T2_T3_T4_T5_)
        /*0254*/ 	.word	0x00000000


	//----- nvinfo : EIATTR_REGCOUNT
	.align		4
.L_137:
        /*0258*/ 	.byte	0x04, 0x2f
        /*025a*/ 	.short	(.L_139 - .L_138)
	.align		4
.L_138:
        /*025c*/ 	.word	index@(_ZN2at6native18elementwise_kernelILi128ELi2EZNS0_22gpu_kernel_impl_nocastIZZZNS0_16conj_kernel_cudaERNS_18TensorIteratorBaseEENKUlvE0_clEvENKUlvE10_clEvEUlN3c107complexIfEEE_EEvS4_RKT_EUliE_EEviT1_)
        /*0260*/ 	.word	0x00000014


	//----- nvinfo : EIATTR_FRAME_SIZE
	.align		4
.L_139:
        /*0264*/ 	.byte	0x04, 0x11
        /*0266*/ 	.short	(.L_141 - .L_140)
	.align		4
.L_140:
        /*0268*/ 	.word	index@(_ZN2at6native18elementwise_kernelILi128ELi2EZNS0_22gpu_kernel_impl_nocastIZZZNS0_16conj_kernel_cudaERNS_18TensorIteratorBaseEENKUlvE0_clEvENKUlvE10_clEvEUlN3c107complexIfEEE_EEvS4_RKT_EUliE_EEviT1_)
        /*026c*/ 	.word	0x00000000


	//----- nvinfo : EIATTR_REGCOUNT
	.align		4
.L_141:
        /*0270*/ 	.byte	0x04, 0x2f
        /*0272*/ 	.short	(.L_143 - .L_142)
	.align		4
.L_142:
        /*0274*/ 	.word	index@(_ZN2at6native27unrolled_elementwise_kernelIZZZNS0_16conj_kernel_cudaERNS_18TensorIteratorBaseEENKUlvE0_clEvENKUlvE10_clEvEUlN3c107complexIfEEE_St5arrayIPcLm2EELi4E23TrivialOffsetCalculatorILi1EjESE_NS0_6memory12LoadWithCastILi1EEENSF_13StoreWithCastILi1EEEEEviT_T0_T2_T3_T4_T5_)
        /*0278*/ 	.word	0x00000020


	//----- nvinfo : EIATTR_FRAME_SIZE
	.align		4
.L_143:
        /*027c*/ 	.byte	0x04, 0x11
        /*027e*/ 	.short	(.L_145 - .L_144)
	.align		4
.L_144:
        /*0280*/ 	.word	index@(_ZN2at6native27unrolled_elementwise_kernelIZZZNS0_16conj_kernel_cudaERNS_18TensorIteratorBaseEENKUlvE0_clEvENKUlvE10_clEvEUlN3c107complexIfEEE_St5arrayIPcLm2EELi4E23TrivialOffsetCalculatorILi1EjESE_NS0_6memory12LoadWithCastILi1EEENSF_13StoreWithCastILi1EEEEEviT_T0_T2_T3_T4_T5_)
        /*0284*/ 	.word	0x00000000


	//----- nvinfo : EIATTR_REGCOUNT
	.align		4
.L_145:
        /*0288*/ 	.byte	0x04, 0x2f
        /*028a*/ 	.short	(.L_147 - .L_146)
	.align		4
.L_146:
        /*028c*/ 	.word	index@(_ZN2at6native18elementwise_kernelILi128ELi4EZNS0_15gpu_kernel_implIZZZNS0_16conj_kernel_cudaERNS_18TensorIteratorBaseEENKUlvE0_clEvENKUlvE10_clEvEUlN3c107complexIfEEE_EEvS4_RKT_EUliE_EEviT1_)
        /*0290*/ 	.word	0x00000018


	//----- nvinfo : EIATTR_FRAME_SIZE
	.align		4
.L_147:
        /*0294*/ 	.byte	0x04, 0x11
        /*0296*/ 	.short	(.L_149 - .L_148)
	.align		4
.L_148:
        /*0298*/ 	.word	index@(_ZN2at6native18elementwise_kernelILi128ELi4EZNS0_15gpu_kernel_implIZZZNS0_16conj_kernel_cudaERNS_18TensorIteratorBaseEENKUlvE0_clEvENKUlvE10_clEvEUlN3c107complexIfEEE_EEvS4_RKT_EUliE_EEviT1_)
        /*029c*/ 	.word	0x00000000


	//----- nvinfo : EIATTR_MIN_STACK_SIZE
	.align		4
.L_149:
        /*02a0*/ 	.byte	0x04, 0x12
        /*02a2*/ 	.short	(.L_151 - .L_150)
	.align		4
.L_150:
        /*02a4*/ 	.word	index@(_ZN2at6native18elementwise_kernelILi128ELi4EZNS0_15gpu_kernel_implIZZZNS0_16conj_kernel_cudaERNS_18TensorIteratorBaseEENKUlvE0_clEvENKUlvE10_clEvEUlN3c107complexIfEEE_EEvS4_RKT_EUliE_EEviT1_)
        /*02a8*/ 	.word	0x00000000


	//----- nvinfo : EIATTR_MIN_STACK_SIZE
	.align		4
.L_151:
        /*02ac*/ 	.byte	0x04, 0x12
        /*02ae*/ 	.short	(.L_153 - .L_152)
	.align		4
.L_152:
        /*02b0*/ 	.word	index@(_ZN2at6native27unrolled_elementwise_kernelIZZZNS0_16conj_kernel_cudaERNS_18TensorIteratorBaseEENKUlvE0_clEvENKUlvE10_clEvEUlN3c107complexIfEEE_St5arrayIPcLm2EELi4E23TrivialOffsetCalculatorILi1EjESE_NS0_6memory12LoadWithCastILi1EEENSF_13StoreWithCastILi1EEEEEviT_T0_T2_T3_T4_T5_)
        /*02b4*/ 	.word	0x00000000


	//----- nvinfo : EIATTR_MIN_STACK_SIZE
	.align		4
.L_153:
        /*02b8*/ 	.byte	0x04, 0x12
        /*02ba*/ 	.short	(.L_155 - .L_154)
	.align		4
.L_154:
        /*02bc*/ 	.word	index@(_ZN2at6native18elementwise_kernelILi128ELi2EZNS0_22gpu_kernel_impl_nocastIZZZNS0_16conj_kernel_cudaERNS_18TensorIteratorBaseEENKUlvE0_clEvENKUlvE10_clEvEUlN3c107complexIfEEE_EEvS4_RKT_EUliE_EEviT1_)
        /*02c0*/ 	.word	0x00000000


	//----- nvinfo : EIATTR_MIN_STACK_SIZE
	.align		4
.L_155:
        /*02c4*/ 	.byte	0x04, 0x12
        /*02c6*/ 	.short	(.L_157 - .L_156)
	.align		4
.L_156:
        /*02c8*/ 	.word	index@(_ZN2at6native27unrolled_elementwise_kernelIZZZNS0_16conj_kernel_cudaERNS_18TensorIteratorBaseEENKUlvE0_clEvENKUlvE10_clEvEUlN3c107complexIfEEE_St5arrayIPcLm2EELi4E23TrivialOffsetCalculatorILi1EjESE_NS0_6memory15LoadWithoutCastENSF_16StoreWithoutCastEEEviT_T0_T2_T3_T4_T5_)
        /*02cc*/ 	.word	0x00000000


	//----- nvinfo : EIATTR_MIN_STACK_SIZE
	.align		4
.L_157:
        /*02d0*/ 	.byte	0x04, 0x12
        /*02d2*/ 	.short	(.L_159 - .L_158)
	.align		4
.L_158:
        /*02d4*/ 	.word	index@(_ZN2at6native29vectorized_elementwise_kernelILi2EZZZNS0_16conj_kernel_cudaERNS_18TensorIteratorBaseEENKUlvE0_clEvENKUlvE10_clEvEUlN3c107complexIfEEE_St5arrayIPcLm2EEEEviT0_T1_)
        /*02d8*/ 	.word	0x00000000


	//----- nvinfo : EIATTR_MIN_STACK_SIZE
	.align		4
.L_159:
        /*02dc*/ 	.byte	0x04, 0x12
        /*02de*/ 	.short	(.L_161 - .L_160)
	.align		4
.L_160:
        /*02e0*/ 	.word	index@(_ZN2at6native29vectorized_elementwise_kernelILi4EZZZNS0_16conj_kernel_cudaERNS_18TensorIteratorBaseEENKUlvE0_clEvENKUlvE10_clEvEUlN3c107complexIfEEE_St5arrayIPcLm2EEEEviT0_T1_)
        /*02e4*/ 	.word	0x00000000


	//----- nvinfo : EIATTR_MIN_STACK_SIZE
	.align		4
.L_161:
        /*02e8*/ 	.byte	0x04, 0x12
        /*02ea*/ 	.short	(.L_163 - .L_162)
	.align		4
.L_162:
        /*02ec*/ 	.word	index@(_ZN2at6native29vectorized_elementwise_kernelILi8EZZZNS0_16conj_kernel_cudaERNS_18TensorIteratorBaseEENKUlvE0_clEvENKUlvE10_clEvEUlN3c107complexIfEEE_St5arrayIPcLm2EEEEviT0_T1_)
        /*02f0*/ 	.word	0x00000000


	//----- nvinfo : EIATTR_MIN_STACK_SIZE
	.align		4
.L_163:
        /*02f4*/ 	.byte	0x04, 0x12
        /*02f6*/ 	.short	(.L_165 - .L_164)
	.align		4
.L_164:
        /*02f8*/ 	.word	index@(_ZN2at6native18elementwise_kernelILi128ELi4EZNS0_15gpu_kernel_implIZZZNS0_16conj_kernel_cudaERNS_18TensorIteratorBaseEENKUlvE0_clEvENKUlvE9_clEvEUlN3c107complexIdEEE_EEvS4_RKT_EUliE_EEviT1_)
        /*02fc*/ 	.word	0x00000000


	//----- nvinfo : EIATTR_MIN_STACK_SIZE
	.align		4
.L_165:
        /*0300*/ 	.byte	0x04, 0x12
        /*0302*/ 	.short	(.L_167 - .L_166)
	.align		4
.L_166:
        /*0304*/ 	.word	index@(_ZN2at6native27unrolled_elementwise_kernelIZZZNS0_16conj_kernel_cudaERNS_18TensorIteratorBaseEENKUlvE0_clEvENKUlvE9_clEvEUlN3c107complexIdEEE_St5arrayIPcLm2EELi4E23TrivialOffsetCalculatorILi1EjESE_NS0_6memory12LoadWithCastILi1EEENSF_13StoreWithCastILi1EEEEEviT_T0_T2_T3_T4_T5_)
        /*0308*/ 	.word	0x00000000


	//----- nvinfo : EIATTR_MIN_STACK_SIZE
	.align		4
.L_167:
        /*030c*/ 	.byte	0x04, 0x12
        /*030e*/ 	.short	(.L_169 - .L_168)
	.align		4
.L_168:
        /*0310*/ 	.word	index@(_ZN2at6native18elementwise_kernelILi128ELi2EZNS0_22gpu_kernel_impl_nocastIZZZNS0_16conj_kernel_cudaERNS_18TensorIteratorBaseEENKUlvE0_clEvENKUlvE9_clEvEUlN3c107complexIdEEE_EEvS4_RKT_EUliE_EEviT1_)
        /*0314*/ 	.word	0x00000000


	//----- nvinfo : EIATTR_MIN_STACK_SIZE
	.align		4
.L_169:
        /*0318*/ 	.byte	0x04, 0x12
        /*031a*/ 	.short	(.L_171 - .L_170)
	.align		4
.L_170:
        /*031c*/ 	.word	index@(_ZN2at6native27unrolled_elementwise_kernelIZZZNS0_16conj_kernel_cudaERNS_18TensorIteratorBaseEENKUlvE0_clEvENKUlvE9_clEvEUlN3c107complexIdEEE_St5arrayIPcLm2EELi4E23TrivialOffsetCalculatorILi1EjESE_NS0_6memory15LoadWithoutCastENSF_16StoreWithoutCastEEEviT_T0_T2_T3_T4_T5_)
        /*0320*/ 	.word	0x00000000


	//----- nvinfo : EIATTR_MIN_STACK_SIZE
	.align		4
.L_171:
        /*0324*/ 	.byte	0x04, 0x12
        /*0326*/ 	.short	(.L_173 - .L_172)
	.align		4
.L_172:
        /*0328*/ 	.word	index@(_ZN2at6native29vectorized_elementwise_kernelILi2EZZZNS0_16conj_kernel_cudaERNS_18TensorIteratorBaseEENKUlvE0_clEvENKUlvE9_clEvEUlN3c107complexIdEEE_St5arrayIPcLm2EEEEviT0_T1_)
        /*032c*/ 	.word	0x00000000


	//----- nvinfo : EIATTR_MIN_STACK_SIZE
	.align		4
.L_173:
        /*0330*/ 	.byte	0x04, 0x12
        /*0332*/ 	.short	(.L_175 - .L_174)
	.align		4
.L_174:
        /*0334*/ 	.word	index@(_ZN2at6native29vectorized_elementwise_kernelILi4EZZZNS0_16conj_kernel_cudaERNS_18TensorIteratorBaseEENKUlvE0_clEvENKUlvE9_clEvEUlN3c107complexIdEEE_St5arrayIPcLm2EEEEviT0_T1_)
        /*0338*/ 	.word	0x00000000


	//----- nvinfo : EIATTR_MIN_STACK_SIZE
	.align		4
.L_175:
        /*033c*/ 	.byte	0x04, 0x12
        /*033e*/ 	.short	(.L_177 - .L_176)
	.align		4
.L_176:
        /*0340*/ 	.word	index@(_ZN2at6native29vectorized_elementwise_kernelILi8EZZZNS0_16conj_kernel_cudaERNS_18TensorIteratorBaseEENKUlvE0_clEvENKUlvE9_clEvEUlN3c107complexIdEEE_St5arrayIPcLm2EEEEviT0_T1_)
        /*0344*/ 	.word	0x00000000


	//----- nvinfo : EIATTR_MIN_STACK_SIZE
	.align		4
.L_177:
        /*0348*/ 	.byte	0x04, 0x12
        /*034a*/ 	.short	(.L_179 - .L_178)
	.align		4
.L_178:
        /*034c*/ 	.word	index@(_ZN2at6native18elementwise_kernelILi128ELi4EZNS0_15gpu_kernel_implIZZZNS0_17angle_kernel_cudaERNS_18TensorIteratorBaseEENKUlvE0_clEvENKUlvE0_clEvEUlfE_EEvS4_RKT_EUliE_EEviT1_)
        /*0350*/ 	.word	0x00000000


	//----- nvinfo : EIATTR_MIN_STACK_SIZE
	.align		4
.L_179:
        /*0354*/ 	.byte	0x04, 0x12
        /*0356*/ 	.short	(.L_181 - .L_180)
	.align		4
.L_180:
        /*0358*/ 	.word	index@(_ZN2at6native27unrolled_elementwise_kernelIZZZNS0_17angle_kernel_cudaERNS_18TensorIteratorBaseEENKUlvE0_clEvENKUlvE0_clEvEUlfE_St5arrayIPcLm2EELi4E23TrivialOffsetCalculatorILi1EjESB_NS0_6memory12LoadWithCastILi1EEENSC_13StoreWithCastILi1EEEEEviT_T0_T2_T3_T4_T5_)
        /*035c*/ 	.word	0x00000000


	//----- nvinfo : EIATTR_MIN_STACK_SIZE
	.align		4
.L_181:
        /*0360*/ 	.byte	0x04, 0x12
        /*0362*/ 	.short	(.L_183 - .L_182)
	.align		4
.L_182:
        /*0364*/ 	.word	index@(_ZN2at6native18elementwise_kernelILi128ELi2EZNS0_22gpu_kernel_impl_nocastIZZZNS0_17angle_kernel_cudaERNS_18TensorIteratorBaseEENKUlvE0_clEvENKUlvE0_clEvEUlfE_EEvS4_RKT_EUliE_EEviT1_)
        /*0368*/ 	.word	0x00000000


	//----- nvinfo : EIATTR_MIN_STACK_SIZE
	.align		4
.L_183:
        /*036c*/ 	.byte	0x04, 0x12
        /*036e*/ 	.short	(.L_185 - .L_184)
	.align		4
.L_184:
        /*0370*/ 	.word	index@(_ZN2at6native27unrolled_elementwise_kernelIZZZNS0_17angle_kernel_cudaERNS_18TensorIteratorBaseEENKUlvE0_clEvENKUlvE0_clEvEUlfE_St5arrayIPcLm2EELi4E23TrivialOffsetCalculatorILi1EjESB_NS0_6memory15LoadWithoutCastENSC_16StoreWithoutCastEEEviT_T0_T2_T3_T4_T5_)
        /*0374*/ 	.word	0x00000000


	//----- nvinfo : EIATTR_MIN_STACK_SIZE
	.align		4
.L_185:
        /*0378*/ 	.byte	0x04, 0x12
        /*037a*/ 	.short	(.L_187 - .L_186)
	.align		4
.L_186:
        /*037c*/ 	.word	index@(_ZN2at6native29vectorized_elementwise_kernelILi2EZZZNS0_17angle_kernel_cudaERNS_18TensorIteratorBaseEENKUlvE0_clEvENKUlvE0_clEvEUlfE_St5arrayIPcLm2EEEEviT0_T1_)
        /*0380*/ 	.word	0x00000000


	//----- nvinfo : EIATTR_MIN_STACK_SIZE
	.align		4
.L_187:
        /*0384*/ 	.byte	0x04, 0x12
        /*0386*/ 	.short	(.L_189 - .L_188)
	.align		4
.L_188:
        /*0388*/ 	.word	index@(_ZN2at6native29vectorized_elementwise_kernelILi4EZZZNS0_17angle_kernel_cudaERNS_18TensorIteratorBaseEENKUlvE0_clEvENKUlvE0_clEvEUlfE_St5arrayIPcLm2EEEEviT0_T1_)
        /*038c*/ 	.word	0x00000000


	//----- nvinfo : EIATTR_MIN_STACK_SIZE
	.align		4
.L_189:
        /*0390*/ 	.byte	0x04, 0x12
        /*0392*/ 	.short	(.L_191 - .L_190)
	.align		4
.L_190:
        /*0394*/ 	.word	index@(_ZN2at6native29vectorized_elementwise_kernelILi8EZZZNS0_17angle_kernel_cudaERNS_18TensorIteratorBaseEENKUlvE0_clEvENKUlvE0_clEvEUlfE_St5arrayIPcLm2EEEEviT0_T1_)
        /*0398*/ 	.word	0x00000000


	//----- nvinfo : EIATTR_MIN_STACK_SIZE
	.align		4
.L_191:
        /*039c*/ 	.byte	0x04, 0x12
        /*039e*/ 	.short	(.L_193 - .L_192)
	.align		4
.L_192:
        /*03a0*/ 	.word	index@(_ZN2at6native18elementwise_kernelILi128ELi4EZNS0_15gpu_kernel_implIZZZNS0_17angle_kernel_cudaERNS_18TensorIteratorBaseEENKUlvE0_clEvENKUlvE_clEvEUldE_EEvS4_RKT_EUliE_EEviT1_)
        /*03a4*/ 	.word	0x00000000


	//----- nvinfo : EIATTR_MIN_STACK_SIZE
	.align		4
.L_193:
        /*03a8*/ 	.byte	0x04, 0x12
        /*03aa*/ 	.short	(.L_195 - .L_194)
	.align		4
.L_194:
        /*03ac*/ 	.word	index@(_ZN2at6native27unrolled_elementwise_kernelIZZZNS0_17angle_kernel_cudaERNS_18TensorIteratorBaseEENKUlvE0_clEvENKUlvE_clEvEUldE_St5arrayIPcLm2EELi4E23TrivialOffsetCalculatorILi1EjESB_NS0_6memory12LoadWithCastILi1EEENSC_13StoreWithCastILi1EEEEEviT_T0_T2_T3_T4_T5_)
        /*03b0*/ 	.word	0x00000000


	//----- nvinfo : EIATTR_MIN_STACK_SIZE
	.align		4
.L_195:
        /*03b4*/ 	.byte	0x04, 0x12
        /*03b6*/ 	.short	(.L_197 - .L_196)
	.align		4
.L_196:
        /*03b8*/ 	.word	index@(_ZN2at6native18elementwise_kernelILi128ELi2EZNS0_22gpu_kernel_impl_nocastIZZZNS0_17angle_kernel_cudaERNS_18TensorIteratorBaseEENKUlvE0_clEvENKUlvE_clEvEUldE_EEvS4_RKT_EUliE_EEviT1_)
        /*03bc*/ 	.word	0x00000000


	//----- nvinfo : EIATTR_MIN_STACK_SIZE
	.align		4
.L_197:
        /*03c0*/ 	.byte	0x04, 0x12
        /*03c2*/ 	.short	(.L_199 - .L_198)
	.align		4
.L_198:
        /*03c4*/ 	.word	index@(_ZN2at6native27unrolled_elementwise_kernelIZZZNS0_17angle_kernel_cudaERNS_18TensorIteratorBaseEENKUlvE0_clEvENKUlvE_clEvEUldE_St5arrayIPcLm2EELi4E23TrivialOffsetCalculatorILi1EjESB_NS0_6memory15LoadWithoutCastENSC_16StoreWithoutCastEEEviT_T0_T2_T3_T4_T5_)
        /*03c8*/ 	.word	0x00000000


	//----- nvinfo : EIATTR_MIN_STACK_SIZE
	.align		4
.L_199:
        /*03cc*/ 	.byte	0x04, 0x12
        /*03ce*/ 	.short	(.L_201 - .L_200)
	.align		4
.L_200:
        /*03d0*/ 	.word	index@(_ZN2at6native29vectorized_elementwise_kernelILi2EZZZNS0_17angle_kernel_cudaERNS_18TensorIteratorBaseEENKUlvE0_clEvENKUlvE_clEvEUldE_St5arrayIPcLm2EEEEviT0_T1_)
        /*03d4*/ 	.word	0x00000000


	//----- nvinfo : EIATTR_MIN_STACK_SIZE
	.align		4
.L_201:
        /*03d8*/ 	.byte	0x04, 0x12
        /*03da*/ 	.short	(.L_203 - .L_202)
	.align		4
.L_202:
        /*03dc*/ 	.word	index@(_ZN2at6native29vectorized_elementwise_kernelILi4EZZZNS0_17angle_kernel_cudaERNS_18TensorIteratorBaseEENKUlvE0_clEvENKUlvE_clEvEUldE_St5arrayIPcLm2EEEEviT0_T1_)
        /*03e0*/ 	.word	0x00000000


	//----- nvinfo : EIATTR_MIN_STACK_SIZE
	.align		4
.L_203:
        /*03e4*/ 	.byte	0x04, 0x12
        /*03e6*/ 	.short	(.L_205 - .L_204)
	.align		4
.L_204:
        /*03e8*/ 	.word	index@(_ZN2at6native29vectorized_elementwise_kernelILi8EZZZNS0_17angle_kernel_cudaERNS_18TensorIteratorBaseEENKUlvE0_clEvENKUlvE_clEvEUldE_St5arrayIPcLm2EEEEviT0_T1_)
        /*03ec*/ 	.word	0x00000000
.L_205:


//--------------------- .nv.compat                --------------------------
	.section	.nv.compat,"",@"SHT_CUDA_COMPAT_INFO"
	.align	4
        /*0000*/ 	.byte	0x02, 0x09, 0x01, 0x00, 0x02, 0x02, 0x01, 0x00, 0x02, 0x05, 0x05, 0x00, 0x03, 0x07, 0x01, 0x01
        /*0010*/ 	.byte	0x02, 0x03, 0x00, 0x00, 0x02, 0x06, 0x01, 0x00, 0x04, 0x0b, 0x08, 0x00, 0x00, 0x00, 0x00, 0x00
        /*0020*/ 	.byte	0x00, 0x00, 0x00, 0x00


//--------------------- .nv.info._ZN2at6native18elementwise_kernelILi128ELi4EZNS0_15gpu_kernel_implIZZZNS0_16conj_kernel_cudaERNS_18TensorIteratorBaseEENKUlvE0_clEvENKUlvE10_clEvEUlN3c107complexIfEEE_EEvS4_RKT_EUliE_EEviT1_ --------------------------
	.section	.nv.info._ZN2at6native18elementwise_kernelILi128ELi4EZNS0_15gpu_kernel_implIZZZNS0_16conj_kernel_cudaERNS_18TensorIteratorBaseEENKUlvE0_clEvENKUlvE10_clEvEUlN3c107complexIfEEE_EEvS4_RKT_EUliE_EEviT1_,"",@"SHT_CUDA_INFO"
	.sectionflags	@""
	.align	4


	//----- nvinfo : EIATTR_CUDA_API_VERSION
	.align		4
        /*0000*/ 	.byte	0x04, 0x37
        /*0002*/ 	.short	(.L_207 - .L_206)
.L_206:
        /*0004*/ 	.word	0x00000082


	//----- nvinfo : EIATTR_KPARAM_INFO
	.align		4
.L_207:
        /*0008*/ 	.byte	0x04, 0x17
        /*000a*/ 	.short	(.L_209 - .L_208)
.L_208:
        /*000c*/ 	.word	0x00000000
        /*0010*/ 	.short	0x0001
        /*0012*/ 	.short	0x0008
        /*0014*/ 	.byte	0x00, 0xf0, 0x61, 0x08


	//----- nvinfo : EIATTR_KPARAM_INFO
	.align		4
.L_209:
        /*0018*/ 	.byte	0x04, 0x17
        /*001a*/ 	.short	(.L_211 - .L_210)
.L_210:
        /*001c*/ 	.word	0x00000000
        /*0020*/ 	.short	0x0000
        /*0022*/ 	.short	0x0000
        /*0024*/ 	.byte	0x00, 0xf0, 0x11, 0x00


	//----- nvinfo : EIATTR_SPARSE_MMA_MASK
	.align		4
.L_211:
        /*0028*/ 	.byte	0x03, 0x50
        /*002a*/ 	.short	0x0000


	//----- nvinfo : EIATTR_MAXREG_COUNT
	.align		4
        /*002c*/ 	.byte	0x03, 0x1b
        /*002e*/ 	.short	0x0080


	//----- nvinfo : EIATTR_EXTERNS
	.align		4
        /*0030*/ 	.byte	0x04, 0x0f
        /*0032*/ 	.short	(.L_213 - .L_212)


	//   ....[0]....
	.align		4
.L_212:
        /*0034*/ 	.word	index@(__assertfail)


	//----- nvinfo : EIATTR_MERCURY_ISA_VERSION
	.align		4
.L_213:
        /*0038*/ 	.byte	0x03, 0x5f
        /*003a*/ 	.short	0x0101


	//----- nvinfo : EIATTR_VRC_CTA_INIT_COUNT
	.align		4
        /*003c*/ 	.byte	0x02, 0x4a
	.zero		1
	.zero		1


	//----- nvinfo : EIATTR_SYSCALL_OFFSETS
	.align		4
        /*0040*/ 	.byte	0x04, 0x46
        /*0042*/ 	.short	(.L_215 - .L_214)


	//   ....[0]....
.L_214:
        /*0044*/ 	.word	0x000022e0


	//   ....[1]....
        /*0048*/ 	.word	0x00003130


	//   ....[2]....
        /*004c*/ 	.word	0x00005560


	//   ....[3]....
        /*0050*/ 	.word	0x00006200


	//   ....[4]....
        /*0054*/ 	.word	0x00008740


	//   ....[5]....
        /*0058*/ 	.word	0x000093e0


	//   ....[6]....
        /*005c*/ 	.word	0x0000b930


	//   ....[7]....
        /*0060*/ 	.word	0x0000c5a0


	//----- nvinfo : EIATTR_EXIT_INSTR_OFFSETS
	.align		4
.L_215:
        /*0064*/ 	.byte	0x04, 0x1c
        /*0066*/ 	.short	(.L_217 - .L_216)


	//   ....[0]....
.L_216:
        /*0068*/ 	.word	0x00009690


	//   ....[1]....
        /*006c*/ 	.word	0x0000bac0


	//   ....[2]....
        /*0070*/ 	.word	0x0000bb00


	//   ....[3]....
        /*0074*/ 	.word	0x0000bb90


	//   ....[4]....
        /*0078*/ 	.word	0x0000bbc0


	//   ....[5]....
        /*007c*/ 	.word	0x0000bbf0


	//   ....[6]....
        /*0080*/ 	.word	0x0000bc70


	//   ....[7]....
        /*0084*/ 	.word	0x0000bca0


	//   ....[8]....
        /*0088*/ 	.word	0x0000bd30


	//   ....[9]....
        /*008c*/ 	.word	0x0000bd60


	//   ....[10]....
        /*0090*/ 	.word	0x0000bda0


	//   ....[11]....
        /*0094*/ 	.word	0x0000be70


	//   ....[12]....
        /*0098*/ 	.word	0x0000bfd0


	//   ....[13]....
        /*009c*/ 	.word	0x0000c130


	//   ....[14]....
        /*00a0*/ 	.word	0x0000c280


	//   ....[15]....
        /*00a4*/ 	.word	0x0000c2b0


	//   ....[16]....
        /*00a8*/ 	.word	0x0000c2e0


	//   ....[17]....
        /*00ac*/ 	.word	0x0000c3a0


	//   ....[18]....
        /*00b0*/ 	.word	0x0000c440


	//   ....[19]....
        /*00b4*/ 	.word	0x0000c5b0


	//   ....[20]....
        /*00b8*/ 	.word	0x0000c6b0


	//   ....[21]....
        /*00bc*/ 	.word	0x0000c7e0


	//   ....[22]....
        /*00c0*/ 	.word	0x0000c810


	//----- nvinfo : EIATTR_MAX_THREADS
	.align		4
.L_217:
        /*00c4*/ 	.byte	0x04, 0x05
        /*00c6*/ 	.short	(.L_219 - .L_218)
.L_218:
        /*00c8*/ 	.word	0x00000080
        /*00cc*/ 	.word	0x00000001
        /*00d0*/ 	.word	0x00000001


	//----- nvinfo : EIATTR_CRS_STACK_SIZE
	.align		4
.L_219:
        /*00d4*/ 	.byte	0x04, 0x1e
        /*00d6*/ 	.short	(.L_221 - .L_220)
.L_220:
        /*00d8*/ 	.word	0x00000000


	//----- nvinfo : EIATTR_CBANK_PARAM_SIZE
	.align		4
.L_221:
        /*00dc*/ 	.byte	0x03, 0x19
        /*00de*/ 	.short	0x0220


	//----- nvinfo : EIATTR_PARAM_CBANK
	.align		4
        /*00e0*/ 	.byte	0x04, 0x0a
        /*00e2*/ 	.short	(.L_223 - .L_222)
	.align		4
.L_222:
        /*00e4*/ 	.word	index@(.nv.constant0._ZN2at6native18elementwise_kernelILi128ELi4EZNS0_15gpu_kernel_implIZZZNS0_16conj_kernel_cudaERNS_18TensorIteratorBaseEENKUlvE0_clEvENKUlvE10_clEvEUlN3c107complexIfEEE_EEvS4_RKT_EUliE_EEviT1_)
        /*00e8*/ 	.short	0x0380
        /*00ea*/ 	.short	0x0220


	//----- nvinfo : EIATTR_SW_WAR
	.align		4
.L_223:
        /*00ec*/ 	.byte	0x04, 0x36
        /*00ee*/ 	.short	(.L_225 - .L_224)
.L_224:
        /*00f0*/ 	.word	0x00000008
.L_225:


//--------------------- .nv.info._ZN2at6native27unrolled_elementwise_kernelIZZZNS0_16conj_kernel_cudaERNS_18TensorIteratorBaseEENKUlvE0_clEvENKUlvE10_clEvEUlN3c107complexIfEEE_St5arrayIPcLm2EELi4E23TrivialOffsetCalculatorILi1EjESE_NS0_6memory12LoadWithCastILi1EEENSF_13StoreWithCastILi1EEEEEviT_T0_T2_T3_T4_T5_ --------------------------
	.section	.nv.info._ZN2at6native27unrolled_elementwise_kernelIZZZNS0_16conj_kernel_cudaERNS_18TensorIteratorBaseEENKUlvE0_clEvENKUlvE10_clEvEUlN3c107complexIfEEE_St5arrayIPcLm2EELi4E23TrivialOffsetCalculatorILi1EjESE_NS0_6memory12LoadWithCastILi1EEENSF_13StoreWithCastILi1EEEEEviT_T0_T2_T3_T4_T5_,"",@"SHT_CUDA_INFO"
	.sectionflags	@""
	.align	4


	//----- nvinfo : EIATTR_CUDA_API_VERSION
	.align		4
        /*0000*/ 	.byte	0x04, 0x37
        /*0002*/ 	.short	(.L_227 - .L_226)
.L_226:
        /*0004*/ 	.word	0x00000082


	//----- nvinfo : EIATTR_KPARAM_INFO
	.align		4
.L_227:
        /*0008*/ 	.byte	0x04, 0x17
        /*000a*/ 	.short	(.L_229 - .L_228)
.L_228:
        /*000c*/ 	.word	0x00000000
        /*0010*/ 	.short	0x0006
        /*0012*/ 	.short	0x0024
        /*0014*/ 	.byte	0x00, 0xf0, 0x21, 0x00


	//----- nvinfo : EIATTR_KPARAM_INFO
	.align		4
.L_229:
        /*0018*/ 	.byte	0x04, 0x17
        /*001a*/ 	.short	(.L_231 - .L_230)
.L_230:
        /*001c*/ 	.word	0x00000000
        /*0020*/ 	.short	0x0005
        /*0022*/ 	.short	0x001c
        /*0024*/ 	.byte	0x00, 0xf0, 0x21, 0x00


	//----- nvinfo : EIATTR_KPARAM_INFO
	.align		4
.L_231:
        /*0028*/ 	.byte	0x04, 0x17
        /*002a*/ 	.short	(.L_233 - .L_232)
.L_232:
        /*002c*/ 	.word	0x00000000
        /*0030*/ 	.short	0x0004
        /*0032*/ 	.short	0x0019
        /*0034*/ 	.byte	0x00, 0xf0, 0x05, 0x00


	//----- nvinfo : EIATTR_KPARAM_INFO
	.align		4
.L_233:
        /*0038*/ 	.byte	0x04, 0x17
        /*003a*/ 	.short	(.L_235 - .L_234)
.L_234:
        /*003c*/ 	.word	0x00000000
        /*0040*/ 	.short	0x0003
        /*0042*/ 	.short	0x0018
        /*0044*/ 	.byte	0x00, 0xf0, 0x05, 0x00


	//----- nvinfo : EIATTR_KPARAM_INFO
	.align		4
.L_235:
        /*0048*/ 	.byte	0x04, 0x17
        /*004a*/ 	.short	(.L_237 - .L_236)
.L_236:
        /*004c*/ 	.word	0x00000000
        /*0050*/ 	.short	0x0002
        /*0052*/ 	.short	0x0008
        /*0054*/ 	.byte	0x00, 0xf0, 0x41, 0x00


	//----- nvinfo : EIATTR_KPARAM_INFO
	.align		4
.L_237:
        /*0058*/ 	.byte	0x04, 0x17
        /*005a*/ 	.short	(.L_239 - .L_238)
.L_238:
        /*005c*/ 	.word	0x00000000
        /*0060*/ 	.short	0x0001
        /*0062*/ 	.short	0x0004
        /*0064*/ 	.byte	0x00, 0xf0, 0x05, 0x00


	//----- nvinfo : EIATTR_KPARAM_INFO
	.align		4
.L_239:
        /*0068*/ 	.byte	0x04, 0x17
        /*006a*/ 	.short	(.L_241 - .L_240)
.L_240:
        /*006c*/ 	.word	0x00000000
        /*0070*/ 	.short	0x0000
        /*0072*/ 	.short	0x0000
        /*0074*/ 	.byte	0x00, 0xf0, 0x11, 0x00


	//----- nvinfo : EIATTR_SPARSE_MMA_MASK
	.align		4
.L_241:
        /*0078*/ 	.byte	0x03, 0x50
        /*007a*/ 	.short	0x0000


	//----- nvinfo : EIATTR_MAXREG_COUNT
	.align		4
        /*007c*/ 	.byte	0x03, 0x1b
        /*007e*/ 	.short	0x00ff


	//----- nvinfo : EIATTR_EXTERNS
	.align		4
        /*0080*/ 	.byte	0x04, 0x0f
        /*0082*/ 	.short	(.L_243 - .L_242)


	//   ....[0]....
	.align		4
.L_242:
        /*0084*/ 	.word	index@(__assertfail)


	//----- nvinfo : EIATTR_MERCURY_ISA_VERSION
	.align		4
.L_243:
        /*0088*/ 	.byte	0x03, 0x5f
        /*008a*/ 	.short	0x0101


	//----- nvinfo : EIATTR_VRC_CTA_INIT_COUNT
	.align		4
        /*008c*/ 	.byte	0x02, 0x4a
	.zero		1
	.zero		1


	//----- nvinfo : EIATTR_SYSCALL_OFFSETS
	.align		4
        /*0090*/ 	.byte	0x04, 0x46
        /*0092*/ 	.short	(.L_245 - .L_244)


	//   ....[0]....
.L_244:
        /*0094*/ 	.word	0x00000ff0


	//   ....[1]....
        /*0098*/ 	.word	0x00002150


	//   ....[2]....
        /*009c*/ 	.word	0x00003220


	//   ....[3]....
        /*00a0*/ 	.word	0x00004200


	//   ....[4]....
        /*00a4*/ 	.word	0x00005250


	//   ....[5]....
        /*00a8*/ 	.word	0x00006030


	//   ....[6]....
        /*00ac*/ 	.word	0x00006f00


	//   ....[7]....
        /*00b0*/ 	.word	0x00007db0


	//----- nvinfo : EIATTR_EXIT_INSTR_OFFSETS
	.align		4
.L_245:
        /*00b4*/ 	.byte	0x04, 0x1c
        /*00b6*/ 	.short	(.L_247 - .L_246)


	//   ....[0]....
.L_246:
        /*00b8*/ 	.word	0x000071a0


	//   ....[1]....
        /*00bc*/ 	.word	0x000072e0


	//   ....[2]....
        /*00c0*/ 	.word	0x00007320


	//   ....[3]....
        /*00c4*/ 	.word	0x000073b0


	//   ....[4]....
        /*00c8*/ 	.word	0x000073e0


	//   ....[5]....
        /*00cc*/ 	.word	0x00007410


	//   ....[6]....
        /*00d0*/ 	.word	0x00007490


	//   ....[7]....
        /*00d4*/ 	.word	0x000074c0


	//   ....[8]....
        /*00d8*/ 	.word	0x00007540


	//   ....[9]....
        /*00dc*/ 	.word	0x00007570


	//   ....[10]....
        /*00e0*/ 	.word	0x000075b0


	//   ....[11]....
        /*00e4*/ 	.word	0x00007680


	//   ....[12]....
        /*00e8*/ 	.word	0x000077e0


	//   ....[13]....
        /*00ec*/ 	.word	0x00007940


	//   ....[14]....
        /*00f0*/ 	.word	0x00007a90


	//   ....[15]....
        /*00f4*/ 	.word	0x00007ac0


	//   ....[16]....
        /*00f8*/ 	.word	0x00007af0


	//   ....[17]....
        /*00fc*/ 	.word	0x00007bb0


	//   ....[18]....
        /*0100*/ 	.word	0x00007c50


	//   ....[19]....
        /*0104*/ 	.word	0x00007dc0


	//   ....[20]....
        /*0108*/ 	.word	0x00007ec0


	//   ....[21]....
        /*010c*/ 	.word	0x00007ff0


	//   ....[22]....
        /*0110*/ 	.word	0x00008020


	//----- nvinfo : EIATTR_MAX_THREADS
	.align		4
.L_247:
        /*0114*/ 	.byte	0x04, 0x05
        /*0116*/ 	.short	(.L_249 - .L_248)
.L_248:
        /*0118*/ 	.word	0x00000080
        /*011c*/ 	.word	0x00000001
        /*0120*/ 	.word	0x00000001


	//----- nvinfo : EIATTR_CRS_STACK_SIZE
	.align		4
.L_249:
        /*0124*/ 	.byte	0x04, 0x1e
        /*0126*/ 	.short	(.L_251 - .L_250)
.L_250:
        /*0128*/ 	.word	0x00000000


	//----- nvinfo : EIATTR_CBANK_PARAM_SIZE
	.align		4
.L_251:
        /*012c*/ 	.byte	0x03, 0x19
        /*012e*/ 	.short	0x002c


	//----- nvinfo : EIATTR_PARAM_CBANK
	.align		4
        /*0130*/ 	.byte	0x04, 0x0a
        /*0132*/ 	.short	(.L_253 - .L_252)
	.align		4
.L_252:
        /*0134*/ 	.word	index@(.nv.constant0._ZN2at6native27unrolled_elementwise_kernelIZZZNS0_16conj_kernel_cudaERNS_18TensorIteratorBaseEENKUlvE0_clEvENKUlvE10_clEvEUlN3c107complexIfEEE_St5arrayIPcLm2EELi4E23TrivialOffsetCalculatorILi1EjESE_NS0_6memory12LoadWithCastILi1EEENSF_13StoreWithCastILi1EEEEEviT_T0_T2_T3_T4_T5_)
        /*0138*/ 	.short	0x0380
        /*013a*/ 	.short	0x002c


	//----- nvinfo : EIATTR_SW_WAR
	.align		4
.L_253:
        /*013c*/ 	.byte	0x04, 0x36
        /*013e*/ 	.short	(.L_255 - .L_254)
.L_254:
        /*0140*/ 	.word	0x00000008
.L_255:


//--------------------- .nv.info._ZN2at6native18elementwise_kernelILi128ELi2EZNS0_22gpu_kernel_impl_nocastIZZZNS0_16conj_kernel_cudaERNS_18TensorIteratorBaseEENKUlvE0_clEvENKUlvE10_clEvEUlN3c107complexIfEEE_EEvS4_RKT_EUliE_EEviT1_ --------------------------
	.section	.nv.info._ZN2at6native18elementwise_kernelILi128ELi2EZNS0_22gpu_kernel_impl_nocastIZZZNS0_16conj_kernel_cudaERNS_18TensorIteratorBaseEENKUlvE0_clEvENKUlvE10_clEvEUlN3c107complexIfEEE_EEvS4_RKT_EUliE_EEviT1_,"",@"SHT_CUDA_INFO"
	.sectionflags	@""
	.align	4


	//----- nvinfo : EIATTR_CUDA_API_VERSION
	.align		4
        /*0000*/ 	.byte	0x04, 0x37
        /*0002*/ 	.short	(.L_257 - .L_256)
.L_256:
        /*0004*/ 	.word	0x00000082


	//----- nvinfo : EIATTR_KPARAM_INFO
	.align		4
.L_257:
        /*0008*/ 	.byte	0x04, 0x17
        /*000a*/ 	.short	(.L_259 - .L_258)
.L_258:
        /*000c*/ 	.word	0x00000000
        /*0010*/ 	.short	0x0001
        /*0012*/ 	.short	0x0008
        /*0014*/ 	.byte	0x00, 0xf0, 0x61, 0x08


	//----- nvinfo : EIATTR_KPARAM_INFO
	.align		4
.L_259:
        /*0018*/ 	.byte	0x04, 0x17
        /*001a*/ 	.short	(.L_261 - .L_260)
.L_260:
        /*001c*/ 	.word	0x00000000
        /*0020*/ 	.short	0x0000
        /*0022*/ 	.short	0x0000
        /*0024*/ 	.byte	0x00, 0xf0, 0x11, 0x00


	//----- nvinfo : EIATTR_SPARSE_MMA_MASK
	.align		4
.L_261:
        /*0028*/ 	.byte	0x03, 0x50
        /*002a*/ 	.short	0x0000


	//----- nvinfo : EIATTR_MAXREG_COUNT
	.align		4
        /*002c*/ 	.byte	0x03, 0x1b
        /*002e*/ 	.short	0x0080


	//----- nvinfo : EIATTR_MERCURY_ISA_VERSION
	.align		4
        /*0030*/ 	.byte	0x03, 0x5f
        /*0032*/ 	.short	0x0101


	//----- nvinfo : EIATTR_VRC_CTA_INIT_COUNT
	.align		4
        /*0034*/ 	.byte	0x02, 0x4a
	.zero		1
	.zero		1


	//----- nvinfo : EIATTR_EXIT_INSTR_OFFSETS
	.align		4
        /*0038*/ 	.byte	0x04, 0x1c
        /*003a*/ 	.short	(.L_263 - .L_262)


	//   ....[0]....
.L_262:
        /*003c*/ 	.word	0x00000150


	//   ....[1]....
        /*0040*/ 	.word	0x000001b0


	//   ....[2]....
        /*0044*/ 	.word	0x00001580


	//   ....[3]....
        /*0048*/ 	.word	0x000028b0


	//----- nvinfo : EIATTR_MAX_THREADS
	.align		4
.L_263:
        /*004c*/ 	.byte	0x04, 0x05
        /*004e*/ 	.short	(.L_265 - .L_264)
.L_264:
        /*0050*/ 	.word	0x00000080
        /*0054*/ 	.word	0x00000001
        /*0058*/ 	.word	0x00000001


	//----- nvinfo : EIATTR_CRS_STACK_SIZE
	.align		4
.L_265:
        /*005c*/ 	.byte	0x04, 0x1e
        /*005e*/ 	.short	(.L_267 - .L_266)
.L_266:
        /*0060*/ 	.word	0x00000000


	//----- nvinfo : EIATTR_CBANK_PARAM_SIZE
	.align		4
.L_267:
        /*0064*/ 	.byte	0x03, 0x19
        /*0066*/ 	.short	0x0220


	//----- nvinfo : EIATTR_PARAM_CBANK
	.align		4
        /*0068*/ 	.byte	0x04, 0x0a
        /*006a*/ 	.short	(.L_269 - .L_268)
	.align		4
.L_268:
        /*006c*/ 	.word	index@(.nv.constant0._ZN2at6native18elementwise_kernelILi128ELi2EZNS0_22gpu_kernel_impl_nocastIZZZNS0_16conj_kernel_cudaERNS_18TensorIteratorBaseEENKUlvE0_clEvENKUlvE10_clEvEUlN3c107complexIfEEE_EEvS4_RKT_EUliE_EEviT1_)
        /*0070*/ 	.short	0x0380
        /*0072*/ 	.short	0x0220


	//----- nvinfo : EIATTR_SW_WAR
	.align		4
.L_269:
        /*0074*/ 	.byte	0x04, 0x36
        /*0076*/ 	.short	(.L_271 - .L_270)
.L_270:
        /*0078*/ 	.word	0x00000008
.L_271:


//--------------------- .nv.info._ZN2at6native27unrolled_elementwise_kernelIZZZNS0_16conj_kernel_cudaERNS_18TensorIteratorBaseEENKUlvE0_clEvENKUlvE10_clEvEUlN3c107complexIfEEE_St5arrayIPcLm2EELi4E23TrivialOffsetCalculatorILi1EjESE_NS0_6memory15LoadWithoutCastENSF_16StoreWithoutCastEEEviT_T0_T2_T3_T4_T5_ --------------------------
	.section	.nv.info._ZN2at6native27unrolled_elementwise_kernelIZZZNS0_16conj_kernel_cudaERNS_18TensorIteratorBaseEENKUlvE0_clEvENKUlvE10_clEvEUlN3c107complexIfEEE_St5arrayIPcLm2EELi4E23TrivialOffsetCalculatorILi1EjESE_NS0_6memory15LoadWithoutCastENSF_16StoreWithoutCastEEEviT_T0_T2_T3_T4_T5_,"",@"SHT_CUDA_INFO"
	.sectionflags	@""
	.align	4


	//----- nvinfo : EIATTR_CUDA_API_VERSION
	.align		4
        /*0000*/ 	.byte	0x04, 0x37
        /*0002*/ 	.short	(.L_273 - .L_272)
.L_272:
        /*0004*/ 	.word	0x00000082


	//----- nvinfo : EIATTR_KPARAM_INFO
	.align		4
.L_273:
        /*0008*/ 	.byte	0x04, 0x17
        /*000a*/ 	.short	(.L_275 - .L_274)
.L_274:
        /*000c*/ 	.word	0x00000000
        /*0010*/ 	.short	0x0006
        /*0012*/ 	.short	0x001b
        /*0014*/ 	.byte	0x00, 0xf0, 0x05, 0x00


	//----- nvinfo : EIATTR_KPARAM_INFO
	.align		4
.L_275:
        /*0018*/ 	.byte	0x04, 0x17
        /*001a*/ 	.short	(.L_277 - .L_276)
.L_276:
        /*001c*/ 	.word	0x00000000
        /*0020*/ 	.short	0x0005
        /*0022*/ 	.short	0x001a
        /*0024*/ 	.byte	0x00, 0xf0, 0x05, 0x00


	//----- nvinfo : EIATTR_KPARAM_INFO
	.align		4
.L_277:
        /*0028*/ 	.byte	0x04, 0x17
        /*002a*/ 	.short	(.L_279 - .L_278)
.L_278:
        /*002c*/ 	.word	0x00000000
        /*0030*/ 	.short	0x0004
        /*0032*/ 	.short	0x0019
        /*0034*/ 	.byte	0x00, 0xf0, 0x05, 0x00


	//----- nvinfo : EIATTR_KPARAM_INFO
	.align		4
.L_279:
        /*0038*/ 	.byte	0x04, 0x17
        /*003a*/ 	.short	(.L_281 - .L_280)
.L_280:
        /*003c*/ 	.word	0x00000000
        /*0040*/ 	.short	0x0003
        /*0042*/ 	.short	0x0018
        /*0044*/ 	.byte	0x00, 0xf0, 0x05, 0x00


	//----- nvinfo : EIATTR_KPARAM_INFO
	.align		4
.L_281:
        /*0048*/ 	.byte	0x04, 0x17
        /*004a*/ 	.short	(.L_283 - .L_282)
.L_282:
        /*004c*/ 	.word	0x00000000
        /*0050*/ 	.short	0x0002
        /*0052*/ 	.short	0x0008
        /*0054*/ 	.byte	0x00, 0xf0, 0x41, 0x00


	//----- nvinfo : EIATTR_KPARAM_INFO
	.align		4
.L_283:
        /*0058*/ 	.byte	0x04, 0x17
        /*005a*/ 	.short	(.L_285 - .L_284)
.L_284:
        /*005c*/ 	.word	0x00000000
        /*0060*/ 	.short	0x0001
        /*0062*/ 	.short	0x0004
        /*0064*/ 	.byte	0x00, 0xf0, 0x05, 0x00


	//----- nvinfo : EIATTR_KPARAM_INFO
	.align		4
.L_285:
        /*0068*/ 	.byte	0x04, 0x17
        /*006a*/ 	.short	(.L_287 - .L_286)
.L_286:
        /*006c*/ 	.word	0x00000000
        /*0070*/ 	.short	0x0000
        /*0072*/ 	.short	0x0000
        /*0074*/ 	.byte	0x00, 0xf0, 0x11, 0x00


	//----- nvinfo : EIATTR_SPARSE_MMA_MASK
	.align		4
.L_287:
        /*0078*/ 	.byte	0x03, 0x50
        /*007a*/ 	.short	0x0000


	//----- nvinfo : EIATTR_MAXREG_COUNT
	.align		4
        /*007c*/ 	.byte	0x03, 0x1b
        /*007e*/ 	.short	0x00ff


	//----- nvinfo : EIATTR_MERCURY_ISA_VERSION
	.align		4
        /*0080*/ 	.byte	0x03, 0x5f
        /*0082*/ 	.short	0x0101


	//----- nvinfo : EIATTR_VRC_CTA_INIT_COUNT
	.align		4
        /*0084*/ 	.byte	0x02, 0x4a
	.zero		1
	.zero		1


	//----- nvinfo : EIATTR_EXIT_INSTR_OFFSETS
	.align		4
        /*0088*/ 	.byte	0x04, 0x1c
        /*008a*/ 	.short	(.L_289 - .L_288)


	//   ....[0]....
.L_288:
        /*008c*/ 	.word	0x00000460


	//   ....[1]....
        /*0090*/ 	.word	0x00000500


	//----- nvinfo : EIATTR_MAX_THREADS
	.align		4
.L_289:
        /*0094*/ 	.byte	0x04, 0x05
        /*0096*/ 	.short	(.L_291 - .L_290)
.L_290:
        /*0098*/ 	.word	0x00000080
        /*009c*/ 	.word	0x00000001
        /*00a0*/ 	.word	0x00000001


	//----- nvinfo : EIATTR_CRS_STACK_SIZE
	.align		4
.L_291:
        /*00a4*/ 	.byte	0x04, 0x1e
        /*00a6*/ 	.short	(.L_293 - .L_292)
.L_292:
        /*00a8*/ 	.word	0x00000000


	//----- nvinfo : EIATTR_CBANK_PARAM_SIZE
	.align		4
.L_293:
        /*00ac*/ 	.byte	0x03, 0x19
        /*00ae*/ 	.short	0x001c


	//----- nvinfo : EIATTR_PARAM_CBANK
	.align		4
        /*00b0*/ 	.byte	0x04, 0x0a
        /*00b2*/ 	.short	(.L_295 - .L_294)
	.align		4
.L_294:
        /*00b4*/ 	.word	index@(.nv.constant0._ZN2at6native27unrolled_elementwise_kernelIZZZNS0_16conj_kernel_cudaERNS_18TensorIteratorBaseEENKUlvE0_clEvENKUlvE10_clEvEUlN3c107complexIfEEE_St5arrayIPcLm2EELi4E23TrivialOffsetCalculatorILi1EjESE_NS0_6memory15LoadWithoutCastENSF_16StoreWithoutCastEEEviT_T0_T2_T3_T4_T5_)
        /*00b8*/ 	.short	0x0380
        /*00ba*/ 	.short	0x001c


	//----- nvinfo : EIATTR_SW_WAR
	.align		4
.L_295:
        /*00bc*/ 	.byte	0x04, 0x36
        /*00be*/ 	.short	(.L_297 - .L_296)
.L_296:
        /*00c0*/ 	.word	0x00000008
.L_297:


//--------------------- .nv.info._ZN2at6native29vectorized_elementwise_kernelILi2EZZZNS0_16conj_kernel_cudaERNS_18TensorIteratorBaseEENKUlvE0_clEvENKUlvE10_clEvEUlN3c107complexIfEEE_St5arrayIPcLm2EEEEviT0_T1_ --------------------------
	.section	.nv.info._ZN2at6native29vectorized_elementwise_kernelILi2EZZZNS0_16conj_kernel_cudaERNS_18TensorIteratorBaseEENKUlvE0_clEvENKUlvE10_clEvEUlN3c107complexIfEEE_St5arrayIPcLm2EEEEviT0_T1_,"",@"SHT_CUDA_INFO"
	.sectionflags	@""
	.align	4


	//----- nvinfo : EIATTR_CUDA_API_VERSION
	.align		4
        /*0000*/ 	.byte	0x04, 0x37
        /*0002*/ 	.short	(.L_299 - .L_298)
.L_298:
        /*0004*/ 	.word	0x00000082


	//----- nvinfo : EIATTR_KPARAM_INFO
	.align		4
.L_299:
        /*0008*/ 	.byte	0x04, 0x17
        /*000a*/ 	.short	(.L_301 - .L_300)
.L_300:
        /*000c*/ 	.word	0x00000000
        /*0010*/ 	.short	0x0002
        /*0012*/ 	.short	0x0008
        /*0014*/ 	.byte	0x00, 0xf0, 0x41, 0x00


	//----- nvinfo : EIATTR_KPARAM_INFO
	.align		4
.L_301:
        /*0018*/ 	.byte	0x04, 0x17
        /*001a*/ 	.short	(.L_303 - .L_302)
.L_302:
        /*001c*/ 	.word	0x00000000
        /*0020*/ 	.short	0x0001
        /*0022*/ 	.short	0x0004
        /*0024*/ 	.byte	0x00, 0xf0, 0x05, 0x00


	//----- nvinfo : EIATTR_KPARAM_INFO
	.align		4
.L_303:
        /*0028*/ 	.byte	0x04, 0x17
        /*002a*/ 	.short	(.L_305 - .L_304)
.L_304:
        /*002c*/ 	.word	0x00000000
        /*0030*/ 	.short	0x0000
        /*0032*/ 	.short	0x0000
        /*0034*/ 	.byte	0x00, 0xf0, 0x11, 0x00


	//----- nvinfo : EIATTR_SPARSE_MMA_MASK
	.align		4
.L_305:
        /*0038*/ 	.byte	0x03, 0x50
        /*003a*/ 	.short	0x0000


	//----- nvinfo : EIATTR_MAXREG_COUNT
	.align		4
        /*003c*/ 	.byte	0x03, 0x1b
        /*003e*/ 	.short	0x00ff


	//----- nvinfo : EIATTR_MERCURY_ISA_VERSION
	.align		4
        /*0040*/ 	.byte	0x03, 0x5f
        /*0042*/ 	.short	0x0101


	//----- nvinfo : EIATTR_VRC_CTA_INIT_COUNT
	.align		4
        /*0044*/ 	.byte	0x02, 0x4a
	.zero		1
	.zero		1


	//----- nvinfo : EIATTR_EXIT_INSTR_OFFSETS
	.align		4
        /*0048*/ 	.byte	0x04, 0x1c
        /*004a*/ 	.short	(.L_307 - .L_306)


	//   ....[0]....
.L_306:
        /*004c*/ 	.word	0x000009a0


	//   ....[1]....
        /*0050*/ 	.word	0x00000a40


	//   ....[2]....
        /*0054*/ 	.word	0x00000bc0


	//----- nvinfo : EIATTR_MAX_THREADS
	.align		4
.L_307:
        /*0058*/ 	.byte	0x04, 0x05
        /*005a*/ 	.short	(.L_309 - .L_308)
.L_308:
        /*005c*/ 	.word	0x00000080
        /*0060*/ 	.word	0x00000001
        /*0064*/ 	.word	0x00000001


	//----- nvinfo : EIATTR_CRS_STACK_SIZE
	.align		4
.L_309:
        /*0068*/ 	.byte	0x04, 0x1e
        /*006a*/ 	.short	(.L_311 - .L_310)
.L_310:
        /*006c*/ 	.word	0x00000000


	//----- nvinfo : EIATTR_CBANK_PARAM_SIZE
	.align		4
.L_311:
        /*0070*/ 	.byte	0x03, 0x19
        /*0072*/ 	.short	0x0018


	//----- nvinfo : EIATTR_PARAM_CBANK
	.align		4
        /*0074*/ 	.byte	0x04, 0x0a
        /*0076*/ 	.short	(.L_313 - .L_312)
	.align		4
.L_312:
        /*0078*/ 	.word	index@(.nv.constant0._ZN2at6native29vectorized_elementwise_kernelILi2EZZZNS0_16conj_kernel_cudaERNS_18TensorIteratorBaseEENKUlvE0_clEvENKUlvE10_clEvEUlN3c107complexIfEEE_St5arrayIPcLm2EEEEviT0_T1_)
        /*007c*/ 	.short	0x0380
        /*007e*/ 	.short	0x0018


	//----- nvinfo : EIATTR_SW_WAR
	.align		4
.L_313:
        /*0080*/ 	.byte	0x04, 0x36
        /*0082*/ 	.short	(.L_315 - .L_314)
.L_314:
        /*0084*/ 	.word	0x00000008
.L_315:


//--------------------- .nv.info._ZN2at6native29vectorized_elementwise_kernelILi4EZZZNS0_16conj_kernel_cudaERNS_18TensorIteratorBaseEENKUlvE0_clEvENKUlvE10_clEvEUlN3c107complexIfEEE_St5arrayIPcLm2EEEEviT0_T1_ --------------------------
	.section	.nv.info._ZN2at6native29vectorized_elementwise_kernelILi4EZZZNS0_16conj_kernel_cudaERNS_18TensorIteratorBaseEENKUlvE0_clEvENKUlvE10_clEvEUlN3c107complexIfEEE_St5arrayIPcLm2EEEEviT0_T1_,"",@"SHT_CUDA_INFO"
	.sectionflags	@""
	.align	4


	//----- nvinfo : EIATTR_CUDA_API_VERSION
	.align		4
        /*0000*/ 	.byte	0x04, 0x37
        /*0002*/ 	.short	(.L_317 - .L_316)
.L_316:
        /*0004*/ 	.word	0x00000082


	//----- nvinfo : EIATTR_KPARAM_INFO
	.align		4
.L_317:
        /*0008*/ 	.byte	0x04, 0x17
        /*000a*/ 	.short	(.L_319 - .L_318)
.L_318:
        /*000c*/ 	.word	0x00000000
        /*0010*/ 	.short	0x0002
        /*0012*/ 	.short	0x0008
        /*0014*/ 	.byte	0x00, 0xf0, 0x41, 0x00


	//----- nvinfo : EIATTR_KPARAM_INFO
	.align		4
.L_319:
        /*0018*/ 	.byte	0x04, 0x17
        /*001a*/ 	.short	(.L_321 - .L_320)
.L_320:
        /*001c*/ 	.word	0x00000000
        /*0020*/ 	.short	0x0001
        /*0022*/ 	.short	0x0004
        /*0024*/ 	.byte	0x00, 0xf0, 0x05, 0x00


	//----- nvinfo : EIATTR_KPARAM_INFO
	.align		4
.L_321:
        /*0028*/ 	.byte	0x04, 0x17
        /*002a*/ 	.short	(.L_323 - .L_322)
.L_322:
        /*002c*/ 	.word	0x00000000
        /*0030*/ 	.short	0x0000
        /*0032*/ 	.short	0x0000
        /*0034*/ 	.byte	0x00, 0xf0, 0x11, 0x00


	//----- nvinfo : EIATTR_SPARSE_MMA_MASK
	.align		4
.L_323:
        /*0038*/ 	.byte	0x03, 0x50
        /*003a*/ 	.short	0x0000


	//----- nvinfo : EIATTR_MAXREG_COUNT
	.align		4
        /*003c*/ 	.byte	0x03, 0x1b
        /*003e*/ 	.short	0x00ff


	//----- nvinfo : EIATTR_MERCURY_ISA_VERSION
	.align		4
        /*0040*/ 	.byte	0x03, 0x5f
        /*0042*/ 	.short	0x0101


	//----- nvinfo : EIATTR_VRC_CTA_INIT_COUNT
	.align		4
        /*0044*/ 	.byte	0x02, 0x4a
	.zero		1
	.zero		1


	//----- nvinfo : EIATTR_EXIT_INSTR_OFFSETS
	.align		4
        /*0048*/ 	.byte	0x04, 0x1c
        /*004a*/ 	.short	(.L_325 - .L_324)


	//   ....[0]....
.L_324:
        /*004c*/ 	.word	0x000009a0


	//   ....[1]....
        /*0050*/ 	.word	0x00000a40


	//   ....[2]....
        /*0054*/ 	.word	0x00000b80


	//----- nvinfo : EIATTR_MAX_THREADS
	.align		4
.L_325:
        /*0058*/ 	.byte	0x04, 0x05
        /*005a*/ 	.short	(.L_327 - .L_326)
.L_326:
        /*005c*/ 	.word	0x00000080
        /*0060*/ 	.word	0x00000001
        /*0064*/ 	.word	0x00000001


	//----- nvinfo : EIATTR_CRS_STACK_SIZE
	.align		4
.L_327:
        /*0068*/ 	.byte	0x04, 0x1e
        /*006a*/ 	.short	(.L_329 - .L_328)
.L_328:
        /*006c*/ 	.word	0x00000000


	//----- nvinfo : EIATTR_CBANK_PARAM_SIZE
	.align		4
.L_329:
        /*0070*/ 	.byte	0x03, 0x19
        /*0072*/ 	.short	0x0018


	//----- nvinfo : EIATTR_PARAM_CBANK
	.align		4
        /*0074*/ 	.byte	0x04, 0x0a
        /*0076*/ 	.short	(.L_331 - .L_330)
	.align		4
.L_330:
        /*0078*/ 	.word	index@(.nv.constant0._ZN2at6native29vectorized_elementwise_kernelILi4EZZZNS0_16conj_kernel_cudaERNS_18TensorIteratorBaseEENKUlvE0_clEvENKUlvE10_clEvEUlN3c107complexIfEEE_St5arrayIPcLm2EEEEviT0_T1_)
        /*007c*/ 	.short	0x0380
        /*007e*/ 	.short	0x0018


	//----- nvinfo : EIATTR_SW_WAR
	.align		4
.L_331:
        /*0080*/ 	.byte	0x04, 0x36
        /*0082*/ 	.short	(.L_333 - .L_332)
.L_332:
        /*0084*/ 	.word	0x00000008
.L_333:


//--------------------- .nv.info._ZN2at6native29vectorized_elementwise_kernelILi8EZZZNS0_16conj_kernel_cudaERNS_18TensorIteratorBaseEENKUlvE0_clEvENKUlvE10_clEvEUlN3c107complexIfEEE_St5arrayIPcLm2EEEEviT0_T1_ --------------------------
	.section	.nv.info._ZN2at6native29vectorized_elementwise_kernelILi8EZZZNS0_16conj_kernel_cudaERNS_18TensorIteratorBaseEENKUlvE0_clEvENKUlvE10_clEvEUlN3c107complexIfEEE_St5arrayIPcLm2EEEEviT0_T1_,"",@"SHT_CUDA_INFO"
	.sectionflags	@""
	.align	4


	//----- nvinfo : EIATTR_CUDA_API_VERSION
	.align		4
        /*0000*/ 	.byte	0x04, 0x37
        /*0002*/ 	.short	(.L_335 - .L_334)
.L_334:
        /*0004*/ 	.word	0x00000082


	//----- nvinfo : EIATTR_KPARAM_INFO
	.align		4
.L_335:
        /*0008*/ 	.byte	0x04, 0x17
        /*000a*/ 	.short	(.L_337 - .L_336)
.L_336:
        /*000c*/ 	.word	0x00000000
        /*0010*/ 	.short	0x0002
        /*0012*/ 	.short	0x0008
        /*0014*/ 	.byte	0x00, 0xf0, 0x41, 0x00


	//----- nvinfo : EIATTR_KPARAM_INFO
	.align		4
.L_337:
        /*0018*/ 	.byte	0x04, 0x17
        /*001a*/ 	.short	(.L_339 - .L_338)
.L_338:
        /*001c*/ 	.word	0x00000000
        /*0020*/ 	.short	0x0001
        /*0022*/ 	.short	0x0004
        /*0024*/ 	.byte	0x00, 0xf0, 0x05, 0x00


	//----- nvinfo : EIATTR_KPARAM_INFO
	.align		4
.L_339:
        /*0028*/ 	.byte	0x04, 0x17
        /*002a*/ 	.short	(.L_341 - .L_340)
.L_340:
        /*002c*/ 	.word	0x00000000
        /*0030*/ 	.short	0x0000
        /*0032*/ 	.short	0x0000
        /*0034*/ 	.byte	0x00, 0xf0, 0x11, 0x00


	//----- nvinfo : EIATTR_SPARSE_MMA_MASK
	.align		4
.L_341:
        /*0038*/ 	.byte	0x03, 0x50
        /*003a*/ 	.short	0x0000


	//----- nvinfo : EIATTR_MAXREG_COUNT
	.align		4
        /*003c*/ 	.byte	0x03, 0x1b
        /*003e*/ 	.short	0x00ff


	//----- nvinfo : EIATTR_MERCURY_ISA_VERSION
	.align		4
        /*0040*/ 	.byte	0x03, 0x5f
        /*0042*/ 	.short	0x0101


	//----- nvinfo : EIATTR_VRC_CTA_INIT_COUNT
	.align		4
        /*0044*/ 	.byte	0x02, 0x4a
	.zero		1
	.zero		1


	//----- nvinfo : EIATTR_EXIT_INSTR_OFFSETS
	.align		4
        /*0048*/ 	.byte	0x04, 0x1c
        /*004a*/ 	.short	(.L_343 - .L_342)


	//   ....[0]....
.L_342:
        /*004c*/ 	.word	0x00000010


	//----- nvinfo : EIATTR_MAX_THREADS
	.align		4
.L_343:
        /*0050*/ 	.byte	0x04, 0x05
        /*0052*/ 	.short	(.L_345 - .L_344)
.L_344:
        /*0054*/ 	.word	0x00000080
        /*0058*/ 	.word	0x00000001
        /*005c*/ 	.word	0x00000001


	//----- nvinfo : EIATTR_CBANK_PARAM_SIZE
	.align		4
.L_345:
        /*0060*/ 	.byte	0x03, 0x19
        /*0062*/ 	.short	0x0018


	//----- nvinfo : EIATTR_PARAM_CBANK
	.align		4
        /*0064*/ 	.byte	0x04, 0x0a
        /*0066*/ 	.short	(.L_347 - .L_346)
	.align		4
.L_346:
        /*0068*/ 	.word	index@(.nv.constant0._ZN2at6native29vectorized_elementwise_kernelILi8EZZZNS0_16conj_kernel_cudaERNS_18TensorIteratorBaseEENKUlvE0_clEvENKUlvE10_clEvEUlN3c107complexIfEEE_St5arrayIPcLm2EEEEviT0_T1_)
        /*006c*/ 	.short	0x0380
        /*006e*/ 	.short	0x0018


	//----- nvinfo : EIATTR_SW_WAR
	.align		4
.L_347:
        /*0070*/ 	.byte	0x04, 0x36
        /*0072*/ 	.short	(.L_349 - .L_348)
.L_348:
        /*0074*/ 	.word	0x00000008
.L_349:


//--------------------- .nv.info._ZN2at6native18elementwise_kernelILi128ELi4EZNS0_15gpu_kernel_implIZZZNS0_16conj_kernel_cudaERNS_18TensorIteratorBaseEENKUlvE0_clEvENKUlvE9_clEvEUlN3c107complexIdEEE_EEvS4_RKT_EUliE_EEviT1_ --------------------------
	.section	.nv.info._ZN2at6native18elementwise_kernelILi128ELi4EZNS0_15gpu_kernel_implIZZZNS0_16conj_kernel_cudaERNS_18TensorIteratorBaseEENKUlvE0_clEvENKUlvE9_clEvEUlN3c107complexIdEEE_EEvS4_RKT_EUliE_EEviT1_,"",@"SHT_CUDA_INFO"
	.sectionflags	@""
	.align	4


	//----- nvinfo : EIATTR_CUDA_API_VERSION
	.align		4
        /*0000*/ 	.byte	0x04, 0x37
        /*0002*/ 	.short	(.L_351 - .L_350)
.L_350:
        /*0004*/ 	.word	0x00000082


	//----- nvinfo : EIATTR_KPARAM_INFO
	.align		4
.L_351:
        /*0008*/ 	.byte	0x04, 0x17
        /*000a*/ 	.short	(.L_353 - .L_352)
.L_352:
        /*000c*/ 	.word	0x00000000
        /*0010*/ 	.short	0x0001
        /*0012*/ 	.short	0x0008
        /*0014*/ 	.byte	0x00, 0xf0, 0x61, 0x08


	//----- nvinfo : EIATTR_KPARAM_INFO
	.align		4
.L_353:
        /*0018*/ 	.byte	0x04, 0x17
        /*001a*/ 	.short	(.L_355 - .L_354)
.L_354:
        /*001c*/ 	.word	0x00000000
        /*0020*/ 	.short	0x0000
        /*0022*/ 	.short	0x0000
        /*0024*/ 	.byte	0x00, 0xf0, 0x11, 0x00


	//----- nvinfo : EIATTR_SPARSE_MMA_MASK
	.align		4
.L_355:
        /*0028*/ 	.byte	0x03, 0x50
        /*002a*/ 	.short	0x0000


	//----- nvinfo : EIATTR_MAXREG_COUNT
	.align		4
        /*002c*/ 	.byte	0x03, 0x1b
        /*002e*/ 	.short	0x0080


	//----- nvinfo : EIATTR_EXTERNS
	.align		4
        /*0030*/ 	.byte	0x04, 0x0f
        /*0032*/ 	.short	(.L_357 - .L_356)


	//   ....[0]....
	.align		4
.L_356:
        /*0034*/ 	.word	index@(__assertfail)


	//----- nvinfo : EIATTR_MERCURY_ISA_VERSION
	.align		4
.L_357:
        /*0038*/ 	.byte	0x03, 0x5f
        /*003a*/ 	.short	0x0101


	//----- nvinfo : EIATTR_VRC_CTA_INIT_COUNT
	.align		4
        /*003c*/ 	.byte	0x02, 0x4a
	.zero		1
	.zero		1


	//----- nvinfo : EIATTR_SYSCALL_OFFSETS
	.align		4
        /*0040*/ 	.byte	0x04, 0x46
        /*0042*/ 	.short	(.L_359 - .L_358)


	//   ....[0]....
.L_358:
        /*0044*/ 	.word	0x00002340


	//   ....[1]....
        /*0048*/ 	.word	0x000037d0


	//   ....[2]....
        /*004c*/ 	.word	0x00005d30


	//   ....[3]....
        /*0050*/ 	.word	0x00006eb0


	//   ....[4]....
        /*0054*/ 	.word	0x00009640


	//   ....[5]....
        /*0058*/ 	.word	0x0000a7c0


	//   ....[6]....
        /*005c*/ 	.word	0x0000cf60


	//   ....[7]....
        /*0060*/ 	.word	0x0000e0b0


	//----- nvinfo : EIATTR_EXIT_INSTR_OFFSETS
	.align		4
.L_359:
        /*0064*/ 	.byte	0x04, 0x1c
        /*0066*/ 	.short	(.L_361 - .L_360)


	//   ....[0]....
.L_360:
        /*0068*/ 	.word	0x0000ac20


	//   ....[1]....
        /*006c*/ 	.word	0x0000d0f0


	//   ....[2]....
        /*0070*/ 	.word	0x0000d130


	//   ....[3]....
        /*0074*/ 	.word	0x0000d1c0


	//   ....[4]....
        /*0078*/ 	.word	0x0000d1f0


	//   ....[5]....
        /*007c*/ 	.word	0x0000d220


	//   ....[6]....
        /*0080*/ 	.word	0x0000d330


	//   ....[7]....
        /*0084*/ 	.word	0x0000d3f0


	//   ....[8]....
        /*0088*/ 	.word	0x0000d5b0


	//   ....[9]....
        /*008c*/ 	.word	0x0000d720


	//   ....[10]....
        /*0090*/ 	.word	0x0000d740


	//   ....[11]....
        /*0094*/ 	.word	0x0000d810


	//   ....[12]....
        /*0098*/ 	.word	0x0000da00


	//   ....[13]....
        /*009c*/ 	.word	0x0000dbf0


	//   ....[14]....
        /*00a0*/ 	.word	0x0000ddd0


	//   ....[15]....
        /*00a4*/ 	.word	0x0000de00


	//   ....[16]....
        /*00a8*/ 	.word	0x0000de30


	//   ....[17]....
        /*00ac*/ 	.word	0x0000df20


	//   ....[18]....
        /*00b0*/ 	.word	0x0000df50


	//   ....[19]....
        /*00b4*/ 	.word	0x0000e0c0


	//   ....[20]....
        /*00b8*/ 	.word	0x0000e250


	//   ....[21]....
        /*00bc*/ 	.word	0x0000e410


	//   ....[22]....
        /*00c0*/ 	.word	0x0000e4d0


	//----- nvinfo : EIATTR_MAX_THREADS
	.align		4
.L_361:
        /*00c4*/ 	.byte	0x04, 0x05
        /*00c6*/ 	.short	(.L_363 - .L_362)
.L_362:
        /*00c8*/ 	.word	0x00000080
        /*00cc*/ 	.word	0x00000001
        /*00d0*/ 	.word	0x00000001


	//----- nvinfo : EIATTR_CRS_STACK_SIZE
	.align		4
.L_363:
        /*00d4*/ 	.byte	0x04, 0x1e
        /*00d6*/ 	.short	(.L_365 - .L_364)
.L_364:
        /*00d8*/ 	.word	0x00000000


	//----- nvinfo : EIATTR_CBANK_PARAM_SIZE
	.align		4
.L_365:
        /*00dc*/ 	.byte	0x03, 0x19
        /*00de*/ 	.short	0x0220


	//----- nvinfo : EIATTR_PARAM_CBANK
	.align		4
        /*00e0*/ 	.byte	0x04, 0x0a
        /*00e2*/ 	.short	(.L_367 - .L_366)
	.align		4
.L_366:
        /*00e4*/ 	.word	index@(.nv.constant0._ZN2at6native18elementwise_kernelILi128ELi4EZNS0_15gpu_kernel_implIZZZNS0_16conj_kernel_cudaERNS_18TensorIteratorBaseEENKUlvE0_clEvENKUlvE9_clEvEUlN3c107complexIdEEE_EEvS4_RKT_EUliE_EEviT1_)
        /*00e8*/ 	.short	0x0380
        /*00ea*/ 	.short	0x0220


	//----- nvinfo : EIATTR_SW_WAR
	.align		4
.L_367:
        /*00ec*/ 	.byte	0x04, 0x36
        /*00ee*/ 	.short	(.L_369 - .L_368)
.L_368:
        /*00f0*/ 	.word	0x00000008
.L_369:


//--------------------- .nv.info._ZN2at6native27unrolled_elementwise_kernelIZZZNS0_16conj_kernel_cudaERNS_18TensorIteratorBaseEENKUlvE0_clEvENKUlvE9_clEvEUlN3c107complexIdEEE_St5arrayIPcLm2EELi4E23TrivialOffsetCalculatorILi1EjESE_NS0_6memory12LoadWithCastILi1EEENSF_13StoreWithCastILi1EEEEEviT_T0_T2_T3_T4_T5_ --------------------------
	.section	.nv.info._ZN2at6native27unrolled_elementwise_kernelIZZZNS0_16conj_kernel_cudaERNS_18TensorIteratorBaseEENKUlvE0_clEvENKUlvE9_clEvEUlN3c107complexIdEEE_St5arrayIPcLm2EELi4E23TrivialOffsetCalculatorILi1EjESE_NS0_6memory12LoadWithCastILi1EEENSF_13StoreWithCastILi1EEEEEviT_T0_T2_T3_T4_T5_,"",@"SHT_CUDA_INFO"
	.sectionflags	@""
	.align	4


	//----- nvinfo : EIATTR_CUDA_API_VERSION
	.align		4
        /*0000*/ 	.byte	0x04, 0x37
        /*0002*/ 	.short	(.L_371 - .L_370)
.L_370:
        /*0004*/ 	.word	0x00000082


	//----- nvinfo : EIATTR_KPARAM_INFO
	.align		4
.L_371:
        /*0008*/ 	.byte	0x04, 0x17
        /*000a*/ 	.short	(.L_373 - .L_372)
.L_372:
        /*000c*/ 	.word	0x00000000
        /*0010*/ 	.short	0x0006
        /*0012*/ 	.short	0x0024
        /*0014*/ 	.byte	0x00, 0xf0, 0x21, 0x00


	//----- nvinfo : EIATTR_KPARAM_INFO
	.align		4
.L_373:
        /*0018*/ 	.byte	0x04, 0x17
        /*001a*/ 	.short	(.L_375 - .L_374)
.L_374:
        /*001c*/ 	.word	0x00000000
        /*0020*/ 	.short	0x0005
        /*0022*/ 	.short	0x001c
        /*0024*/ 	.byte	0x00, 0xf0, 0x21, 0x00


	//----- nvinfo : EIATTR_KPARAM_INFO
	.align		4
.L_375:
        /*0028*/ 	.byte	0x04, 0x17
        /*002a*/ 	.short	(.L_377 - .L_376)
.L_376:
        /*002c*/ 	.word	0x00000000
        /*0030*/ 	.short	0x0004
        /*0032*/ 	.short	0x0019
        /*0034*/ 	.byte	0x00, 0xf0, 0x05, 0x00


	//----- nvinfo : EIATTR_KPARAM_INFO
	.align		4
.L_377:
        /*0038*/ 	.byte	0x04, 0x17
        /*003a*/ 	.short	(.L_379 - .L_378)
.L_378:
        /*003c*/ 	.word	0x00000000
        /*0040*/ 	.short	0x0003
        /*0042*/ 	.short	0x0018
        /*0044*/ 	.byte	0x00, 0xf0, 0x05, 0x00


	//----- nvinfo : EIATTR_KPARAM_INFO
	.align		4
.L_379:
        /*0048*/ 	.byte	0x04, 0x17
        /*004a*/ 	.short	(.L_381 - .L_380)
.L_380:
        /*004c*/ 	.word	0x00000000
        /*0050*/ 	.short	0x0002
        /*0052*/ 	.short	0x0008
        /*0054*/ 	.byte	0x00, 0xf0, 0x41, 0x00


	//----- nvinfo : EIATTR_KPARAM_INFO
	.align		4
.L_381:
        /*0058*/ 	.byte	0x04, 0x17
        /*005a*/ 	.short	(.L_383 - .L_382)
.L_382:
        /*005c*/ 	.word	0x00000000
        /*0060*/ 	.short	0x0001
        /*0062*/ 	.short	0x0004
        /*0064*/ 	.byte	0x00, 0xf0, 0x05, 0x00


	//----- nvinfo : EIATTR_KPARAM_INFO
	.align		4
.L_383:
        /*0068*/ 	.byte	0x04, 0x17
        /*006a*/ 	.short	(.L_385 - .L_384)
.L_384:
        /*006c*/ 	.word	0x00000000
        /*0070*/ 	.short	0x0000
        /*0072*/ 	.short	0x0000
        /*0074*/ 	.byte	0x00, 0xf0, 0x11, 0x00


	//----- nvinfo : EIATTR_SPARSE_MMA_MASK
	.align		4
.L_385:
        /*0078*/ 	.byte	0x03, 0x50
        /*007a*/ 	.short	0x0000


	//----- nvinfo : EIATTR_MAXREG_COUNT
	.align		4
        /*007c*/ 	.byte	0x03, 0x1b
        /*007e*/ 	.short	0x00ff


	//----- nvinfo : EIATTR_EXTERNS
	.align		4
        /*0080*/ 	.byte	0x04, 0x0f
        /*0082*/ 	.short	(.L_387 - .L_386)


	//   ....[0]....
	.align		4
.L_386:
        /*0084*/ 	.word	index@(__assertfail)


	//----- nvinfo : EIATTR_MERCURY_ISA_VERSION
	.align		4
.L_387:
        /*0088*/ 	.byte	0x03, 0x5f
        /*008a*/ 	.short	0x0101


	//----- nvinfo : EIATTR_VRC_CTA_INIT_COUNT
	.align		4
        /*008c*/ 	.byte	0x02, 0x4a
	.zero		1
	.zero		1


	//----- nvinfo : EIATTR_SYSCALL_OFFSETS
	.align		4
        /*0090*/ 	.byte	0x04, 0x46
        /*0092*/ 	.short	(.L_389 - .L_388)


	//   ....[0]....
.L_388:
        /*0094*/ 	.word	0x00001060


	//   ....[1]....
        /*0098*/ 	.word	0x000022c0


	//   ....[2]....
        /*009c*/ 	.word	0x00003450


	//   ....[3]....
        /*00a0*/ 	.word	0x000044d0


	//   ....[4]....
        /*00a4*/ 	.word	0x00005c40


	//   ....[5]....
        /*00a8*/ 	.word	0x00006f90


	//   ....[6]....
        /*00ac*/ 	.word	0x000084f0


	//   ....[7]....
        /*00b0*/ 	.word	0x00009a30


	//----- nvinfo : EIATTR_EXIT_INSTR_OFFSETS
	.align		4
.L_389:
        /*00b4*/ 	.byte	0x04, 0x1c
        /*00b6*/ 	.short	(.L_391 - .L_390)


	//   ....[0]....
.L_390:
        /*00b8*/ 	.word	0x00008940


	//   ....[1]....
        /*00bc*/ 	.word	0x00008a80


	//   ....[2]....
        /*00c0*/ 	.word	0x00008ac0


	//   ....[3]....
        /*00c4*/ 	.word	0x00008b50


	//   ....[4]....
        /*00c8*/ 	.word	0x00008b80


	//   ....[5]....
        /*00cc*/ 	.word	0x00008bb0


	//   ....[6]....
        /*00d0*/ 	.word	0x00008cc0


	//   ....[7]....
        /*00d4*/ 	.word	0x00008d80


	//   ....[8]....
        /*00d8*/ 	.word	0x00008f40


	//   ....[9]....
        /*00dc*/ 	.word	0x000090b0


	//   ....[10]....
        /*00e0*/ 	.word	0x000090d0


	//   ....[11]....
        /*00e4*/ 	.word	0x000091a0


	//   ....[12]....
        /*00e8*/ 	.word	0x00009390


	//   ....[13]....
        /*00ec*/ 	.word	0x00009580


	//   ....[14]....
        /*00f0*/ 	.word	0x00009760


	//   ....[15]....
        /*00f4*/ 	.word	0x00009790


	//   ....[16]....
        /*00f8*/ 	.word	0x000097c0


	//   ....[17]....
        /*00fc*/ 	.word	0x000098b0


	//   ....[18]....
        /*0100*/ 	.word	0x000098d0


	//   ....[19]....
        /*0104*/ 	.word	0x00009a40


	//   ....[20]....
        /*0108*/ 	.word	0x00009bd0


	//   ....[21]....
        /*010c*/ 	.word	0x00009d90


	//   ....[22]....
        /*0110*/ 	.word	0x00009e50


	//----- nvinfo : EIATTR_MAX_THREADS
	.align		4
.L_391:
        /*0114*/ 	.byte	0x04, 0x05
        /*0116*/ 	.short	(.L_393 - .L_392)
.L_392:
        /*0118*/ 	.word	0x00000080
        /*011c*/ 	.word	0x00000001
        /*0120*/ 	.word	0x00000001


	//----- nvinfo : EIATTR_CRS_STACK_SIZE
	.align		4
.L_393:
        /*0124*/ 	.byte	0x04, 0x1e
        /*0126*/ 	.short	(.L_395 - .L_394)
.L_394:
        /*0128*/ 	.word	0x00000000


	//----- nvinfo : EIATTR_CBANK_PARAM_SIZE
	.align		4
.L_395:
        /*012c*/ 	.byte	0x03, 0x19
        /*012e*/ 	.short	0x002c


	//----- nvinfo : EIATTR_PARAM_CBANK
	.align		4
        /*0130*/ 	.byte	0x04, 0x0a
        /*0132*/ 	.short	(.L_397 - .L_396)
	.align		4
.L_396:
        /*0134*/ 	.word	index@(.nv.constant0._ZN2at6native27unrolled_elementwise_kernelIZZZNS0_16conj_kernel_cudaERNS_18TensorIteratorBaseEENKUlvE0_clEvENKUlvE9_clEvEUlN3c107complexIdEEE_St5arrayIPcLm2EELi4E23TrivialOffsetCalculatorILi1EjESE_NS0_6memory12LoadWithCastILi1EEENSF_13StoreWithCastILi1EEEEEviT_T0_T2_T3_T4_T5_)
        /*0138*/ 	.short	0x0380
        /*013a*/ 	.short	0x002c


	//----- nvinfo : EIATTR_SW_WAR
	.align		4
.L_397:
        /*013c*/ 	.byte	0x04, 0x36
        /*013e*/ 	.short	(.L_399 - .L_398)
.L_398:
        /*0140*/ 	.word	0x00000008
.L_399:


//--------------------- .nv.info._ZN2at6native18elementwise_kernelILi128ELi2EZNS0_22gpu_kernel_impl_nocastIZZZNS0_16conj_kernel_cudaERNS_18TensorIteratorBaseEENKUlvE0_clEvENKUlvE9_clEvEUlN3c107complexIdEEE_EEvS4_RKT_EUliE_EEviT1_ --------------------------
	.section	.nv.info._ZN2at6native18elementwise_kernelILi128ELi2EZNS0_22gpu_kernel_impl_nocastIZZZNS0_16conj_kernel_cudaERNS_18TensorIteratorBaseEENKUlvE0_clEvENKUlvE9_clEvEUlN3c107complexIdEEE_EEvS4_RKT_EUliE_EEviT1_,"",@"SHT_CUDA_INFO"
	.sectionflags	@""
	.align	4


	//----- nvinfo : EIATTR_CUDA_API_VERSION
	.align		4
        /*0000*/ 	.byte	0x04, 0x37
        /*0002*/ 	.short	(.L_401 - .L_400)
.L_400:
        /*0004*/ 	.word	0x00000082


	//----- nvinfo : EIATTR_KPARAM_INFO
	.align		4
.L_401:
        /*0008*/ 	.byte	0x04, 0x17
        /*000a*/ 	.short	(.L_403 - .L_402)
.L_402:
        /*000c*/ 	.word	0x00000000
        /*0010*/ 	.short	0x0001
        /*0012*/ 	.short	0x0008
        /*0014*/ 	.byte	0x00, 0xf0, 0x61, 0x08


	//----- nvinfo : EIATTR_KPARAM_INFO
	.align		4
.L_403:
        /*0018*/ 	.byte	0x04, 0x17
        /*001a*/ 	.short	(.L_405 - .L_404)
.L_404:
        /*001c*/ 	.word	0x00000000
        /*0020*/ 	.short	0x0000
        /*0022*/ 	.short	0x0000
        /*0024*/ 	.byte	0x00, 0xf0, 0x11, 0x00


	//----- nvinfo : EIATTR_SPARSE_MMA_MASK
	.align		4
.L_405:
        /*0028*/ 	.byte	0x03, 0x50
        /*002a*/ 	.short	0x0000


	//----- nvinfo : EIATTR_MAXREG_COUNT
	.align		4
        /*002c*/ 	.byte	0x03, 0x1b
        /*002e*/ 	.short	0x0080


	//----- nvinfo : EIATTR_MERCURY_ISA_VERSION
	.align		4
        /*0030*/ 	.byte	0x03, 0x5f
        /*0032*/ 	.short	0x0101


	//----- nvinfo : EIATTR_VRC_CTA_INIT_COUNT
	.align		4
        /*0034*/ 	.byte	0x02, 0x4a
	.zero		1
	.zero		1


	//----- nvinfo : EIATTR_EXIT_INSTR_OFFSETS
	.align		4
        /*0038*/ 	.byte	0x04, 0x1c
        /*003a*/ 	.short	(.L_407 - .L_406)


	//   ....[0]....
.L_406:
        /*003c*/ 	.word	0x00000150


	//   ....[1]....
        /*0040*/ 	.word	0x000001b0


	//   ....[2]....
        /*0044*/ 	.word	0x00001580


	//   ....[3]....
        /*0048*/ 	.word	0x000028b0


	//----- nvinfo : EIATTR_MAX_THREADS
	.align		4
.L_407:
        /*004c*/ 	.byte	0x04, 0x05
        /*004e*/ 	.short	(.L_409 - .L_408)
.L_408:
        /*0050*/ 	.word	0x00000080
        /*0054*/ 	.word	0x00000001
        /*0058*/ 	.word	0x00000001


	//----- nvinfo : EIATTR_CRS_STACK_SIZE
	.align		4
.L_409:
        /*005c*/ 	.byte	0x04, 0x1e
        /*005e*/ 	.short	(.L_411 - .L_410)
.L_410:
        /*0060*/ 	.word	0x00000000


	//----- nvinfo : EIATTR_CBANK_PARAM_SIZE
	.align		4
.L_411:
        /*0064*/ 	.byte	0x03, 0x19
        /*0066*/ 	.short	0x0220


	//----- nvinfo : EIATTR_PARAM_CBANK
	.align		4
        /*0068*/ 	.byte	0x04, 0x0a
        /*006a*/ 	.short	(.L_413 - .L_412)
	.align		4
.L_412:
        /*006c*/ 	.word	index@(.nv.constant0._ZN2at6native18elementwise_kernelILi128ELi2EZNS0_22gpu_kernel_impl_nocastIZZZNS0_16conj_kernel_cudaERNS_18TensorIteratorBaseEENKUlvE0_clEvENKUlvE9_clEvEUlN3c107complexIdEEE_EEvS4_RKT_EUliE_EEviT1_)
        /*0070*/ 	.short	0x0380
        /*0072*/ 	.short	0x0220


	//----- nvinfo : EIATTR_SW_WAR
	.align		4
.L_413:
        /*0074*/ 	.byte	0x04, 0x36
        /*0076*/ 	.short	(.L_415 - .L_414)
.L_414:
        /*0078*/ 	.word	0x00000008
.L_415:


//--------------------- .nv.info._ZN2at6native27unrolled_elementwise_kernelIZZZNS0_16conj_kernel_cudaERNS_18TensorIteratorBaseEENKUlvE0_clEvENKUlvE9_clEvEUlN3c107complexIdEEE_St5arrayIPcLm2EELi4E23TrivialOffsetCalculatorILi1EjESE_NS0_6memory15LoadWithoutCastENSF_16StoreWithoutCastEEEviT_T0_T2_T3_T4_T5_ --------------------------
	.section	.nv.info._ZN2at6native27unrolled_elementwise_kernelIZZZNS0_16conj_kernel_cudaERNS_18TensorIteratorBaseEENKUlvE0_clEvENKUlvE9_clEvEUlN3c107complexIdEEE_St5arrayIPcLm2EELi4E23TrivialOffsetCalculatorILi1EjESE_NS0_6memory15LoadWithoutCastENSF_16StoreWithoutCastEEEviT_T0_T2_T3_T4_T5_,"",@"SHT_CUDA_INFO"
	.sectionflags	@""
	.align	4


	//----- nvinfo : EIATTR_CUDA_API_VERSION
	.align		4
        /*0000*/ 	.byte	0x04, 0x37
        /*0002*/ 	.short	(.L_417 - .L_416)
.L_416:
        /*0004*/ 	.word	0x00000082


	//----- nvinfo : EIATTR_KPARAM_INFO
	.align		4
.L_417:
        /*0008*/ 	.byte	0x04, 0x17
        /*000a*/ 	.short	(.L_419 - .L_418)
.L_418:
        /*000c*/ 	.word	0x00000000
        /*0010*/ 	.short	0x0006
        /*0012*/ 	.short	0x001b
        /*0014*/ 	.byte	0x00, 0xf0, 0x05, 0x00


	//----- nvinfo : EIATTR_KPARAM_INFO
	.align		4
.L_419:
        /*0018*/ 	.byte	0x04, 0x17
        /*001a*/ 	.short	(.L_421 - .L_420)
.L_420:
        /*001c*/ 	.word	0x00000000
        /*0020*/ 	.short	0x0005
        /*0022*/ 	.short	0x001a
        /*0024*/ 	.byte	0x00, 0xf0, 0x05, 0x00


	//----- nvinfo : EIATTR_KPARAM_INFO
	.align		4
.L_421:
        /*0028*/ 	.byte	0x04, 0x17
        /*002a*/ 	.short	(.L_423 - .L_422)
.L_422:
        /*002c*/ 	.word	0x00000000
        /*0030*/ 	.short	0x0004
        /*0032*/ 	.short	0x0019
        /*0034*/ 	.byte	0x00, 0xf0, 0x05, 0x00


	//----- nvinfo : EIATTR_KPARAM_INFO
	.align		4
.L_423:
        /*0038*/ 	.byte	0x04, 0x17
        /*003a*/ 	.short	(.L_425 - .L_424)
.L_424:
        /*003c*/ 	.word	0x00000000
        /*0040*/ 	.short	0x0003
        /*0042*/ 	.short	0x0018
        /*0044*/ 	.byte	0x00, 0xf0, 0x05, 0x00


	//----- nvinfo : EIATTR_KPARAM_INFO
	.align		4
.L_425:
        /*0048*/ 	.byte	0x04, 0x17
        /*004a*/ 	.short	(.L_427 - .L_426)
.L_426:
        /*004c*/ 	.word	0x00000000
        /*0050*/ 	.short	0x0002
        /*0052*/ 	.short	0x0008
        /*0054*/ 	.byte	0x00, 0xf0, 0x41, 0x00


	//----- nvinfo : EIATTR_KPARAM_INFO
	.align		4
.L_427:
        /*0058*/ 	.byte	0x04, 0x17
        /*005a*/ 	.short	(.L_429 - .L_428)
.L_428:
        /*005c*/ 	.word	0x00000000
        /*0060*/ 	.short	0x0001
        /*0062*/ 	.short	0x0004
        /*0064*/ 	.byte	0x00, 0xf0, 0x05, 0x00


	//----- nvinfo : EIATTR_KPARAM_INFO
	.align		4
.L_429:
        /*0068*/ 	.byte	0x04, 0x17
        /*006a*/ 	.short	(.L_431 - .L_430)
.L_430:
        /*006c*/ 	.word	0x00000000
        /*0070*/ 	.short	0x0000
        /*0072*/ 	.short	0x0000
        /*0074*/ 	.byte	0x00, 0xf0, 0x11, 0x00


	//----- nvinfo : EIATTR_SPARSE_MMA_MASK
	.align		4
.L_431:
        /*0078*/ 	.byte	0x03, 0x50
        /*007a*/ 	.short	0x0000


	//----- nvinfo : EIATTR_MAXREG_COUNT
	.align		4
        /*007c*/ 	.byte	0x03, 0x1b
        /*007e*/ 	.short	0x00ff


	//----- nvinfo : EIATTR_MERCURY_ISA_VERSION
	.align		4
        /*0080*/ 	.byte	0x03, 0x5f
        /*0082*/ 	.short	0x0101


	//----- nvinfo : EIATTR_VRC_CTA_INIT_COUNT
	.align		4
        /*0084*/ 	.byte	0x02, 0x4a
	.zero		1
	.zero		1


	//----- nvinfo : EIATTR_EXIT_INSTR_OFFSETS
	.align		4
        /*0088*/ 	.byte	0x04, 0x1c
        /*008a*/ 	.short	(.L_433 - .L_432)


	//   ....[0]....
.L_432:
        /*008c*/ 	.word	0x00000510


	//   ....[1]....
        /*0090*/ 	.word	0x000005d0


	//----- nvinfo : EIATTR_MAX_THREADS
	.align		4
.L_433:
        /*0094*/ 	.byte	0x04, 0x05
        /*0096*/ 	.short	(.L_435 - .L_434)
.L_434:
        /*0098*/ 	.word	0x00000080
        /*009c*/ 	.word	0x00000001
        /*00a0*/ 	.word	0x00000001


	//----- nvinfo : EIATTR_CRS_STACK_SIZE
	.align		4
.L_435:
        /*00a4*/ 	.byte	0x04, 0x1e
        /*00a6*/ 	.short	(.L_437 - .L_436)
.L_436:
        /*00a8*/ 	.word	0x00000000


	//----- nvinfo : EIATTR_CBANK_PARAM_SIZE
	.align		4
.L_437:
        /*00ac*/ 	.byte	0x03, 0x19
        /*00ae*/ 	.short	0x001c


	//----- nvinfo : EIATTR_PARAM_CBANK
	.align		4
        /*00b0*/ 	.byte	0x04, 0x0a
        /*00b2*/ 	.short	(.L_439 - .L_438)
	.align		4
.L_438:
        /*00b4*/ 	.word	index@(.nv.constant0._ZN2at6native27unrolled_elementwise_kernelIZZZNS0_16conj_kernel_cudaERNS_18TensorIteratorBaseEENKUlvE0_clEvENKUlvE9_clEvEUlN3c107complexIdEEE_St5arrayIPcLm2EELi4E23TrivialOffsetCalculatorILi1EjESE_NS0_6memory15LoadWithoutCastENSF_16StoreWithoutCastEEEviT_T0_T2_T3_T4_T5_)
        /*00b8*/ 	.short	0x0380
        /*00ba*/ 	.short	0x001c


	//----- nvinfo : EIATTR_SW_WAR
	.align		4
.L_439:
        /*00bc*/ 	.byte	0x04, 0x36
        /*00be*/ 	.short	(.L_441 - .L_440)
.L_440:
        /*00c0*/ 	.word	0x00000008
.L_441:


//--------------------- .nv.info._ZN2at6native29vectorized_elementwise_kernelILi2EZZZNS0_16conj_kernel_cudaERNS_18TensorIteratorBaseEENKUlvE0_clEvENKUlvE9_clEvEUlN3c107complexIdEEE_St5arrayIPcLm2EEEEviT0_T1_ --------------------------
	.section	.nv.info._ZN2at6native29vectorized_elementwise_kernelILi2EZZZNS0_16conj_kernel_cudaERNS_18TensorIteratorBaseEENKUlvE0_clEvENKUlvE9_clEvEUlN3c107complexIdEEE_St5arrayIPcLm2EEEEviT0_T1_,"",@"SHT_CUDA_INFO"
	.sectionflags	@""
	.align	4


	//----- nvinfo : EIATTR_CUDA_API_VERSION
	.align		4
        /*0000*/ 	.byte	0x04, 0x37
        /*0002*/ 	.short	(.L_443 - .L_442)
.L_442:
        /*0004*/ 	.word	0x00000082


	//----- nvinfo : EIATTR_KPARAM_INFO
	.align		4
.L_443:
        /*0008*/ 	.byte	0x04, 0x17
        /*000a*/ 	.short	(.L_445 - .L_444)
.L_444:
        /*000c*/ 	.word	0x00000000
        /*0010*/ 	.short	0x0002
        /*0012*/ 	.short	0x0008
        /*0014*/ 	.byte	0x00, 0xf0, 0x41, 0x00


	//----- nvinfo : EIATTR_KPARAM_INFO
	.align		4
.L_445:
        /*0018*/ 	.byte	0x04, 0x17
        /*001a*/ 	.short	(.L_447 - .L_446)
.L_446:
        /*001c*/ 	.word	0x00000000
        /*0020*/ 	.short	0x0001
        /*0022*/ 	.short	0x0004
        /*0024*/ 	.byte	0x00, 0xf0, 0x05, 0x00


	//----- nvinfo : EIATTR_KPARAM_INFO
	.align		4
.L_447:
        /*0028*/ 	.byte	0x04, 0x17
        /*002a*/ 	.short	(.L_449 - .L_448)
.L_448:
        /*002c*/ 	.word	0x00000000
        /*0030*/ 	.short	0x0000
        /*0032*/ 	.short	0x0000
        /*0034*/ 	.byte	0x00, 0xf0, 0x11, 0x00


	//----- nvinfo : EIATTR_SPARSE_MMA_MASK
	.align		4
.L_449:
        /*0038*/ 	.byte	0x03, 0x50
        /*003a*/ 	.short	0x0000


	//----- nvinfo : EIATTR_MAXREG_COUNT
	.align		4
        /*003c*/ 	.byte	0x03, 0x1b
        /*003e*/ 	.short	0x00ff


	//----- nvinfo : EIATTR_MERCURY_ISA_VERSION
	.align		4
        /*0040*/ 	.byte	0x03, 0x5f
        /*0042*/ 	.short	0x0101


	//----- nvinfo : EIATTR_VRC_CTA_INIT_COUNT
	.align		4
        /*0044*/ 	.byte	0x02, 0x4a
	.zero		1
	.zero		1


	//----- nvinfo : EIATTR_EXIT_INSTR_OFFSETS
	.align		4
        /*0048*/ 	.byte	0x04, 0x1c
        /*004a*/ 	.short	(.L_451 - .L_450)


	//   ....[0]....
.L_450:
        /*004c*/ 	.word	0x00000b90


	//   ....[1]....
        /*0050*/ 	.word	0x00000c70


	//   ....[2]....
        /*0054*/ 	.word	0x00000fb0


	//----- nvinfo : EIATTR_MAX_THREADS
	.align		4
.L_451:
        /*0058*/ 	.byte	0x04, 0x05
        /*005a*/ 	.short	(.L_453 - .L_452)
.L_452:
        /*005c*/ 	.word	0x00000080
        /*0060*/ 	.word	0x00000001
        /*0064*/ 	.word	0x00000001


	//----- nvinfo : EIATTR_CRS_STACK_SIZE
	.align		4
.L_453:
        /*0068*/ 	.byte	0x04, 0x1e
        /*006a*/ 	.short	(.L_455 - .L_454)
.L_454:
        /*006c*/ 	.word	0x00000000


	//----- nvinfo : EIATTR_CBANK_PARAM_SIZE
	.align		4
.L_455:
        /*0070*/ 	.byte	0x03, 0x19
        /*0072*/ 	.short	0x0018


	//----- nvinfo : EIATTR_PARAM_CBANK
	.align		4
        /*0074*/ 	.byte	0x04, 0x0a
        /*0076*/ 	.short	(.L_457 - .L_456)
	.align		4
.L_456:
        /*0078*/ 	.word	index@(.nv.constant0._ZN2at6native29vectorized_elementwise_kernelILi2EZZZNS0_16conj_kernel_cudaERNS_18TensorIteratorBaseEENKUlvE0_clEvENKUlvE9_clEvEUlN3c107complexIdEEE_St5arrayIPcLm2EEEEviT0_T1_)
        /*007c*/ 	.short	0x0380
        /*007e*/ 	.short	0x0018


	//----- nvinfo : EIATTR_SW_WAR
	.align		4
.L_457:
        /*0080*/ 	.byte	0x04, 0x36
        /*0082*/ 	.short	(.L_459 - .L_458)
.L_458:
        /*0084*/ 	.word	0x00000008
.L_459:


//--------------------- .nv.info._ZN2at6native29vectorized_elementwise_kernelILi4EZZZNS0_16conj_kernel_cudaERNS_18TensorIteratorBaseEENKUlvE0_clEvENKUlvE9_clEvEUlN3c107complexIdEEE_St5arrayIPcLm2EEEEviT0_T1_ --------------------------
	.section	.nv.info._ZN2at6native29vectorized_elementwise_kernelILi4EZZZNS0_16conj_kernel_cudaERNS_18TensorIteratorBaseEENKUlvE0_clEvENKUlvE9_clEvEUlN3c107complexIdEEE_St5arrayIPcLm2EEEEviT0_T1_,"",@"SHT_CUDA_INFO"
	.sectionflags	@""
	.align	4


	//----- nvinfo : EIATTR_CUDA_API_VERSION
	.align		4
        /*0000*/ 	.byte	0x04, 0x37
        /*0002*/ 	.short	(.L_461 - .L_460)
.L_460:
        /*0004*/ 	.word	0x00000082


	//----- nvinfo : EIATTR_KPARAM_INFO
	.align		4
.L_461:
        /*0008*/ 	.byte	0x04, 0x17
        /*000a*/ 	.short	(.L_463 - .L_462)
.L_462:
        /*000c*/ 	.word	0x00000000
        /*0010*/ 	.short	0x0002
        /*0012*/ 	.short	0x0008
        /*0014*/ 	.byte	0x00, 0xf0, 0x41, 0x00


	//----- nvinfo : EIATTR_KPARAM_INFO
	.align		4
.L_463:
        /*0018*/ 	.byte	0x04, 0x17
        /*001a*/ 	.short	(.L_465 - .L_464)
.L_464:
        /*001c*/ 	.word	0x00000000
        /*0020*/ 	.short	0x0001
        /*0022*/ 	.short	0x0004
        /*0024*/ 	.byte	0x00, 0xf0, 0x05, 0x00


	//----- nvinfo : EIATTR_KPARAM_INFO
	.align		4
.L_465:
        /*0028*/ 	.byte	0x04, 0x17
        /*002a*/ 	.short	(.L_467 - .L_466)
.L_466:
        /*002c*/ 	.word	0x00000000
        /*0030*/ 	.short	0x0000
        /*0032*/ 	.short	0x0000
        /*0034*/ 	.byte	0x00, 0xf0, 0x11, 0x00


	//----- nvinfo : EIATTR_SPARSE_MMA_MASK
	.align		4
.L_467:
        /*0038*/ 	.byte	0x03, 0x50
        /*003a*/ 	.short	0x0000


	//----- nvinfo : EIATTR_MAXREG_COUNT
	.align		4
        /*003c*/ 	.byte	0x03, 0x1b
        /*003e*/ 	.short	0x00ff


	//----- nvinfo : EIATTR_MERCURY_ISA_VERSION
	.align		4
        /*0040*/ 	.byte	0x03, 0x5f
        /*0042*/ 	.short	0x0101


	//----- nvinfo : EIATTR_VRC_CTA_INIT_COUNT
	.align		4
        /*0044*/ 	.byte	0x02, 0x4a
	.zero		1
	.zero		1


	//----- nvinfo : EIATTR_EXIT_INSTR_OFFSETS
	.align		4
        /*0048*/ 	.byte	0x04, 0x1c
        /*004a*/ 	.short	(.L_469 - .L_468)


	//   ....[0]....
.L_468:
        /*004c*/ 	.word	0x00000b90


	//   ....[1]....
        /*0050*/ 	.word	0x00000c70


	//   ....[2]....
        /*0054*/ 	.word	0x00000fb0


	//----- nvinfo : EIATTR_MAX_THREADS
	.align		4
.L_469:
        /*0058*/ 	.byte	0x04, 0x05
        /*005a*/ 	.short	(.L_471 - .L_470)
.L_470:
        /*005c*/ 	.word	0x00000080
        /*0060*/ 	.word	0x00000001
        /*0064*/ 	.word	0x00000001


	//----- nvinfo : EIATTR_CRS_STACK_SIZE
	.align		4
.L_471:
        /*0068*/ 	.byte	0x04, 0x1e
        /*006a*/ 	.short	(.L_473 - .L_472)
.L_472:
        /*006c*/ 	.word	0x00000000


	//----- nvinfo : EIATTR_CBANK_PARAM_SIZE
	.align		4
.L_473:
        /*0070*/ 	.byte	0x03, 0x19
        /*0072*/ 	.short	0x0018


	//----- nvinfo : EIATTR_PARAM_CBANK
	.align		4
        /*0074*/ 	.byte	0x04, 0x0a
        /*0076*/ 	.short	(.L_475 - .L_474)
	.align		4
.L_474:
        /*0078*/ 	.word	index@(.nv.constant0._ZN2at6native29vectorized_elementwise_kernelILi4EZZZNS0_16conj_kernel_cudaERNS_18TensorIteratorBaseEENKUlvE0_clEvENKUlvE9_clEvEUlN3c107complexIdEEE_St5arrayIPcLm2EEEEviT0_T1_)
        /*007c*/ 	.short	0x0380
        /*007e*/ 	.short	0x0018


	//----- nvinfo : EIATTR_SW_WAR
	.align		4
.L_475:
        /*0080*/ 	.byte	0x04, 0x36
        /*0082*/ 	.short	(.L_477 - .L_476)
.L_476:
        /*0084*/ 	.word	0x00000008
.L_477:


//--------------------- .nv.info._ZN2at6native29vectorized_elementwise_kernelILi8EZZZNS0_16conj_kernel_cudaERNS_18TensorIteratorBaseEENKUlvE0_clEvENKUlvE9_clEvEUlN3c107complexIdEEE_St5arrayIPcLm2EEEEviT0_T1_ --------------------------
	.section	.nv.info._ZN2at6native29vectorized_elementwise_kernelILi8EZZZNS0_16conj_kernel_cudaERNS_18TensorIteratorBaseEENKUlvE0_clEvENKUlvE9_clEvEUlN3c107complexIdEEE_St5arrayIPcLm2EEEEviT0_T1_,"",@"SHT_CUDA_INFO"
	.sectionflags	@""
	.align	4


	//----- nvinfo : EIATTR_CUDA_API_VERSION
	.align		4
        /*0000*/ 	.byte	0x04, 0x37
        /*0002*/ 	.short	(.L_479 - .L_478)
.L_478:
        /*0004*/ 	.word	0x00000082


	//----- nvinfo : EIATTR_KPARAM_INFO
	.align		4
.L_479:
        /*0008*/ 	.byte	0x04, 0x17
        /*000a*/ 	.short	(.L_481 - .L_480)
.L_480:
        /*000c*/ 	.word	0x00000000
        /*0010*/ 	.short	0x0002
        /*0012*/ 	.short	0x0008
        /*0014*/ 	.byte	0x00, 0xf0, 0x41, 0x00


	//----- nvinfo : EIATTR_KPARAM_INFO
	.align		4
.L_481:
        /*0018*/ 	.byte	0x04, 0x17
        /*001a*/ 	.short	(.L_483 - .L_482)
.L_482:
        /*001c*/ 	.word	0x00000000
        /*0020*/ 	.short	0x0001
        /*0022*/ 	.short	0x0004
        /*0024*/ 	.byte	0x00, 0xf0, 0x05, 0x00


	//----- nvinfo : EIATTR_KPARAM_INFO
	.align		4
.L_483:
        /*0028*/ 	.byte	0x04, 0x17
        /*002a*/ 	.short	(.L_485 - .L_484)
.L_484:
        /*002c*/ 	.word	0x00000000
        /*0030*/ 	.short	0x0000
        /*0032*/ 	.short	0x0000
        /*0034*/ 	.byte	0x00, 0xf0, 0x11, 0x00


	//----- nvinfo : EIATTR_SPARSE_MMA_MASK
	.align		4
.L_485:
        /*0038*/ 	.byte	0x03, 0x50
        /*003a*/ 	.short	0x0000


	//----- nvinfo : EIATTR_MAXREG_COUNT
	.align		4
        /*003c*/ 	.byte	0x03, 0x1b
        /*003e*/ 	.short	0x00ff


	//----- nvinfo : EIATTR_MERCURY_ISA_VERSION
	.align		4
        /*0040*/ 	.byte	0x03, 0x5f
        /*0042*/ 	.short	0x0101


	//----- nvinfo : EIATTR_VRC_CTA_INIT_COUNT
	.align		4
        /*0044*/ 	.byte	0x02, 0x4a
	.zero		1
	.zero		1


	//----- nvinfo : EIATTR_EXIT_INSTR_OFFSETS
	.align		4
        /*0048*/ 	.byte	0x04, 0x1c
        /*004a*/ 	.short	(.L_487 - .L_486)


	//   ....[0]....
.L_486:
        /*004c*/ 	.word	0x00000010


	//----- nvinfo : EIATTR_MAX_THREADS
	.align		4
.L_487:
        /*0050*/ 	.byte	0x04, 0x05
        /*0052*/ 	.short	(.L_489 - .L_488)
.L_488:
        /*0054*/ 	.word	0x00000080
        /*0058*/ 	.word	0x00000001
        /*005c*/ 	.word	0x00000001


	//----- nvinfo : EIATTR_CBANK_PARAM_SIZE
	.align		4
.L_489:
        /*0060*/ 	.byte	0x03, 0x19
        /*0062*/ 	.short	0x0018


	//----- nvinfo : EIATTR_PARAM_CBANK
	.align		4
        /*0064*/ 	.byte	0x04, 0x0a
        /*0066*/ 	.short	(.L_491 - .L_490)
	.align		4
.L_490:
        /*0068*/ 	.word	index@(.nv.constant0._ZN2at6native29vectorized_elementwise_kernelILi8EZZZNS0_16conj_kernel_cudaERNS_18TensorIteratorBaseEENKUlvE0_clEvENKUlvE9_clEvEUlN3c107complexIdEEE_St5arrayIPcLm2EEEEviT0_T1_)
        /*006c*/ 	.short	0x0380
        /*006e*/ 	.short	0x0018


	//----- nvinfo : EIATTR_SW_WAR
	.align		4
.L_491:
        /*0070*/ 	.byte	0x04, 0x36
        /*0072*/ 	.short	(.L_493 - .L_492)
.L_492:
        /*0074*/ 	.word	0x00000008
.L_493:


//--------------------- .nv.info._ZN2at6native18elementwise_kernelILi128ELi4EZNS0_15gpu_kernel_implIZZZNS0_17angle_kernel_cudaERNS_18TensorIteratorBaseEENKUlvE0_clEvENKUlvE0_clEvEUlfE_EEvS4_RKT_EUliE_EEviT1_ --------------------------
	.section	.nv.info._ZN2at6native18elementwise_kernelILi128ELi4EZNS0_15gpu_kernel_implIZZZNS0_17angle_kernel_cudaERNS_18TensorIteratorBaseEENKUlvE0_clEvENKUlvE0_clEvEUlfE_EEvS4_RKT_EUliE_EEviT1_,"",@"SHT_CUDA_INFO"
	.sectionflags	@""
	.align	4


	//----- nvinfo : EIATTR_CUDA_API_VERSION
	.align		4
        /*0000*/ 	.byte	0x04, 0x37
        /*0002*/ 	.short	(.L_495 - .L_494)
.L_494:
        /*0004*/ 	.word	0x00000082


	//----- nvinfo : EIATTR_KPARAM_INFO
	.align		4
.L_495:
        /*0008*/ 	.byte	0x04, 0x17
        /*000a*/ 	.short	(.L_497 - .L_496)
.L_496:
        /*000c*/ 	.word	0x00000000
        /*0010*/ 	.short	0x0001
        /*0012*/ 	.short	0x0008
        /*0014*/ 	.byte	0x00, 0xf0, 0x61, 0x08


	//----- nvinfo : EIATTR_KPARAM_INFO
	.align		4
.L_497:
        /*0018*/ 	.byte	0x04, 0x17
        /*001a*/ 	.short	(.L_499 - .L_498)
.L_498:
        /*001c*/ 	.word	0x00000000
        /*0020*/ 	.short	0x0000
        /*0022*/ 	.short	0x0000
        /*0024*/ 	.byte	0x00, 0xf0, 0x11, 0x00


	//----- nvinfo : EIATTR_SPARSE_MMA_MASK
	.align		4
.L_499:
        /*0028*/ 	.byte	0x03, 0x50
        /*002a*/ 	.short	0x0000


	//----- nvinfo : EIATTR_MAXREG_COUNT
	.align		4
        /*002c*/ 	.byte	0x03, 0x1b
        /*002e*/ 	.short	0x0080


	//----- nvinfo : EIATTR_EXTERNS
	.align		4
        /*0030*/ 	.byte	0x04, 0x0f
        /*0032*/ 	.short	(.L_501 - .L_500)


	//   ....[0]....
	.align		4
.L_500:
        /*0034*/ 	.word	index@(__assertfail)


	//----- nvinfo : EIATTR_MERCURY_ISA_VERSION
	.align		4
.L_501:
        /*0038*/ 	.byte	0x03, 0x5f
        /*003a*/ 	.short	0x0101


	//----- nvinfo : EIATTR_VRC_CTA_INIT_COUNT
	.align		4
        /*003c*/ 	.byte	0x02, 0x4a
	.zero		1
	.zero		1


	//----- nvinfo : EIATTR_SYSCALL_OFFSETS
	.align		4
        /*0040*/ 	.byte	0x04, 0x46
        /*0042*/ 	.short	(.L_503 - .L_502)


	//   ....[0]....
.L_502:
        /*0044*/ 	.word	0x00002150


	//   ....[1]....
        /*0048*/ 	.word	0x00002f30


	//   ....[2]....
        /*004c*/ 	.word	0x000051c0


	//   ....[3]....
        /*0050*/ 	.word	0x00005e00


	//   ....[4]....
        /*0054*/ 	.word	0x000081a0


	//   ....[5]....
        /*0058*/ 	.word	0x00008de0


	//   ....[6]....
        /*005c*/ 	.word	0x0000b190


	//   ....[7]....
        /*0060*/ 	.word	0x0000bdb0


	//----- nvinfo : EIATTR_EXIT_INSTR_OFFSETS
	.align		4
.L_503:
        /*0064*/ 	.byte	0x04, 0x1c
        /*0066*/ 	.short	(.L_505 - .L_504)


	//   ....[0]....
.L_504:
        /*0068*/ 	.word	0x00009090


	//   ....[1]....
        /*006c*/ 	.word	0x0000b330


	//   ....[2]....
        /*0070*/ 	.word	0x0000b370


	//   ....[3]....
        /*0074*/ 	.word	0x0000b400


	//   ....[4]....
        /*0078*/ 	.word	0x0000b430


	//   ....[5]....
        /*007c*/ 	.word	0x0000b460


	//   ....[6]....
        /*0080*/ 	.word	0x0000b4e0


	//   ....[7]....
        /*0084*/ 	.word	0x0000b510


	//   ....[8]....
        /*0088*/ 	.word	0x0000b5a0


	//   ....[9]....
        /*008c*/ 	.word	0x0000b5e0


	//   ....[10]....
        /*0090*/ 	.word	0x0000b620


	//   ....[11]....
        /*0094*/ 	.word	0x0000b6f0


	//   ....[12]....
        /*0098*/ 	.word	0x0000b850


	//   ....[13]....
        /*009c*/ 	.word	0x0000b9b0


	//   ....[14]....
        /*00a0*/ 	.word	0x0000bb00


	//   ....[15]....
        /*00a4*/ 	.word	0x0000bb30


	//   ....[16]....
        /*00a8*/ 	.word	0x0000bb60


	//   ....[17]....
        /*00ac*/ 	.word	0x0000bc00


	//   ....[18]....
        /*00b0*/ 	.word	0x0000bc50


	//   ....[19]....
        /*00b4*/ 	.word	0x0000bdc0


	//   ....[20]....
        /*00b8*/ 	.word	0x0000bec0


	//   ....[21]....
        /*00bc*/ 	.word	0x0000bff0


	//   ....[22]....
        /*00c0*/ 	.word	0x0000c020


	//----- nvinfo : EIATTR_MAX_THREADS
	.align		4
.L_505:
        /*00c4*/ 	.byte	0x04, 0x05
        /*00c6*/ 	.short	(.L_507 - .L_506)
.L_506:
        /*00c8*/ 	.word	0x00000080
        /*00cc*/ 	.word	0x00000001
        /*00d0*/ 	.word	0x00000001


	//----- nvinfo : EIATTR_CRS_STACK_SIZE
	.align		4
.L_507:
        /*00d4*/ 	.byte	0x04, 0x1e
        /*00d6*/ 	.short	(.L_509 - .L_508)
.L_508:
        /*00d8*/ 	.word	0x00000000


	//----- nvinfo : EIATTR_CBANK_PARAM_SIZE
	.align		4
.L_509:
        /*00dc*/ 	.byte	0x03, 0x19
        /*00de*/ 	.short	0x0220


	//----- nvinfo : EIATTR_PARAM_CBANK
	.align		4
        /*00e0*/ 	.byte	0x04, 0x0a
        /*00e2*/ 	.short	(.L_511 - .L_510)
	.align		4
.L_510:
        /*00e4*/ 	.word	index@(.nv.constant0._ZN2at6native18elementwise_kernelILi128ELi4EZNS0_15gpu_kernel_implIZZZNS0_17angle_kernel_cudaERNS_18TensorIteratorBaseEENKUlvE0_clEvENKUlvE0_clEvEUlfE_EEvS4_RKT_EUliE_EEviT1_)
        /*00e8*/ 	.short	0x0380
        /*00ea*/ 	.short	0x0220


	//----- nvinfo : EIATTR_SW_WAR
	.align		4
.L_511:
        /*00ec*/ 	.byte	0x04, 0x36
        /*00ee*/ 	.short	(.L_513 - .L_512)
.L_512:
        /*00f0*/ 	.word	0x00000008
.L_513:


//--------------------- .nv.info._ZN2at6native27unrolled_elementwise_kernelIZZZNS0_17angle_kernel_cudaERNS_18TensorIteratorBaseEENKUlvE0_clEvENKUlvE0_clEvEUlfE_St5arrayIPcLm2EELi4E23TrivialOffsetCalculatorILi1EjESB_NS0_6memory12LoadWithCastILi1EEENSC_13StoreWithCastILi1EEEEEviT_T0_T2_T3_T4_T5_ --------------------------
	.section	.nv.info._ZN2at6native27unrolled_elementwise_kernelIZZZNS0_17angle_kernel_cudaERNS_18TensorIteratorBaseEENKUlvE0_clEvENKUlvE0_clEvEUlfE_St5arrayIPcLm2EELi4E23TrivialOffsetCalculatorILi1EjESB_NS0_6memory12LoadWithCastILi1EEENSC_13StoreWithCastILi1EEEEEviT_T0_T2_T3_T4_T5_,"",@"SHT_CUDA_INFO"
	.sectionflags	@""
	.align	4


	//----- nvinfo : EIATTR_CUDA_API_VERSION
	.align		4
        /*0000*/ 	.byte	0x04, 0x37
        /*0002*/ 	.short	(.L_515 - .L_514)
.L_514:
        /*0004*/ 	.word	0x00000082


	//----- nvinfo : EIATTR_KPARAM_INFO
	.align		4
.L_515:
        /*0008*/ 	.byte	0x04, 0x17
        /*000a*/ 	.short	(.L_517 - .L_516)
.L_516:
        /*000c*/ 	.word	0x00000000
        /*0010*/ 	.short	0x0006
        /*0012*/ 	.short	0x0024
        /*0014*/ 	.byte	0x00, 0xf0, 0x21, 0x00


	//----- nvinfo : EIATTR_KPARAM_INFO
	.align		4
.L_517:
        /*0018*/ 	.byte	0x04, 0x17
        /*001a*/ 	.short	(.L_519 - .L_518)
.L_518:
        /*001c*/ 	.word	0x00000000
        /*0020*/ 	.short	0x0005
        /*0022*/ 	.short	0x001c
        /*0024*/ 	.byte	0x00, 0xf0, 0x21, 0x00


	//----- nvinfo : EIATTR_KPARAM_INFO
	.align		4
.L_519:
        /*0028*/ 	.byte	0x04, 0x17
        /*002a*/ 	.short	(.L_521 - .L_520)
.L_520:
        /*002c*/ 	.word	0x00000000
        /*0030*/ 	.short	0x0004
        /*0032*/ 	.short	0x0019
        /*0034*/ 	.byte	0x00, 0xf0, 0x05, 0x00


	//----- nvinfo : EIATTR_KPARAM_INFO
	.align		4
.L_521:
        /*0038*/ 	.byte	0x04, 0x17
        /*003a*/ 	.short	(.L_523 - .L_522)
.L_522:
        /*003c*/ 	.word	0x00000000
        /*0040*/ 	.short	0x0003
        /*0042*/ 	.short	0x0018
        /*0044*/ 	.byte	0x00, 0xf0, 0x05, 0x00


	//----- nvinfo : EIATTR_KPARAM_INFO
	.align		4
.L_523:
        /*0048*/ 	.byte	0x04, 0x17
        /*004a*/ 	.short	(.L_525 - .L_524)
.L_524:
        /*004c*/ 	.word	0x00000000
        /*0050*/ 	.short	0x0002
        /*0052*/ 	.short	0x0008
        /*0054*/ 	.byte	0x00, 0xf0, 0x41, 0x00


	//----- nvinfo : EIATTR_KPARAM_INFO
	.align		4
.L_525:
        /*0058*/ 	.byte	0x04, 0x17
        /*005a*/ 	.short	(.L_527 - .L_526)
.L_526:
        /*005c*/ 	.word	0x00000000
        /*0060*/ 	.short	0x0001
        /*0062*/ 	.short	0x0004
        /*0064*/ 	.byte	0x00, 0xf0, 0x05, 0x00


	//----- nvinfo : EIATTR_KPARAM_INFO
	.align		4
.L_527:
        /*0068*/ 	.byte	0x04, 0x17
        /*006a*/ 	.short	(.L_529 - .L_528)
.L_528:
        /*006c*/ 	.word	0x00000000
        /*0070*/ 	.short	0x0000
        /*0072*/ 	.short	0x0000
        /*0074*/ 	.byte	0x00, 0xf0, 0x11, 0x00


	//----- nvinfo : EIATTR_SPARSE_MMA_MASK
	.align		4
.L_529:
        /*0078*/ 	.byte	0x03, 0x50
        /*007a*/ 	.short	0x0000


	//----- nvinfo : EIATTR_MAXREG_COUNT
	.align		4
        /*007c*/ 	.byte	0x03, 0x1b
        /*007e*/ 	.short	0x00ff


	//----- nvinfo : EIATTR_EXTERNS
	.align		4
        /*0080*/ 	.byte	0x04, 0x0f
        /*0082*/ 	.short	(.L_531 - .L_530)


	//   ....[0]....
	.align		4
.L_530:
        /*0084*/ 	.word	index@(__assertfail)


	//----- nvinfo : EIATTR_MERCURY_ISA_VERSION
	.align		4
.L_531:
        /*0088*/ 	.byte	0x03, 0x5f
        /*008a*/ 	.short	0x0101


	//----- nvinfo : EIATTR_VRC_CTA_INIT_COUNT
	.align		4
        /*008c*/ 	.byte	0x02, 0x4a
	.zero		1
	.zero		1


	//----- nvinfo : EIATTR_SYSCALL_OFFSETS
	.align		4
        /*0090*/ 	.byte	0x04, 0x46
        /*0092*/ 	.short	(.L_533 - .L_532)


	//   ....[0]....
.L_532:
        /*0094*/ 	.word	0x00000e50


	//   ....[1]....
        /*0098*/ 	.word	0x00001dd0


	//   ....[2]....
        /*009c*/ 	.word	0x00002cd0


	//   ....[3]....
        /*00a0*/ 	.word	0x00003bb0


	//   ....[4]....
        /*00a4*/ 	.word	0x00004c00


	//   ....[5]....
        /*00a8*/ 	.word	0x000059a0


	//   ....[6]....
        /*00ac*/ 	.word	0x00006800


	//   ....[7]....
        /*00b0*/ 	.word	0x00007660


	//----- nvinfo : EIATTR_EXIT_INSTR_OFFSETS
	.align		4
.L_533:
        /*00b4*/ 	.byte	0x04, 0x1c
        /*00b6*/ 	.short	(.L_535 - .L_534)


	//   ....[0]....
.L_534:
        /*00b8*/ 	.word	0x00006aa0


	//   ....[1]....
        /*00bc*/ 	.word	0x00006be0


	//   ....[2]....
        /*00c0*/ 	.word	0x00006c20


	//   ....[3]....
        /*00c4*/ 	.word	0x00006cb0


	//   ....[4]....
        /*00c8*/ 	.word	0x00006ce0


	//   ....[5]....
        /*00cc*/ 	.word	0x00006d10


	//   ....[6]....
        /*00d0*/ 	.word	0x00006d90


	//   ....[7]....
        /*00d4*/ 	.word	0x00006dc0


	//   ....[8]....
        /*00d8*/ 	.word	0x00006e50


	//   ....[9]....
        /*00dc*/ 	.word	0x00006e90


	//   ....[10]....
        /*00e0*/ 	.word	0x00006ed0


	//   ....[11]....
        /*00e4*/ 	.word	0x00006fa0


	//   ....[12]....
        /*00e8*/ 	.word	0x00007100


	//   ....[13]....
        /*00ec*/ 	.word	0x00007260


	//   ....[14]....
        /*00f0*/ 	.word	0x000073b0


	//   ....[15]....
        /*00f4*/ 	.word	0x000073e0


	//   ....[16]....
        /*00f8*/ 	.word	0x00007410


	//   ....[17]....
        /*00fc*/ 	.word	0x000074b0


	//   ....[18]....
        /*0100*/ 	.word	0x00007500


	//   ....[19]....
        /*0104*/ 	.word	0x00007670


	//   ....[20]....
        /*0108*/ 	.word	0x00007770


	//   ....[21]....
        /*010c*/ 	.word	0x000078a0


	//   ....[22]....
        /*0110*/ 	.word	0x000078d0


	//----- nvinfo : EIATTR_MAX_THREADS
	.align		4
.L_535:
        /*0114*/ 	.byte	0x04, 0x05
        /*0116*/ 	.short	(.L_537 - .L_536)
.L_536:
        /*0118*/ 	.word	0x00000080
        /*011c*/ 	.word	0x00000001
        /*0120*/ 	.word	0x00000001


	//----- nvinfo : EIATTR_CRS_STACK_SIZE
	.align		4
.L_537:
        /*0124*/ 	.byte	0x04, 0x1e
        /*0126*/ 	.short	(.L_539 - .L_538)
.L_538:
        /*0128*/ 	.word	0x00000000


	//----- nvinfo : EIATTR_CBANK_PARAM_SIZE
	.align		4
.L_539:
        /*012c*/ 	.byte	0x03, 0x19
        /*012e*/ 	.short	0x002c


	//----- nvinfo : EIATTR_PARAM_CBANK
	.align		4
        /*0130*/ 	.byte	0x04, 0x0a
        /*0132*/ 	.short	(.L_541 - .L_540)
	.align		4
.L_540:
        /*0134*/ 	.word	index@(.nv.constant0._ZN2at6native27unrolled_elementwise_kernelIZZZNS0_17angle_kernel_cudaERNS_18TensorIteratorBaseEENKUlvE0_clEvENKUlvE0_clEvEUlfE_St5arrayIPcLm2EELi4E23TrivialOffsetCalculatorILi1EjESB_NS0_6memory12LoadWithCastILi1EEENSC_13StoreWithCastILi1EEEEEviT_T0_T2_T3_T4_T5_)
        /*0138*/ 	.short	0x0380
        /*013a*/ 	.short	0x002c


	//----- nvinfo : EIATTR_SW_WAR
	.align		4
.L_541:
        /*013c*/ 	.byte	0x04, 0x36
        /*013e*/ 	.short	(.L_543 - .L_542)
.L_542:
        /*0140*/ 	.word	0x00000008
.L_543:


//--------------------- .nv.info._ZN2at6native18elementwise_kernelILi128ELi2EZNS0_22gpu_kernel_impl_nocastIZZZNS0_17angle_kernel_cudaERNS_18TensorIteratorBaseEENKUlvE0_clEvENKUlvE0_clEvEUlfE_EEvS4_RKT_EUliE_EEviT1_ --------------------------
	.section	.nv.info._ZN2at6native18elementwise_kernelILi128ELi2EZNS0_22gpu_kernel_impl_nocastIZZZNS0_17angle_kernel_cudaERNS_18TensorIteratorBaseEENKUlvE0_clEvENKUlvE0_clEvEUlfE_EEvS4_RKT_EUliE_EEviT1_,"",@"SHT_CUDA_INFO"
	.sectionflags	@""
	.align	4


	//----- nvinfo : EIATTR_CUDA_API_VERSION
	.align		4
        /*0000*/ 	.byte	0x04, 0x37
        /*0002*/ 	.short	(.L_545 - .L_544)
.L_544:
        /*0004*/ 	.word	0x00000082


	//----- nvinfo : EIATTR_KPARAM_INFO
	.align		4
.L_545:
        /*0008*/ 	.byte	0x04, 0x17
        /*000a*/ 	.short	(.L_547 - .L_546)
.L_546:
        /*000c*/ 	.word	0x00000000
        /*0010*/ 	.short	0x0001
        /*0012*/ 	.short	0x0008
        /*0014*/ 	.byte	0x00, 0xf0, 0x61, 0x08


	//----- nvinfo : EIATTR_KPARAM_INFO
	.align		4
.L_547:
        /*0018*/ 	.byte	0x04, 0x17
        /*001a*/ 	.short	(.L_549 - .L_548)
.L_548:
        /*001c*/ 	.word	0x00000000
        /*0020*/ 	.short	0x0000
        /*0022*/ 	.short	0x0000
        /*0024*/ 	.byte	0x00, 0xf0, 0x11, 0x00


	//----- nvinfo : EIATTR_SPARSE_MMA_MASK
	.align		4
.L_549:
        /*0028*/ 	.byte	0x03, 0x50
        /*002a*/ 	.short	0x0000


	//----- nvinfo : EIATTR_MAXREG_COUNT
	.align		4
        /*002c*/ 	.byte	0x03, 0x1b
        /*002e*/ 	.short	0x0080


	//----- nvinfo : EIATTR_MERCURY_ISA_VERSION
	.align		4
        /*0030*/ 	.byte	0x03, 0x5f
        /*0032*/ 	.short	0x0101


	//----- nvinfo : EIATTR_VRC_CTA_INIT_COUNT
	.align		4
        /*0034*/ 	.byte	0x02, 0x4a
	.zero		1
	.zero		1


	//----- nvinfo : EIATTR_EXIT_INSTR_OFFSETS
	.align		4
        /*0038*/ 	.byte	0x04, 0x1c
        /*003a*/ 	.short	(.L_551 - .L_550)


	//   ....[0]....
.L_550:
        /*003c*/ 	.word	0x00000170


	//   ....[1]....
        /*0040*/ 	.word	0x000001f0


	//   ....[2]....
        /*0044*/ 	.word	0x000015e0


	//   ....[3]....
        /*0048*/ 	.word	0x00002930


	//----- nvinfo : EIATTR_MAX_THREADS
	.align		4
.L_551:
        /*004c*/ 	.byte	0x04, 0x05
        /*004e*/ 	.short	(.L_553 - .L_552)
.L_552:
        /*0050*/ 	.word	0x00000080
        /*0054*/ 	.word	0x00000001
        /*0058*/ 	.word	0x00000001


	//----- nvinfo : EIATTR_CRS_STACK_SIZE
	.align		4
.L_553:
        /*005c*/ 	.byte	0x04, 0x1e
        /*005e*/ 	.short	(.L_555 - .L_554)
.L_554:
        /*0060*/ 	.word	0x00000000


	//----- nvinfo : EIATTR_CBANK_PARAM_SIZE
	.align		4
.L_555:
        /*0064*/ 	.byte	0x03, 0x19
        /*0066*/ 	.short	0x0220


	//----- nvinfo : EIATTR_PARAM_CBANK
	.align		4
        /*0068*/ 	.byte	0x04, 0x0a
        /*006a*/ 	.short	(.L_557 - .L_556)
	.align		4
.L_556:
        /*006c*/ 	.word	index@(.nv.constant0._ZN2at6native18elementwise_kernelILi128ELi2EZNS0_22gpu_kernel_impl_nocastIZZZNS0_17angle_kernel_cudaERNS_18TensorIteratorBaseEENKUlvE0_clEvENKUlvE0_clEvEUlfE_EEvS4_RKT_EUliE_EEviT1_)
        /*0070*/ 	.short	0x0380
        /*0072*/ 	.short	0x0220


	//----- nvinfo : EIATTR_SW_WAR
	.align		4
.L_557:
        /*0074*/ 	.byte	0x04, 0x36
        /*0076*/ 	.short	(.L_559 - .L_558)
.L_558:
        /*0078*/ 	.word	0x00000008
.L_559:


//--------------------- .nv.info._ZN2at6native27unrolled_elementwise_kernelIZZZNS0_17angle_kernel_cudaERNS_18TensorIteratorBaseEENKUlvE0_clEvENKUlvE0_clEvEUlfE_St5arrayIPcLm2EELi4E23TrivialOffsetCalculatorILi1EjESB_NS0_6memory15LoadWithoutCastENSC_16StoreWithoutCastEEEviT_T0_T2_T3_T4_T5_ --------------------------
	.section	.nv.info._ZN2at6native27unrolled_elementwise_kernelIZZZNS0_17angle_kernel_cudaERNS_18TensorIteratorBaseEENKUlvE0_clEvENKUlvE0_clEvEUlfE_St5arrayIPcLm2EELi4E23TrivialOffsetCalculatorILi1EjESB_NS0_6memory15LoadWithoutCastENSC_16StoreWithoutCastEEEviT_T0_T2_T3_T4_T5_,"",@"SHT_CUDA_INFO"
	.sectionflags	@""
	.align	4


	//----- nvinfo : EIATTR_CUDA_API_VERSION
	.align		4
        /*0000*/ 	.byte	0x04, 0x37
        /*0002*/ 	.short	(.L_561 - .L_560)
.L_560:
        /*0004*/ 	.word	0x00000082


	//----- nvinfo : EIATTR_KPARAM_INFO
	.align		4
.L_561:
        /*0008*/ 	.byte	0x04, 0x17
        /*000a*/ 	.short	(.L_563 - .L_562)
.L_562:
        /*000c*/ 	.word	0x00000000
        /*0010*/ 	.short	0x0006
        /*0012*/ 	.short	0x001b
        /*0014*/ 	.byte	0x00, 0xf0, 0x05, 0x00


	//----- nvinfo : EIATTR_KPARAM_INFO
	.align		4
.L_563:
        /*0018*/ 	.byte	0x04, 0x17
        /*001a*/ 	.short	(.L_565 - .L_564)
.L_564:
        /*001c*/ 	.word	0x00000000
        /*0020*/ 	.short	0x0005
        /*0022*/ 	.short	0x001a
        /*0024*/ 	.byte	0x00, 0xf0, 0x05, 0x00


	//----- nvinfo : EIATTR_KPARAM_INFO
	.align		4
.L_565:
        /*0028*/ 	.byte	0x04, 0x17
        /*002a*/ 	.short	(.L_567 - .L_566)
.L_566:
        /*002c*/ 	.word	0x00000000
        /*0030*/ 	.short	0x0004
        /*0032*/ 	.short	0x0019
        /*0034*/ 	.byte	0x00, 0xf0, 0x05, 0x00


	//----- nvinfo : EIATTR_KPARAM_INFO
	.align		4
.L_567:
        /*0038*/ 	.byte	0x04, 0x17
        /*003a*/ 	.short	(.L_569 - .L_568)
.L_568:
        /*003c*/ 	.word	0x00000000
        /*0040*/ 	.short	0x0003
        /*0042*/ 	.short	0x0018
        /*0044*/ 	.byte	0x00, 0xf0, 0x05, 0x00


	//----- nvinfo : EIATTR_KPARAM_INFO
	.align		4
.L_569:
        /*0048*/ 	.byte	0x04, 0x17
        /*004a*/ 	.short	(.L_571 - .L_570)
.L_570:
        /*004c*/ 	.word	0x00000000
        /*0050*/ 	.short	0x0002
        /*0052*/ 	.short	0x0008
        /*0054*/ 	.byte	0x00, 0xf0, 0x41, 0x00


	//----- nvinfo : EIATTR_KPARAM_INFO
	.align		4
.L_571:
        /*0058*/ 	.byte	0x04, 0x17
        /*005a*/ 	.short	(.L_573 - .L_572)
.L_572:
        /*005c*/ 	.word	0x00000000
        /*0060*/ 	.short	0x0001
        /*0062*/ 	.short	0x0004
        /*0064*/ 	.byte	0x00, 0xf0, 0x05, 0x00


	//----- nvinfo : EIATTR_KPARAM_INFO
	.align		4
.L_573:
        /*0068*/ 	.byte	0x04, 0x17
        /*006a*/ 	.short	(.L_575 - .L_574)
.L_574:
        /*006c*/ 	.word	0x00000000
        /*0070*/ 	.short	0x0000
        /*0072*/ 	.short	0x0000
        /*0074*/ 	.byte	0x00, 0xf0, 0x11, 0x00


	//----- nvinfo : EIATTR_SPARSE_MMA_MASK
	.align		4
.L_575:
        /*0078*/ 	.byte	0x03, 0x50
        /*007a*/ 	.short	0x0000


	//----- nvinfo : EIATTR_MAXREG_COUNT
	.align		4
        /*007c*/ 	.byte	0x03, 0x1b
        /*007e*/ 	.short	0x00ff


	//----- nvinfo : EIATTR_MERCURY_ISA_VERSION
	.align		4
        /*0080*/ 	.byte	0x03, 0x5f
        /*0082*/ 	.short	0x0101


	//----- nvinfo : EIATTR_VRC_CTA_INIT_COUNT
	.align		4
        /*0084*/ 	.byte	0x02, 0x4a
	.zero		1
	.zero		1


	//----- nvinfo : EIATTR_EXIT_INSTR_OFFSETS
	.align		4
        /*0088*/ 	.byte	0x04, 0x1c
        /*008a*/ 	.short	(.L_577 - .L_576)


	//   ....[0]....
.L_576:
        /*008c*/ 	.word	0x000004e0


	//   ....[1]....
        /*0090*/ 	.word	0x00000590


	//----- nvinfo : EIATTR_MAX_THREADS
	.align		4
.L_577:
        /*0094*/ 	.byte	0x04, 0x05
        /*0096*/ 	.short	(.L_579 - .L_578)
.L_578:
        /*0098*/ 	.word	0x00000080
        /*009c*/ 	.word	0x00000001
        /*00a0*/ 	.word	0x00000001


	//----- nvinfo : EIATTR_CRS_STACK_SIZE
	.align		4
.L_579:
        /*00a4*/ 	.byte	0x04, 0x1e
        /*00a6*/ 	.short	(.L_581 - .L_580)
.L_580:
        /*00a8*/ 	.word	0x00000000


	//----- nvinfo : EIATTR_CBANK_PARAM_SIZE
	.align		4
.L_581:
        /*00ac*/ 	.byte	0x03, 0x19
        /*00ae*/ 	.short	0x001c


	//----- nvinfo : EIATTR_PARAM_CBANK
	.align		4
        /*00b0*/ 	.byte	0x04, 0x0a
        /*00b2*/ 	.short	(.L_583 - .L_582)
	.align		4
.L_582:
        /*00b4*/ 	.word	index@(.nv.constant0._ZN2at6native27unrolled_elementwise_kernelIZZZNS0_17angle_kernel_cudaERNS_18TensorIteratorBaseEENKUlvE0_clEvENKUlvE0_clEvEUlfE_St5arrayIPcLm2EELi4E23TrivialOffsetCalculatorILi1EjESB_NS0_6memory15LoadWithoutCastENSC_16StoreWithoutCastEEEviT_T0_T2_T3_T4_T5_)
        /*00b8*/ 	.short	0x0380
        /*00ba*/ 	.short	0x001c


	//----- nvinfo : EIATTR_SW_WAR
	.align		4
.L_583:
        /*00bc*/ 	.byte	0x04, 0x36
        /*00be*/ 	.short	(.L_585 - .L_584)
.L_584:
        /*00c0*/ 	.word	0x00000008
.L_585:


//--------------------- .nv.info._ZN2at6native29vectorized_elementwise_kernelILi2EZZZNS0_17angle_kernel_cudaERNS_18TensorIteratorBaseEENKUlvE0_clEvENKUlvE0_clEvEUlfE_St5arrayIPcLm2EEEEviT0_T1_ --------------------------
	.section	.nv.info._ZN2at6native29vectorized_elementwise_kernelILi2EZZZNS0_17angle_kernel_cudaERNS_18TensorIteratorBaseEENKUlvE0_clEvENKUlvE0_clEvEUlfE_St5arrayIPcLm2EEEEviT0_T1_,"",@"SHT_CUDA_INFO"
	.sectionflags	@""
	.align	4


	//----- nvinfo : EIATTR_CUDA_API_VERSION
	.align		4
        /*0000*/ 	.byte	0x04, 0x37
        /*0002*/ 	.short	(.L_587 - .L_586)
.L_586:
        /*0004*/ 	.word	0x00000082


	//----- nvinfo : EIATTR_KPARAM_INFO
	.align		4
.L_587:
        /*0008*/ 	.byte	0x04, 0x17
        /*000a*/ 	.short	(.L_589 - .L_588)
.L_588:
        /*000c*/ 	.word	0x00000000
        /*0010*/ 	.short	0x0002
        /*0012*/ 	.short	0x0008
        /*0014*/ 	.byte	0x00, 0xf0, 0x41, 0x00


	//----- nvinfo : EIATTR_KPARAM_INFO
	.align		4
.L_589:
        /*0018*/ 	.byte	0x04, 0x17
        /*001a*/ 	.short	(.L_591 - .L_590)
.L_590:
        /*001c*/ 	.word	0x00000000
        /*0020*/ 	.short	0x0001
        /*0022*/ 	.short	0x0004
        /*0024*/ 	.byte	0x00, 0xf0, 0x05, 0x00


	//----- nvinfo : EIATTR_KPARAM_INFO
	.align		4
.L_591:
        /*0028*/ 	.byte	0x04, 0x17
        /*002a*/ 	.short	(.L_593 - .L_592)
.L_592:
        /*002c*/ 	.word	0x00000000
        /*0030*/ 	.short	0x0000
        /*0032*/ 	.short	0x0000
        /*0034*/ 	.byte	0x00, 0xf0, 0x11, 0x00


	//----- nvinfo : EIATTR_SPARSE_MMA_MASK
	.align		4
.L_593:
        /*0038*/ 	.byte	0x03, 0x50
        /*003a*/ 	.short	0x0000


	//----- nvinfo : EIATTR_MAXREG_COUNT
	.align		4
        /*003c*/ 	.byte	0x03, 0x1b
        /*003e*/ 	.short	0x00ff


	//----- nvinfo : EIATTR_MERCURY_ISA_VERSION
	.align		4
        /*0040*/ 	.byte	0x03, 0x5f
        /*0042*/ 	.short	0x0101


	//----- nvinfo : EIATTR_VRC_CTA_INIT_COUNT
	.align		4
        /*0044*/ 	.byte	0x02, 0x4a
	.zero		1
	.zero		1


	//----- nvinfo : EIATTR_EXIT_INSTR_OFFSETS
	.align		4
        /*0048*/ 	.byte	0x04, 0x1c
        /*004a*/ 	.short	(.L_595 - .L_594)


	//   ....[0]....
.L_594:
        /*004c*/ 	.word	0x00000b60


	//   ....[1]....
        /*0050*/ 	.word	0x00000bb0


	//   ....[2]....
        /*0054*/ 	.word	0x00000e30


	//----- nvinfo : EIATTR_MAX_THREADS
	.align		4
.L_595:
        /*0058*/ 	.byte	0x04, 0x05
        /*005a*/ 	.short	(.L_597 - .L_596)
.L_596:
        /*005c*/ 	.word	0x00000080
        /*0060*/ 	.word	0x00000001
        /*0064*/ 	.word	0x00000001


	//----- nvinfo : EIATTR_CRS_STACK_SIZE
	.align		4
.L_597:
        /*0068*/ 	.byte	0x04, 0x1e
        /*006a*/ 	.short	(.L_599 - .L_598)
.L_598:
        /*006c*/ 	.word	0x00000000


	//----- nvinfo : EIATTR_CBANK_PARAM_SIZE
	.align		4
.L_599:
        /*0070*/ 	.byte	0x03, 0x19
        /*0072*/ 	.short	0x0018


	//----- nvinfo : EIATTR_PARAM_CBANK
	.align		4
        /*0074*/ 	.byte	0x04, 0x0a
        /*0076*/ 	.short	(.L_601 - .L_600)
	.align		4
.L_600:
        /*0078*/ 	.word	index@(.nv.constant0._ZN2at6native29vectorized_elementwise_kernelILi2EZZZNS0_17angle_kernel_cudaERNS_18TensorIteratorBaseEENKUlvE0_clEvENKUlvE0_clEvEUlfE_St5arrayIPcLm2EEEEviT0_T1_)
        /*007c*/ 	.short	0x0380
        /*007e*/ 	.short	0x0018


	//----- nvinfo : EIATTR_SW_WAR
	.align		4
.L_601:
        /*0080*/ 	.byte	0x04, 0x36
        /*0082*/ 	.short	(.L_603 - .L_602)
.L_602:
        /*0084*/ 	.word	0x00000008
.L_603:


//--------------------- .nv.info._ZN2at6native29vectorized_elementwise_kernelILi4EZZZNS0_17angle_kernel_cudaERNS_18TensorIteratorBaseEENKUlvE0_clEvENKUlvE0_clEvEUlfE_St5arrayIPcLm2EEEEviT0_T1_ --------------------------
	.section	.nv.info._ZN2at6native29vectorized_elementwise_kernelILi4EZZZNS0_17angle_kernel_cudaERNS_18TensorIteratorBaseEENKUlvE0_clEvENKUlvE0_clEvEUlfE_St5arrayIPcLm2EEEEviT0_T1_,"",@"SHT_CUDA_INFO"
	.sectionflags	@""
	.align	4


	//----- nvinfo : EIATTR_CUDA_API_VERSION
	.align		4
        /*0000*/ 	.byte	0x04, 0x37
        /*0002*/ 	.short	(.L_605 - .L_604)
.L_604:
        /*0004*/ 	.word	0x00000082


	//----- nvinfo : EIATTR_KPARAM_INFO
	.align		4
.L_605:
        /*0008*/ 	.byte	0x04, 0x17
        /*000a*/ 	.short	(.L_607 - .L_606)
.L_606:
        /*000c*/ 	.word	0x00000000
        /*0010*/ 	.short	0x0002
        /*0012*/ 	.short	0x0008
        /*0014*/ 	.byte	0x00, 0xf0, 0x41, 0x00


	//----- nvinfo : EIATTR_KPARAM_INFO
	.align		4
.L_607:
        /*0018*/ 	.byte	0x04, 0x17
        /*001a*/ 	.short	(.L_609 - .L_608)
.L_608:
        /*001c*/ 	.word	0x00000000
        /*0020*/ 	.short	0x0001
        /*0022*/ 	.short	0x0004
        /*0024*/ 	.byte	0x00, 0xf0, 0x05, 0x00


	//----- nvinfo : EIATTR_KPARAM_INFO
	.align		4
.L_609:
        /*0028*/ 	.byte	0x04, 0x17
        /*002a*/ 	.short	(.L_611 - .L_610)
.L_610:
        /*002c*/ 	.word	0x00000000
        /*0030*/ 	.short	0x0000
        /*0032*/ 	.short	0x0000
        /*0034*/ 	.byte	0x00, 0xf0, 0x11, 0x00


	//----- nvinfo : EIATTR_SPARSE_MMA_MASK
	.align		4
.L_611:
        /*0038*/ 	.byte	0x03, 0x50
        /*003a*/ 	.short	0x0000


	//----- nvinfo : EIATTR_MAXREG_COUNT
	.align		4
        /*003c*/ 	.byte	0x03, 0x1b
        /*003e*/ 	.short	0x00ff


	//----- nvinfo : EIATTR_MERCURY_ISA_VERSION
	.align		4
        /*0040*/ 	.byte	0x03, 0x5f
        /*0042*/ 	.short	0x0101


	//----- nvinfo : EIATTR_VRC_CTA_INIT_COUNT
	.align		4
        /*0044*/ 	.byte	0x02, 0x4a
	.zero		1
	.zero		1


	//----- nvinfo : EIATTR_EXIT_INSTR_OFFSETS
	.align		4
        /*0048*/ 	.byte	0x04, 0x1c
        /*004a*/ 	.short	(.L_613 - .L_612)


	//   ....[0]....
.L_612:
        /*004c*/ 	.word	0x00000b60


	//   ....[1]....
        /*0050*/ 	.word	0x00000bb0


	//   ....[2]....
        /*0054*/ 	.word	0x00000df0


	//----- nvinfo : EIATTR_MAX_THREADS
	.align		4
.L_613:
        /*0058*/ 	.byte	0x04, 0x05
        /*005a*/ 	.short	(.L_615 - .L_614)
.L_614:
        /*005c*/ 	.word	0x00000080
        /*0060*/ 	.word	0x00000001
        /*0064*/ 	.word	0x00000001


	//----- nvinfo : EIATTR_CRS_STACK_SIZE
	.align		4
.L_615:
        /*0068*/ 	.byte	0x04, 0x1e
        /*006a*/ 	.short	(.L_617 - .L_616)
.L_616:
        /*006c*/ 	.word	0x00000000


	//----- nvinfo : EIATTR_CBANK_PARAM_SIZE
	.align		4
.L_617:
        /*0070*/ 	.byte	0x03, 0x19
        /*0072*/ 	.short	0x0018


	//----- nvinfo : EIATTR_PARAM_CBANK
	.align		4
        /*0074*/ 	.byte	0x04, 0x0a
        /*0076*/ 	.short	(.L_619 - .L_618)
	.align		4
.L_618:
        /*0078*/ 	.word	index@(.nv.constant0._ZN2at6native29vectorized_elementwise_kernelILi4EZZZNS0_17angle_kernel_cudaERNS_18TensorIteratorBaseEENKUlvE0_clEvENKUlvE0_clEvEUlfE_St5arrayIPcLm2EEEEviT0_T1_)
        /*007c*/ 	.short	0x0380
        /*007e*/ 	.short	0x0018


	//----- nvinfo : EIATTR_SW_WAR
	.align		4
.L_619:
        /*0080*/ 	.byte	0x04, 0x36
        /*0082*/ 	.short	(.L_621 - .L_620)
.L_620:
        /*0084*/ 	.word	0x00000008
.L_621:


//--------------------- .nv.info._ZN2at6native29vectorized_elementwise_kernelILi8EZZZNS0_17angle_kernel_cudaERNS_18TensorIteratorBaseEENKUlvE0_clEvENKUlvE0_clEvEUlfE_St5arrayIPcLm2EEEEviT0_T1_ --------------------------
	.section	.nv.info._ZN2at6native29vectorized_elementwise_kernelILi8EZZZNS0_17angle_kernel_cudaERNS_18TensorIteratorBaseEENKUlvE0_clEvENKUlvE0_clEvEUlfE_St5arrayIPcLm2EEEEviT0_T1_,"",@"SHT_CUDA_INFO"
	.sectionflags	@""
	.align	4


	//----- nvinfo : EIATTR_CUDA_API_VERSION
	.align		4
        /*0000*/ 	.byte	0x04, 0x37
        /*0002*/ 	.short	(.L_623 - .L_622)
.L_622:
        /*0004*/ 	.word	0x00000082


	//----- nvinfo : EIATTR_KPARAM_INFO
	.align		4
.L_623:
        /*0008*/ 	.byte	0x04, 0x17
        /*000a*/ 	.short	(.L_625 - .L_624)
.L_624:
        /*000c*/ 	.word	0x00000000
        /*0010*/ 	.short	0x0002
        /*0012*/ 	.short	0x0008
        /*0014*/ 	.byte	0x00, 0xf0, 0x41, 0x00


	//----- nvinfo : EIATTR_KPARAM_INFO
	.align		4
.L_625:
        /*0018*/ 	.byte	0x04, 0x17
        /*001a*/ 	.short	(.L_627 - .L_626)
.L_626:
        /*001c*/ 	.word	0x00000000
        /*0020*/ 	.short	0x0001
        /*0022*/ 	.short	0x0004
        /*0024*/ 	.byte	0x00, 0xf0, 0x05, 0x00


	//----- nvinfo : EIATTR_KPARAM_INFO
	.align		4
.L_627:
        /*0028*/ 	.byte	0x04, 0x17
        /*002a*/ 	.short	(.L_629 - .L_628)
.L_628:
        /*002c*/ 	.word	0x00000000
        /*0030*/ 	.short	0x0000
        /*0032*/ 	.short	0x0000
        /*0034*/ 	.byte	0x00, 0xf0, 0x11, 0x00


	//----- nvinfo : EIATTR_SPARSE_MMA_MASK
	.align		4
.L_629:
        /*0038*/ 	.byte	0x03, 0x50
        /*003a*/ 	.short	0x0000


	//----- nvinfo : EIATTR_MAXREG_COUNT
	.align		4
        /*003c*/ 	.byte	0x03, 0x1b
        /*003e*/ 	.short	0x00ff


	//----- nvinfo : EIATTR_MERCURY_ISA_VERSION
	.align		4
        /*0040*/ 	.byte	0x03, 0x5f
        /*0042*/ 	.short	0x0101


	//----- nvinfo : EIATTR_VRC_CTA_INIT_COUNT
	.align		4
        /*0044*/ 	.byte	0x02, 0x4a
	.zero		1
	.zero		1


	//----- nvinfo : EIATTR_EXIT_INSTR_OFFSETS
	.align		4
        /*0048*/ 	.byte	0x04, 0x1c
        /*004a*/ 	.short	(.L_631 - .L_630)


	//   ....[0]....
.L_630:
        /*004c*/ 	.word	0x00000010


	//----- nvinfo : EIATTR_MAX_THREADS
	.align		4
.L_631:
        /*0050*/ 	.byte	0x04, 0x05
        /*0052*/ 	.short	(.L_633 - .L_632)
.L_632:
        /*0054*/ 	.word	0x00000080
        /*0058*/ 	.word	0x00000001
        /*005c*/ 	.word	0x00000001


	//----- nvinfo : EIATTR_CBANK_PARAM_SIZE
	.align		4
.L_633:
        /*0060*/ 	.byte	0x03, 0x19
        /*0062*/ 	.short	0x0018


	//----- nvinfo : EIATTR_PARAM_CBANK
	.align		4
        /*0064*/ 	.byte	0x04, 0x0a
        /*0066*/ 	.short	(.L_635 - .L_634)
	.align		4
.L_634:
        /*0068*/ 	.word	index@(.nv.constant0._ZN2at6native29vectorized_elementwise_kernelILi8EZZZNS0_17angle_kernel_cudaERNS_18TensorIteratorBaseEENKUlvE0_clEvENKUlvE0_clEvEUlfE_St5arrayIPcLm2EEEEviT0_T1_)
        /*006c*/ 	.short	0x0380
        /*006e*/ 	.short	0x0018


	//----- nvinfo : EIATTR_SW_WAR
	.align		4
.L_635:
        /*0070*/ 	.byte	0x04, 0x36
        /*0072*/ 	.short	(.L_637 - .L_636)
.L_636:
        /*0074*/ 	.word	0x00000008
.L_637:


//--------------------- .nv.info._ZN2at6native18elementwise_kernelILi128ELi4EZNS0_15gpu_kernel_implIZZZNS0_17angle_kernel_cudaERNS_18TensorIteratorBaseEENKUlvE0_clEvENKUlvE_clEvEUldE_EEvS4_RKT_EUliE_EEviT1_ --------------------------
	.section	.nv.info._ZN2at6native18elementwise_kernelILi128ELi4EZNS0_15gpu_kernel_implIZZZNS0_17angle_kernel_cudaERNS_18TensorIteratorBaseEENKUlvE0_clEvENKUlvE_clEvEUldE_EEvS4_RKT_EUliE_EEviT1_,"",@"SHT_CUDA_INFO"
	.sectionflags	@""
	.align	4


	//----- nvinfo : EIATTR_CUDA_API_VERSION
	.align		4
        /*0000*/ 	.byte	0x04, 0x37
        /*0002*/ 	.short	(.L_639 - .L_638)
.L_638:
        /*0004*/ 	.word	0x00000082


	//----- nvinfo : EIATTR_KPARAM_INFO
	.align		4
.L_639:
        /*0008*/ 	.byte	0x04, 0x17
        /*000a*/ 	.short	(.L_641 - .L_640)
.L_640:
        /*000c*/ 	.word	0x00000000
        /*0010*/ 	.short	0x0001
        /*0012*/ 	.short	0x0008
        /*0014*/ 	.byte	0x00, 0xf0, 0x61, 0x08


	//----- nvinfo : EIATTR_KPARAM_INFO
	.align		4
.L_641:
        /*0018*/ 	.byte	0x04, 0x17
        /*001a*/ 	.short	(.L_643 - .L_642)
.L_642:
        /*001c*/ 	.word	0x00000000
        /*0020*/ 	.short	0x0000
        /*0022*/ 	.short	0x0000
        /*0024*/ 	.byte	0x00, 0xf0, 0x11, 0x00


	//----- nvinfo : EIATTR_SPARSE_MMA_MASK
	.align		4
.L_643:
        /*0028*/ 	.byte	0x03, 0x50
        /*002a*/ 	.short	0x0000


	//----- nvinfo : EIATTR_MAXREG_COUNT
	.align		4
        /*002c*/ 	.byte	0x03, 0x1b
        /*002e*/ 	.short	0x0080


	//----- nvinfo : EIATTR_EXTERNS
	.align		4
        /*0030*/ 	.byte	0x04, 0x0f
        /*0032*/ 	.short	(.L_645 - .L_644)


	//   ....[0]....
	.align		4
.L_644:
        /*0034*/ 	.word	index@(__assertfail)


	//----- nvinfo : EIATTR_MERCURY_ISA_VERSION
	.align		4
.L_645:
        /*0038*/ 	.byte	0x03, 0x5f
        /*003a*/ 	.short	0x0101


	//----- nvinfo : EIATTR_VRC_CTA_INIT_COUNT
	.align		4
        /*003c*/ 	.byte	0x02, 0x4a
	.zero		1
	.zero		1


	//----- nvinfo : EIATTR_SYSCALL_OFFSETS
	.align		4
        /*0040*/ 	.byte	0x04, 0x46
        /*0042*/ 	.short	(.L_647 - .L_646)


	//   ....[0]....
.L_646:
        /*0044*/ 	.word	0x00002180


	//   ....[1]....
        /*0048*/ 	.word	0x000034d0


	//   ....[2]....
        /*004c*/ 	.word	0x00005860


	//   ....[3]....
        /*0050*/ 	.word	0x000068b0


	//   ....[4]....
        /*0054*/ 	.word	0x00008e70


	//   ....[5]....
        /*0058*/ 	.word	0x00009ec0


	//   ....[6]....
        /*005c*/ 	.word	0x0000c490


	//   ....[7]....
        /*0060*/ 	.word	0x0000d4b0


	//----- nvinfo : EIATTR_EXIT_INSTR_OFFSETS
	.align		4
.L_647:
        /*0064*/ 	.byte	0x04, 0x1c
        /*0066*/ 	.short	(.L_649 - .L_648)


	//   ....[0]....
.L_648:
        /*0068*/ 	.word	0x0000a320


	//   ....[1]....
        /*006c*/ 	.word	0x0000c680


	//   ....[2]....
        /*0070*/ 	.word	0x0000c6c0


	//   ....[3]....
        /*0074*/ 	.word	0x0000c750


	//   ....[4]....
        /*0078*/ 	.word	0x0000c780


	//   ....[5]....
        /*007c*/ 	.word	0x0000c7b0


	//   ....[6]....
        /*0080*/ 	.word	0x0000c8c0


	//   ....[7]....
        /*0084*/ 	.word	0x0000c980


	//   ....[8]....
        /*0088*/ 	.word	0x0000caa0


	//   ....[9]....
        /*008c*/ 	.word	0x0000cb70


	//   ....[10]....
        /*0090*/ 	.word	0x0000cb90


	//   ....[11]....
        /*0094*/ 	.word	0x0000cc60


	//   ....[12]....
        /*0098*/ 	.word	0x0000ce50


	//   ....[13]....
        /*009c*/ 	.word	0x0000d040


	//   ....[14]....
        /*00a0*/ 	.word	0x0000d220


	//   ....[15]....
        /*00a4*/ 	.word	0x0000d250


	//   ....[16]....
        /*00a8*/ 	.word	0x0000d280


	//   ....[17]....
        /*00ac*/ 	.word	0x0000d320


	//   ....[18]....
        /*00b0*/ 	.word	0x0000d350


	//   ....[19]....
        /*00b4*/ 	.word	0x0000d4c0


	//   ....[20]....
        /*00b8*/ 	.word	0x0000d650


	//   ....[21]....
        /*00bc*/ 	.word	0x0000d810


	//   ....[22]....
        /*00c0*/ 	.word	0x0000d8d0


	//----- nvinfo : EIATTR_MAX_THREADS
	.align		4
.L_649:
        /*00c4*/ 	.byte	0x04, 0x05
        /*00c6*/ 	.short	(.L_651 - .L_650)
.L_650:
        /*00c8*/ 	.word	0x00000080
        /*00cc*/ 	.word	0x00000001
        /*00d0*/ 	.word	0x00000001


	//----- nvinfo : EIATTR_CRS_STACK_SIZE
	.align		4
.L_651:
        /*00d4*/ 	.byte	0x04, 0x1e
        /*00d6*/ 	.short	(.L_653 - .L_652)
.L_652:
        /*00d8*/ 	.word	0x00000000


	//----- nvinfo : EIATTR_CBANK_PARAM_SIZE
	.align		4
.L_653:
        /*00dc*/ 	.byte	0x03, 0x19
        /*00de*/ 	.short	0x0220


	//----- nvinfo : EIATTR_PARAM_CBANK
	.align		4
        /*00e0*/ 	.byte	0x04, 0x0a
        /*00e2*/ 	.short	(.L_655 - .L_654)
	.align		4
.L_654:
        /*00e4*/ 	.word	index@(.nv.constant0._ZN2at6native18elementwise_kernelILi128ELi4EZNS0_15gpu_kernel_implIZZZNS0_17angle_kernel_cudaERNS_18TensorIteratorBaseEENKUlvE0_clEvENKUlvE_clEvEUldE_EEvS4_RKT_EUliE_EEviT1_)
        /*00e8*/ 	.short	0x0380
        /*00ea*/ 	.short	0x0220


	//----- nvinfo : EIATTR_SW_WAR
	.align		4
.L_655:
        /*00ec*/ 	.byte	0x04, 0x36
        /*00ee*/ 	.short	(.L_657 - .L_656)
.L_656:
        /*00f0*/ 	.word	0x00000008
.L_657:


//--------------------- .nv.info._ZN2at6native27unrolled_elementwise_kernelIZZZNS0_17angle_kernel_cudaERNS_18TensorIteratorBaseEENKUlvE0_clEvENKUlvE_clEvEUldE_St5arrayIPcLm2EELi4E23TrivialOffsetCalculatorILi1EjESB_NS0_6memory12LoadWithCastILi1EEENSC_13StoreWithCastILi1EEEEEviT_T0_T2_T3_T4_T5_ --------------------------
	.section	.nv.info._ZN2at6native27unrolled_elementwise_kernelIZZZNS0_17angle_kernel_cudaERNS_18TensorIteratorBaseEENKUlvE0_clEvENKUlvE_clEvEUldE_St5arrayIPcLm2EELi4E23TrivialOffsetCalculatorILi1EjESB_NS0_6memory12LoadWithCastILi1EEENSC_13StoreWithCastILi1EEEEEviT_T0_T2_T3_T4_T5_,"",@"SHT_CUDA_INFO"
	.sectionflags	@""
	.align	4


	//----- nvinfo : EIATTR_CUDA_API_VERSION
	.align		4
        /*0000*/ 	.byte	0x04, 0x37
        /*0002*/ 	.short	(.L_659 - .L_658)
.L_658:
        /*0004*/ 	.word	0x00000082


	//----- nvinfo : EIATTR_KPARAM_INFO
	.align		4
.L_659:
        /*0008*/ 	.byte	0x04, 0x17
        /*000a*/ 	.short	(.L_661 - .L_660)
.L_660:
        /*000c*/ 	.word	0x00000000
        /*0010*/ 	.short	0x0006
        /*0012*/ 	.short	0x0024
        /*0014*/ 	.byte	0x00, 0xf0, 0x21, 0x00


	//----- nvinfo : EIATTR_KPARAM_INFO
	.align		4
.L_661:
        /*0018*/ 	.byte	0x04, 0x17
        /*001a*/ 	.short	(.L_663 - .L_662)
.L_662:
        /*001c*/ 	.word	0x00000000
        /*0020*/ 	.short	0x0005
        /*0022*/ 	.short	0x001c
        /*0024*/ 	.byte	0x00, 0xf0, 0x21, 0x00


	//----- nvinfo : EIATTR_KPARAM_INFO
	.align		4
.L_663:
        /*0028*/ 	.byte	0x04, 0x17
        /*002a*/ 	.short	(.L_665 - .L_664)
.L_664:
        /*002c*/ 	.word	0x00000000
        /*0030*/ 	.short	0x0004
        /*0032*/ 	.short	0x0019
        /*0034*/ 	.byte	0x00, 0xf0, 0x05, 0x00


	//----- nvinfo : EIATTR_KPARAM_INFO
	.align		4
.L_665:
        /*0038*/ 	.byte	0x04, 0x17
        /*003a*/ 	.short	(.L_667 - .L_666)
.L_666:
        /*003c*/ 	.word	0x00000000
        /*0040*/ 	.short	0x0003
        /*0042*/ 	.short	0x0018
        /*0044*/ 	.byte	0x00, 0xf0, 0x05, 0x00


	//----- nvinfo : EIATTR_KPARAM_INFO
	.align		4
.L_667:
        /*0048*/ 	.byte	0x04, 0x17
        /*004a*/ 	.short	(.L_669 - .L_668)
.L_668:
        /*004c*/ 	.word	0x00000000
        /*0050*/ 	.short	0x0002
        /*0052*/ 	.short	0x0008
        /*0054*/ 	.byte	0x00, 0xf0, 0x41, 0x00


	//----- nvinfo : EIATTR_KPARAM_INFO
	.align		4
.L_669:
        /*0058*/ 	.byte	0x04, 0x17
        /*005a*/ 	.short	(.L_671 - .L_670)
.L_670:
        /*005c*/ 	.word	0x00000000
        /*0060*/ 	.short	0x0001
        /*0062*/ 	.short	0x0004
        /*0064*/ 	.byte	0x00, 0xf0, 0x05, 0x00


	//----- nvinfo : EIATTR_KPARAM_INFO
	.align		4
.L_671:
        /*0068*/ 	.byte	0x04, 0x17
        /*006a*/ 	.short	(.L_673 - .L_672)
.L_672:
        /*006c*/ 	.word	0x00000000
        /*0070*/ 	.short	0x0000
        /*0072*/ 	.short	0x0000
        /*0074*/ 	.byte	0x00, 0xf0, 0x11, 0x00


	//----- nvinfo : EIATTR_SPARSE_MMA_MASK
	.align		4
.L_673:
        /*0078*/ 	.byte	0x03, 0x50
        /*007a*/ 	.short	0x0000


	//----- nvinfo : EIATTR_MAXREG_COUNT
	.align		4
        /*007c*/ 	.byte	0x03, 0x1b
        /*007e*/ 	.short	0x00ff


	//----- nvinfo : EIATTR_EXTERNS
	.align		4
        /*0080*/ 	.byte	0x04, 0x0f
        /*0082*/ 	.short	(.L_675 - .L_674)


	//   ....[0]....
	.align		4
.L_674:
        /*0084*/ 	.word	index@(__assertfail)


	//----- nvinfo : EIATTR_MERCURY_ISA_VERSION
	.align		4
.L_675:
        /*0088*/ 	.byte	0x03, 0x5f
        /*008a*/ 	.short	0x0101


	//----- nvinfo : EIATTR_VRC_CTA_INIT_COUNT
	.align		4
        /*008c*/ 	.byte	0x02, 0x4a
	.zero		1
	.zero		1


	//----- nvinfo : EIATTR_SYSCALL_OFFSETS
	.align		4
        /*0090*/ 	.byte	0x04, 0x46
        /*0092*/ 	.short	(.L_677 - .L_676)


	//   ....[0]....
.L_676:
        /*0094*/ 	.word	0x00000e80


	//   ....[1]....
        /*0098*/ 	.word	0x00001ec0


	//   ....[2]....
        /*009c*/ 	.word	0x00002e40


	//   ....[3]....
        /*00a0*/ 	.word	0x00003d80


	//   ....[4]....
        /*00a4*/ 	.word	0x000052f0


	//   ....[5]....
        /*00a8*/ 	.word	0x00006480


	//   ....[6]....
        /*00ac*/ 	.word	0x00007860


	//   ....[7]....
        /*00b0*/ 	.word	0x00008c20


	//----- nvinfo : EIATTR_EXIT_INSTR_OFFSETS
	.align		4
.L_677:
        /*00b4*/ 	.byte	0x04, 0x1c
        /*00b6*/ 	.short	(.L_679 - .L_678)


	//   ....[0]....
.L_678:
        /*00b8*/ 	.word	0x00007cb0


	//   ....[1]....
        /*00bc*/ 	.word	0x00007df0


	//   ....[2]....
        /*00c0*/ 	.word	0x00007e30


	//   ....[3]....
        /*00c4*/ 	.word	0x00007ec0


	//   ....[4]....
        /*00c8*/ 	.word	0x00007ef0


	//   ....[5]....
        /*00cc*/ 	.word	0x00007f20


	//   ....[6]....
        /*00d0*/ 	.word	0x00008030


	//   ....[7]....
        /*00d4*/ 	.word	0x000080f0


	//   ....[8]....
        /*00d8*/ 	.word	0x00008210


	//   ....[9]....
        /*00dc*/ 	.word	0x000082e0


	//   ....[10]....
        /*00e0*/ 	.word	0x00008300


	//   ....[11]....
        /*00e4*/ 	.word	0x000083d0


	//   ....[12]....
        /*00e8*/ 	.word	0x000085c0


	//   ....[13]....
        /*00ec*/ 	.word	0x000087b0


	//   ....[14]....
        /*00f0*/ 	.word	0x00008990


	//   ....[15]....
        /*00f4*/ 	.word	0x000089c0


	//   ....[16]....
        /*00f8*/ 	.word	0x000089f0


	//   ....[17]....
        /*00fc*/ 	.word	0x00008a90


	//   ....[18]....
        /*0100*/ 	.word	0x00008ac0


	//   ....[19]....
        /*0104*/ 	.word	0x00008c30


	//   ....[20]....
        /*0108*/ 	.word	0x00008dc0


	//   ....[21]....
        /*010c*/ 	.word	0x00008f80


	//   ....[22]....
        /*0110*/ 	.word	0x00009040


	//----- nvinfo : EIATTR_MAX_THREADS
	.align		4
.L_679:
        /*0114*/ 	.byte	0x04, 0x05
        /*0116*/ 	.short	(.L_681 - .L_680)
.L_680:
        /*0118*/ 	.word	0x00000080
        /*011c*/ 	.word	0x00000001
        /*0120*/ 	.word	0x00000001


	//----- nvinfo : EIATTR_CRS_STACK_SIZE
	.align		4
.L_681:
        /*0124*/ 	.byte	0x04, 0x1e
        /*0126*/ 	.short	(.L_683 - .L_682)
.L_682:
        /*0128*/ 	.word	0x00000000


	//----- nvinfo : EIATTR_CBANK_PARAM_SIZE
	.align		4
.L_683:
        /*012c*/ 	.byte	0x03, 0x19
        /*012e*/ 	.short	0x002c


	//----- nvinfo : EIATTR_PARAM_CBANK
	.align		4
        /*0130*/ 	.byte	0x04, 0x0a
        /*0132*/ 	.short	(.L_685 - .L_684)
	.align		4
.L_684:
        /*0134*/ 	.word	index@(.nv.constant0._ZN2at6native27unrolled_elementwise_kernelIZZZNS0_17angle_kernel_cudaERNS_18TensorIteratorBaseEENKUlvE0_clEvENKUlvE_clEvEUldE_St5arrayIPcLm2EELi4E23TrivialOffsetCalculatorILi1EjESB_NS0_6memory12LoadWithCastILi1EEENSC_13StoreWithCastILi1EEEEEviT_T0_T2_T3_T4_T5_)
        /*0138*/ 	.short	0x0380
        /*013a*/ 	.short	0x002c


	//----- nvinfo : EIATTR_SW_WAR
	.align		4
.L_685:
        /*013c*/ 	.byte	0x04, 0x36
        /*013e*/ 	.short	(.L_687 - .L_686)
.L_686:
        /*0140*/ 	.word	0x00000008
.L_687:


//--------------------- .nv.info._ZN2at6native18elementwise_kernelILi128ELi2EZNS0_22gpu_kernel_impl_nocastIZZZNS0_17angle_kernel_cudaERNS_18TensorIteratorBaseEENKUlvE0_clEvENKUlvE_clEvEUldE_EEvS4_RKT_EUliE_EEviT1_ --------------------------
	.section	.nv.info._ZN2at6native18elementwise_kernelILi128ELi2EZNS0_22gpu_kernel_impl_nocastIZZZNS0_17angle_kernel_cudaERNS_18TensorIteratorBaseEENKUlvE0_clEvENKUlvE_clEvEUldE_EEvS4_RKT_EUliE_EEviT1_,"",@"SHT_CUDA_INFO"
	.sectionflags	@""
	.align	4


	//----- nvinfo : EIATTR_CUDA_API_VERSION
	.align		4
        /*0000*/ 	.byte	0x04, 0x37
        /*0002*/ 	.short	(.L_689 - .L_688)
.L_688:
        /*0004*/ 	.word	0x00000082


	//----- nvinfo : EIATTR_KPARAM_INFO
	.align		4
.L_689:
        /*0008*/ 	.byte	0x04, 0x17
        /*000a*/ 	.short	(.L_691 - .L_690)
.L_690:
        /*000c*/ 	.word	0x00000000
        /*0010*/ 	.short	0x0001
        /*0012*/ 	.short	0x0008
        /*0014*/ 	.byte	0x00, 0xf0, 0x61, 0x08


	//----- nvinfo : EIATTR_KPARAM_INFO
	.align		4
.L_691:
        /*0018*/ 	.byte	0x04, 0x17
        /*001a*/ 	.short	(.L_693 - .L_692)
.L_692:
        /*001c*/ 	.word	0x00000000
        /*0020*/ 	.short	0x0000
        /*0022*/ 	.short	0x0000
        /*0024*/ 	.byte	0x00, 0xf0, 0x11, 0x00


	//----- nvinfo : EIATTR_SPARSE_MMA_MASK
	.align		4
.L_693:
        /*0028*/ 	.byte	0x03, 0x50
        /*002a*/ 	.short	0x0000


	//----- nvinfo : EIATTR_MAXREG_COUNT
	.align		4
        /*002c*/ 	.byte	0x03, 0x1b
        /*002e*/ 	.short	0x0080


	//----- nvinfo : EIATTR_MERCURY_ISA_VERSION
	.align		4
        /*0030*/ 	.byte	0x03, 0x5f
        /*0032*/ 	.short	0x0101


	//----- nvinfo : EIATTR_VRC_CTA_INIT_COUNT
	.align		4
        /*0034*/ 	.byte	0x02, 0x4a
	.zero		1
	.zero		1


	//----- nvinfo : EIATTR_EXIT_INSTR_OFFSETS
	.align		4
        /*0038*/ 	.byte	0x04, 0x1c
        /*003a*/ 	.short	(.L_695 - .L_694)


	//   ....[0]....
.L_694:
        /*003c*/ 	.word	0x000001d0


	//   ....[1]....
        /*0040*/ 	.word	0x000002b0


	//   ....[2]....
        /*0044*/ 	.word	0x00001700


	//   ....[3]....
        /*0048*/ 	.word	0x00002ab0


	//----- nvinfo : EIATTR_MAX_THREADS
	.align		4
.L_695:
        /*004c*/ 	.byte	0x04, 0x05
        /*004e*/ 	.short	(.L_697 - .L_696)
.L_696:
        /*0050*/ 	.word	0x00000080
        /*0054*/ 	.word	0x00000001
        /*0058*/ 	.word	0x00000001


	//----- nvinfo : EIATTR_CRS_STACK_SIZE
	.align		4
.L_697:
        /*005c*/ 	.byte	0x04, 0x1e
        /*005e*/ 	.short	(.L_699 - .L_698)
.L_698:
        /*0060*/ 	.word	0x00000000


	//----- nvinfo : EIATTR_CBANK_PARAM_SIZE
	.align		4
.L_699:
        /*0064*/ 	.byte	0x03, 0x19
        /*0066*/ 	.short	0x0220


	//----- nvinfo : EIATTR_PARAM_CBANK
	.align		4
        /*0068*/ 	.byte	0x04, 0x0a
        /*006a*/ 	.short	(.L_701 - .L_700)
	.align		4
.L_700:
        /*006c*/ 	.word	index@(.nv.constant0._ZN2at6native18elementwise_kernelILi128ELi2EZNS0_22gpu_kernel_impl_nocastIZZZNS0_17angle_kernel_cudaERNS_18TensorIteratorBaseEENKUlvE0_clEvENKUlvE_clEvEUldE_EEvS4_RKT_EUliE_EEviT1_)
        /*0070*/ 	.short	0x0380
        /*0072*/ 	.short	0x0220


	//----- nvinfo : EIATTR_SW_WAR
	.align		4
.L_701:
        /*0074*/ 	.byte	0x04, 0x36
        /*0076*/ 	.short	(.L_703 - .L_702)
.L_702:
        /*0078*/ 	.word	0x00000008
.L_703:


//--------------------- .nv.info._ZN2at6native27unrolled_elementwise_kernelIZZZNS0_17angle_kernel_cudaERNS_18TensorIteratorBaseEENKUlvE0_clEvENKUlvE_clEvEUldE_St5arrayIPcLm2EELi4E23TrivialOffsetCalculatorILi1EjESB_NS0_6memory15LoadWithoutCastENSC_16StoreWithoutCastEEEviT_T0_T2_T3_T4_T5_ --------------------------
	.section	.nv.info._ZN2at6native27unrolled_elementwise_kernelIZZZNS0_17angle_kernel_cudaERNS_18TensorIteratorBaseEENKUlvE0_clEvENKUlvE_clEvEUldE_St5arrayIPcLm2EELi4E23TrivialOffsetCalculatorILi1EjESB_NS0_6memory15LoadWithoutCastENSC_16StoreWithoutCastEEEviT_T0_T2_T3_T4_T5_,"",@"SHT_CUDA_INFO"
	.sectionflags	@""
	.align	4


	//----- nvinfo : EIATTR_CUDA_API_VERSION
	.align		4
        /*0000*/ 	.byte	0x04, 0x37
        /*0002*/ 	.short	(.L_705 - .L_704)
.L_704:
        /*0004*/ 	.word	0x00000082


	//----- nvinfo : EIATTR_KPARAM_INFO
	.align		4
.L_705:
        /*0008*/ 	.byte	0x04, 0x17
        /*000a*/ 	.short	(.L_707 - .L_706)
.L_706:
        /*000c*/ 	.word	0x00000000
        /*0010*/ 	.short	0x0006
        /*0012*/ 	.short	0x001b
        /*0014*/ 	.byte	0x00, 0xf0, 0x05, 0x00


	//----- nvinfo : EIATTR_KPARAM_INFO
	.align		4
.L_707:
        /*0018*/ 	.byte	0x04, 0x17
        /*001a*/ 	.short	(.L_709 - .L_708)
.L_708:
        /*001c*/ 	.word	0x00000000
        /*0020*/ 	.short	0x0005
        /*0022*/ 	.short	0x001a
        /*0024*/ 	.byte	0x00, 0xf0, 0x05, 0x00


	//----- nvinfo : EIATTR_KPARAM_INFO
	.align		4
.L_709:
        /*0028*/ 	.byte	0x04, 0x17
        /*002a*/ 	.short	(.L_711 - .L_710)
.L_710:
        /*002c*/ 	.word	0x00000000
        /*0030*/ 	.short	0x0004
        /*0032*/ 	.short	0x0019
        /*0034*/ 	.byte	0x00, 0xf0, 0x05, 0x00


	//----- nvinfo : EIATTR_KPARAM_INFO
	.align		4
.L_711:
        /*0038*/ 	.byte	0x04, 0x17
        /*003a*/ 	.short	(.L_713 - .L_712)
.L_712:
        /*003c*/ 	.word	0x00000000
        /*0040*/ 	.short	0x0003
        /*0042*/ 	.short	0x0018
        /*0044*/ 	.byte	0x00, 0xf0, 0x05, 0x00


	//----- nvinfo : EIATTR_KPARAM_INFO
	.align		4
.L_713:
        /*0048*/ 	.byte	0x04, 0x17
        /*004a*/ 	.short	(.L_715 - .L_714)
.L_714:
        /*004c*/ 	.word	0x00000000
        /*0050*/ 	.short	0x0002
        /*0052*/ 	.short	0x0008
        /*0054*/ 	.byte	0x00, 0xf0, 0x41, 0x00


	//----- nvinfo : EIATTR_KPARAM_INFO
	.align		4
.L_715:
        /*0058*/ 	.byte	0x04, 0x17
        /*005a*/ 	.short	(.L_717 - .L_716)
.L_716:
        /*005c*/ 	.word	0x00000000
        /*0060*/ 	.short	0x0001
        /*0062*/ 	.short	0x0004
        /*0064*/ 	.byte	0x00, 0xf0, 0x05, 0x00


	//----- nvinfo : EIATTR_KPARAM_INFO
	.align		4
.L_717:
        /*0068*/ 	.byte	0x04, 0x17
        /*006a*/ 	.short	(.L_719 - .L_718)
.L_718:
        /*006c*/ 	.word	0x00000000
        /*0070*/ 	.short	0x0000
        /*0072*/ 	.short	0x0000
        /*0074*/ 	.byte	0x00, 0xf0, 0x11, 0x00


	//----- nvinfo : EIATTR_SPARSE_MMA_MASK
	.align		4
.L_719:
        /*0078*/ 	.byte	0x03, 0x50
        /*007a*/ 	.short	0x0000


	//----- nvinfo : EIATTR_MAXREG_COUNT
	.align		4
        /*007c*/ 	.byte	0x03, 0x1b
        /*007e*/ 	.short	0x00ff


	//----- nvinfo : EIATTR_MERCURY_ISA_VERSION
	.align		4
        /*0080*/ 	.byte	0x03, 0x5f
        /*0082*/ 	.short	0x0101


	//----- nvinfo : EIATTR_VRC_CTA_INIT_COUNT
	.align		4
        /*0084*/ 	.byte	0x02, 0x4a
	.zero		1
	.zero		1


	//----- nvinfo : EIATTR_EXIT_INSTR_OFFSETS
	.align		4
        /*0088*/ 	.byte	0x04, 0x1c
        /*008a*/ 	.short	(.L_721 - .L_720)


	//   ....[0]....
.L_720:
        /*008c*/ 	.word	0x000005a0


	//   ....[1]....
        /*0090*/ 	.word	0x00000680


	//----- nvinfo : EIATTR_MAX_THREADS
	.align		4
.L_721:
        /*0094*/ 	.byte	0x04, 0x05
        /*0096*/ 	.short	(.L_723 - .L_722)
.L_722:
        /*0098*/ 	.word	0x00000080
        /*009c*/ 	.word	0x00000001
        /*00a0*/ 	.word	0x00000001


	//----- nvinfo : EIATTR_CRS_STACK_SIZE
	.align		4
.L_723:
        /*00a4*/ 	.byte	0x04, 0x1e
        /*00a6*/ 	.short	(.L_725 - .L_724)
.L_724:
        /*00a8*/ 	.word	0x00000000


	//----- nvinfo : EIATTR_CBANK_PARAM_SIZE
	.align		4
.L_725:
        /*00ac*/ 	.byte	0x03, 0x19
        /*00ae*/ 	.short	0x001c


	//----- nvinfo : EIATTR_PARAM_CBANK
	.align		4
        /*00b0*/ 	.byte	0x04, 0x0a
        /*00b2*/ 	.short	(.L_727 - .L_726)
	.align		4
.L_726:
        /*00b4*/ 	.word	index@(.nv.constant0._ZN2at6native27unrolled_elementwise_kernelIZZZNS0_17angle_kernel_cudaERNS_18TensorIteratorBaseEENKUlvE0_clEvENKUlvE_clEvEUldE_St5arrayIPcLm2EELi4E23TrivialOffsetCalculatorILi1EjESB_NS0_6memory15LoadWithoutCastENSC_16StoreWithoutCastEEEviT_T0_T2_T3_T4_T5_)
        /*00b8*/ 	.short	0x0380
        /*00ba*/ 	.short	0x001c


	//----- nvinfo : EIATTR_SW_WAR
	.align		4
.L_727:
        /*00bc*/ 	.byte	0x04, 0x36
        /*00be*/ 	.short	(.L_729 - .L_728)
.L_728:
        /*00c0*/ 	.word	0x00000008
.L_729:


//--------------------- .nv.info._ZN2at6native29vectorized_elementwise_kernelILi2EZZZNS0_17angle_kernel_cudaERNS_18TensorIteratorBaseEENKUlvE0_clEvENKUlvE_clEvEUldE_St5arrayIPcLm2EEEEviT0_T1_ --------------------------
	.section	.nv.info._ZN2at6native29vectorized_elementwise_kernelILi2EZZZNS0_17angle_kernel_cudaERNS_18TensorIteratorBaseEENKUlvE0_clEvENKUlvE_clEvEUldE_St5arrayIPcLm2EEEEviT0_T1_,"",@"SHT_CUDA_INFO"
	.sectionflags	@""
	.align	4


	//----- nvinfo : EIATTR_CUDA_API_VERSION
	.align		4
        /*0000*/ 	.byte	0x04, 0x37
        /*0002*/ 	.short	(.L_731 - .L_730)
.L_730:
        /*0004*/ 	.word	0x00000082


	//----- nvinfo : EIATTR_KPARAM_INFO
	.align		4
.L_731:
        /*0008*/ 	.byte	0x04, 0x17
        /*000a*/ 	.short	(.L_733 - .L_732)
.L_732:
        /*000c*/ 	.word	0x00000000
        /*0010*/ 	.short	0x0002
        /*0012*/ 	.short	0x0008
        /*0014*/ 	.byte	0x00, 0xf0, 0x41, 0x00


	//----- nvinfo : EIATTR_KPARAM_INFO
	.align		4
.L_733:
        /*0018*/ 	.byte	0x04, 0x17
        /*001a*/ 	.short	(.L_735 - .L_734)
.L_734:
        /*001c*/ 	.word	0x00000000
        /*0020*/ 	.short	0x0001
        /*0022*/ 	.short	0x0004
        /*0024*/ 	.byte	0x00, 0xf0, 0x05, 0x00


	//----- nvinfo : EIATTR_KPARAM_INFO
	.align		4
.L_735:
        /*0028*/ 	.byte	0x04, 0x17
        /*002a*/ 	.short	(.L_737 - .L_736)
.L_736:
        /*002c*/ 	.word	0x00000000
        /*0030*/ 	.short	0x0000
        /*0032*/ 	.short	0x0000
        /*0034*/ 	.byte	0x00, 0xf0, 0x11, 0x00


	//----- nvinfo : EIATTR_SPARSE_MMA_MASK
	.align		4
.L_737:
        /*0038*/ 	.byte	0x03, 0x50
        /*003a*/ 	.short	0x0000


	//----- nvinfo : EIATTR_MAXREG_COUNT
	.align		4
        /*003c*/ 	.byte	0x03, 0x1b
        /*003e*/ 	.short	0x00ff


	//----- nvinfo : EIATTR_MERCURY_ISA_VERSION
	.align		4
        /*0040*/ 	.byte	0x03, 0x5f
        /*0042*/ 	.short	0x0101


	//----- nvinfo : EIATTR_VRC_CTA_INIT_COUNT
	.align		4
        /*0044*/ 	.byte	0x02, 0x4a
	.zero		1
	.zero		1


	//----- nvinfo : EIATTR_EXIT_INSTR_OFFSETS
	.align		4
        /*0048*/ 	.byte	0x04, 0x1c
        /*004a*/ 	.short	(.L_739 - .L_738)


	//   ....[0]....
.L_738:
        /*004c*/ 	.word	0x00000b90


	//   ....[1]....
        /*0050*/ 	.word	0x00000c70


	//   ....[2]....
        /*0054*/ 	.word	0x000013a0


	//----- nvinfo : EIATTR_MAX_THREADS
	.align		4
.L_739:
        /*0058*/ 	.byte	0x04, 0x05
        /*005a*/ 	.short	(.L_741 - .L_740)
.L_740:
        /*005c*/ 	.word	0x00000080
        /*0060*/ 	.word	0x00000001
        /*0064*/ 	.word	0x00000001


	//----- nvinfo : EIATTR_CRS_STACK_SIZE
	.align		4
.L_741:
        /*0068*/ 	.byte	0x04, 0x1e
        /*006a*/ 	.short	(.L_743 - .L_742)
.L_742:
        /*006c*/ 	.word	0x00000000


	//----- nvinfo : EIATTR_CBANK_PARAM_SIZE
	.align		4
.L_743:
        /*0070*/ 	.byte	0x03, 0x19
        /*0072*/ 	.short	0x0018


	//----- nvinfo : EIATTR_PARAM_CBANK
	.align		4
        /*0074*/ 	.byte	0x04, 0x0a
        /*0076*/ 	.short	(.L_745 - .L_744)
	.align		4
.L_744:
        /*0078*/ 	.word	index@(.nv.constant0._ZN2at6native29vectorized_elementwise_kernelILi2EZZZNS0_17angle_kernel_cudaERNS_18TensorIteratorBaseEENKUlvE0_clEvENKUlvE_clEvEUldE_St5arrayIPcLm2EEEEviT0_T1_)
        /*007c*/ 	.short	0x0380
        /*007e*/ 	.short	0x0018


	//----- nvinfo : EIATTR_SW_WAR
	.align		4
.L_745:
        /*0080*/ 	.byte	0x04, 0x36
        /*0082*/ 	.short	(.L_747 - .L_746)
.L_746:
        /*0084*/ 	.word	0x00000008
.L_747:


//--------------------- .nv.info._ZN2at6native29vectorized_elementwise_kernelILi4EZZZNS0_17angle_kernel_cudaERNS_18TensorIteratorBaseEENKUlvE0_clEvENKUlvE_clEvEUldE_St5arrayIPcLm2EEEEviT0_T1_ --------------------------
	.section	.nv.info._ZN2at6native29vectorized_elementwise_kernelILi4EZZZNS0_17angle_kernel_cudaERNS_18TensorIteratorBaseEENKUlvE0_clEvENKUlvE_clEvEUldE_St5arrayIPcLm2EEEEviT0_T1_,"",@"SHT_CUDA_INFO"
	.sectionflags	@""
	.align	4


	//----- nvinfo : EIATTR_CUDA_API_VERSION
	.align		4
        /*0000*/ 	.byte	0x04, 0x37
        /*0002*/ 	.short	(.L_749 - .L_748)
.L_748:
        /*0004*/ 	.word	0x00000082


	//----- nvinfo : EIATTR_KPARAM_INFO
	.align		4
.L_749:
        /*0008*/ 	.byte	0x04, 0x17
        /*000a*/ 	.short	(.L_751 - .L_750)
.L_750:
        /*000c*/ 	.word	0x00000000
        /*0010*/ 	.short	0x0002
        /*0012*/ 	.short	0x0008
        /*0014*/ 	.byte	0x00, 0xf0, 0x41, 0x00


	//----- nvinfo : EIATTR_KPARAM_INFO
	.align		4
.L_751:
        /*0018*/ 	.byte	0x04, 0x17
        /*001a*/ 	.short	(.L_753 - .L_752)
.L_752:
        /*001c*/ 	.word	0x00000000
        /*0020*/ 	.short	0x0001
        /*0022*/ 	.short	0x0004
        /*0024*/ 	.byte	0x00, 0xf0, 0x05, 0x00


	//----- nvinfo : EIATTR_KPARAM_INFO
	.align		4
.L_753:
        /*0028*/ 	.byte	0x04, 0x17
        /*002a*/ 	.short	(.L_755 - .L_754)
.L_754:
        /*002c*/ 	.word	0x00000000
        /*0030*/ 	.short	0x0000
        /*0032*/ 	.short	0x0000
        /*0034*/ 	.byte	0x00, 0xf0, 0x11, 0x00


	//----- nvinfo : EIATTR_SPARSE_MMA_MASK
	.align		4
.L_755:
        /*0038*/ 	.byte	0x03, 0x50
        /*003a*/ 	.short	0x0000


	//----- nvinfo : EIATTR_MAXREG_COUNT
	.align		4
        /*003c*/ 	.byte	0x03, 0x1b
        /*003e*/ 	.short	0x00ff


	//----- nvinfo : EIATTR_MERCURY_ISA_VERSION
	.align		4
        /*0040*/ 	.byte	0x03, 0x5f
        /*0042*/ 	.short	0x0101


	//----- nvinfo : EIATTR_VRC_CTA_INIT_COUNT
	.align		4
        /*0044*/ 	.byte	0x02, 0x4a
	.zero		1
	.zero		1


	//----- nvinfo : EIATTR_EXIT_INSTR_OFFSETS
	.align		4
        /*0048*/ 	.byte	0x04, 0x1c
        /*004a*/ 	.short	(.L_757 - .L_756)


	//   ....[0]....
.L_756:
        /*004c*/ 	.word	0x00000b90


	//   ....[1]....
        /*0050*/ 	.word	0x00000c70


	//   ....[2]....
        /*0054*/ 	.word	0x000013b0


	//----- nvinfo : EIATTR_MAX_THREADS
	.align		4
.L_757:
        /*0058*/ 	.byte	0x04, 0x05
        /*005a*/ 	.short	(.L_759 - .L_758)
.L_758:
        /*005c*/ 	.word	0x00000080
        /*0060*/ 	.word	0x00000001
        /*0064*/ 	.word	0x00000001


	//----- nvinfo : EIATTR_CRS_STACK_SIZE
	.align		4
.L_759:
        /*0068*/ 	.byte	0x04, 0x1e
        /*006a*/ 	.short	(.L_761 - .L_760)
.L_760:
        /*006c*/ 	.word	0x00000000


	//----- nvinfo : EIATTR_CBANK_PARAM_SIZE
	.align		4
.L_761:
        /*0070*/ 	.byte	0x03, 0x19
        /*0072*/ 	.short	0x0018


	//----- nvinfo : EIATTR_PARAM_CBANK
	.align		4
        /*0074*/ 	.byte	0x04, 0x0a
        /*0076*/ 	.short	(.L_763 - .L_762)
	.align		4
.L_762:
        /*0078*/ 	.word	index@(.nv.constant0._ZN2at6native29vectorized_elementwise_kernelILi4EZZZNS0_17angle_kernel_cudaERNS_18TensorIteratorBaseEENKUlvE0_clEvENKUlvE_clEvEUldE_St5arrayIPcLm2EEEEviT0_T1_)
        /*007c*/ 	.short	0x0380
        /*007e*/ 	.short	0x0018


	//----- nvinfo : EIATTR_SW_WAR
	.align		4
.L_763:
        /*0080*/ 	.byte	0x04, 0x36
        /*0082*/ 	.short	(.L_765 - .L_764)
.L_764:
        /*0084*/ 	.word	0x00000008
.L_765:


//--------------------- .nv.info._ZN2at6native29vectorized_elementwise_kernelILi8EZZZNS0_17angle_kernel_cudaERNS_18TensorIteratorBaseEENKUlvE0_clEvENKUlvE_clEvEUldE_St5arrayIPcLm2EEEEviT0_T1_ --------------------------
	.section	.nv.info._ZN2at6native29vectorized_elementwise_kernelILi8EZZZNS0_17angle_kernel_cudaERNS_18TensorIteratorBaseEENKUlvE0_clEvENKUlvE_clEvEUldE_St5arrayIPcLm2EEEEviT0_T1_,"",@"SHT_CUDA_INFO"
	.sectionflags	@""
	.align	4


	//----- nvinfo : EIATTR_CUDA_API_VERSION
	.align		4
        /*0000*/ 	.byte	0x04, 0x37
        /*0002*/ 	.short	(.L_767 - .L_766)
.L_766:
        /*0004*/ 	.word	0x00000082


	//----- nvinfo : EIATTR_KPARAM_INFO
	.align		4
.L_767:
        /*0008*/ 	.byte	0x04, 0x17
        /*000a*/ 	.short	(.L_769 - .L_768)
.L_768:
        /*000c*/ 	.word	0x00000000
        /*0010*/ 	.short	0x0002
        /*0012*/ 	.short	0x0008
        /*0014*/ 	.byte	0x00, 0xf0, 0x41, 0x00


	//----- nvinfo : EIATTR_KPARAM_INFO
	.align		4
.L_769:
        /*0018*/ 	.byte	0x04, 0x17
        /*001a*/ 	.short	(.L_771 - .L_770)
.L_770:
        /*001c*/ 	.word	0x00000000
        /*0020*/ 	.short	0x0001
        /*0022*/ 	.short	0x0004
        /*0024*/ 	.byte	0x00, 0xf0, 0x05, 0x00


	//----- nvinfo : EIATTR_KPARAM_INFO
	.align		4
.L_771:
        /*0028*/ 	.byte	0x04, 0x17
        /*002a*/ 	.short	(.L_773 - .L_772)
.L_772:
        /*002c*/ 	.word	0x00000000
        /*0030*/ 	.short	0x0000
        /*0032*/ 	.short	0x0000
        /*0034*/ 	.byte	0x00, 0xf0, 0x11, 0x00


	//----- nvinfo : EIATTR_SPARSE_MMA_MASK
	.align		4
.L_773:
        /*0038*/ 	.byte	0x03, 0x50
        /*003a*/ 	.short	0x0000


	//----- nvinfo : EIATTR_MAXREG_COUNT
	.align		4
        /*003c*/ 	.byte	0x03, 0x1b
        /*003e*/ 	.short	0x00ff


	//----- nvinfo : EIATTR_MERCURY_ISA_VERSION
	.align		4
        /*0040*/ 	.byte	0x03, 0x5f
        /*0042*/ 	.short	0x0101


	//----- nvinfo : EIATTR_VRC_CTA_INIT_COUNT
	.align		4
        /*0044*/ 	.byte	0x02, 0x4a
	.zero		1
	.zero		1


	//----- nvinfo : EIATTR_EXIT_INSTR_OFFSETS
	.align		4
        /*0048*/ 	.byte	0x04, 0x1c
        /*004a*/ 	.short	(.L_775 - .L_774)


	//   ....[0]....
.L_774:
        /*004c*/ 	.word	0x00000010


	//----- nvinfo : EIATTR_MAX_THREADS
	.align		4
.L_775:
        /*0050*/ 	.byte	0x04, 0x05
        /*0052*/ 	.short	(.L_777 - .L_776)
.L_776:
        /*0054*/ 	.word	0x00000080
        /*0058*/ 	.word	0x00000001
        /*005c*/ 	.word	0x00000001


	//----- nvinfo : EIATTR_CBANK_PARAM_SIZE
	.align		4
.L_777:
        /*0060*/ 	.byte	0x03, 0x19
        /*0062*/ 	.short	0x0018


	//----- nvinfo : EIATTR_PARAM_CBANK
	.align		4
        /*0064*/ 	.byte	0x04, 0x0a
        /*0066*/ 	.short	(.L_779 - .L_778)
	.align		4
.L_778:
        /*0068*/ 	.word	index@(.nv.constant0._ZN2at6native29vectorized_elementwise_kernelILi8EZZZNS0_17angle_kernel_cudaERNS_18TensorIteratorBaseEENKUlvE0_clEvENKUlvE_clEvEUldE_St5arrayIPcLm2EEEEviT0_T1_)
        /*006c*/ 	.short	0x0380
        /*006e*/ 	.short	0x0018


	//----- nvinfo : EIATTR_SW_WAR
	.align		4
.L_779:
        /*0070*/ 	.byte	0x04, 0x36
        /*0072*/ 	.short	(.L_781 - .L_780)
.L_780:
        /*0074*/ 	.word	0x00000008
.L_781:


//--------------------- .nv.callgraph             --------------------------
	.section	.nv.callgraph,"",@"SHT_CUDA_CALLGRAPH"
	.align	4
	.sectionentsize	8
	.align		4
        /*0000*/ 	.word	0x00000000
	.align		4
        /*0004*/ 	.word	0xffffffff
	.align		4
        /*0008*/ 	.word	index@(_ZN2at6native18elementwise_kernelILi128ELi4EZNS0_15gpu_kernel_implIZZZNS0_16conj_kernel_cudaERNS_18TensorIteratorBaseEENKUlvE0_clEvENKUlvE10_clEvEUlN3c107complexIfEEE_EEvS4_RKT_EUliE_EEviT1_)
	.align		4
        /*000c*/ 	.word	index@(__assertfail)
	.align		4
        /*0010*/ 	.word	index@(_ZN2at6native27unrolled_elementwise_kernelIZZZNS0_16conj_kernel_cudaERNS_18TensorIteratorBaseEENKUlvE0_clEvENKUlvE10_clEvEUlN3c107complexIfEEE_St5arrayIPcLm2EELi4E23TrivialOffsetCalculatorILi1EjESE_NS0_6memory12LoadWithCastILi1EEENSF_13StoreWithCastILi1EEEEEviT_T0_T2_T3_T4_T5_)
	.align		4
        /*0014*/ 	.word	index@(__assertfail)
	.align		4
        /*0018*/ 	.word	index@(_ZN2at6native18elementwise_kernelILi128ELi4EZNS0_15gpu_kernel_implIZZZNS0_16conj_kernel_cudaERNS_18TensorIteratorBaseEENKUlvE0_clEvENKUlvE9_clEvEUlN3c107complexIdEEE_EEvS4_RKT_EUliE_EEviT1_)
	.align		4
        /*001c*/ 	.word	index@(__assertfail)
	.align		4
        /*0020*/ 	.word	index@(_ZN2at6native27unrolled_elementwise_kernelIZZZNS0_16conj_kernel_cudaERNS_18TensorIteratorBaseEENKUlvE0_clEvENKUlvE9_clEvEUlN3c107complexIdEEE_St5arrayIPcLm2EELi4E23TrivialOffsetCalculatorILi1EjESE_NS0_6memory12LoadWithCastILi1EEENSF_13StoreWithCastILi1EEEEEviT_T0_T2_T3_T4_T5_)
	.align		4
        /*0024*/ 	.word	index@(__assertfail)
	.align		4
        /*0028*/ 	.word	index@(_ZN2at6native18elementwise_kernelILi128ELi4EZNS0_15gpu_kernel_implIZZZNS0_17angle_kernel_cudaERNS_18TensorIteratorBaseEENKUlvE0_clEvENKUlvE0_clEvEUlfE_EEvS4_RKT_EUliE_EEviT1_)
	.align		4
        /*002c*/ 	.word	index@(__assertfail)
	.align		4
        /*0030*/ 	.word	index@(_ZN2at6native27unrolled_elementwise_kernelIZZZNS0_17angle_kernel_cudaERNS_18TensorIteratorBaseEENKUlvE0_clEvENKUlvE0_clEvEUlfE_St5arrayIPcLm2EELi4E23TrivialOffsetCalculatorILi1EjESB_NS0_6memory12LoadWithCastILi1EEENSC_13StoreWithCastILi1EEEEEviT_T0_T2_T3_T4_T5_)
	.align		4
        /*0034*/ 	.word	index@(__assertfail)
	.align		4
        /*0038*/ 	.word	index@(_ZN2at6native18elementwise_kernelILi128ELi4EZNS0_15gpu_kernel_implIZZZNS0_17angle_kernel_cudaERNS_18TensorIteratorBaseEENKUlvE0_clEvENKUlvE_clEvEUldE_EEvS4_RKT_EUliE_EEviT1_)
	.align		4
        /*003c*/ 	.word	index@(__assertfail)
	.align		4
        /*0040*/ 	.word	index@(_ZN2at6native27unrolled_elementwise_kernelIZZZNS0_17angle_kernel_cudaERNS_18TensorIteratorBaseEENKUlvE0_clEvENKUlvE_clEvEUldE_St5arrayIPcLm2EELi4E23TrivialOffsetCalculatorILi1EjESB_NS0_6memory12LoadWithCastILi1EEENSC_13StoreWithCastILi1EEEEEviT_T0_T2_T3_T4_T5_)
	.align		4
        /*0044*/ 	.word	index@(__assertfail)
	.align		4
        /*0048*/ 	.word	0x00000000
	.align		4
        /*004c*/ 	.word	0xfffffffe
	.align		4
        /*0050*/ 	.word	0x00000000
	.align		4
        /*0054*/ 	.word	0xfffffffd
	.align		4
        /*0058*/ 	.word	0x00000000
	.align		4
        /*005c*/ 	.word	0xfffffffc


//--------------------- .nv.constant4             --------------------------
	.section	.nv.constant4,"a",@progbits
	.align	8
	.align		8
.nv.constant4:
        /*0000*/ 	.dword	__assertfail
	.align		8
        /*0008*/ 	.dword	__unnamed_1
	.align		8
        /*0010*/ 	.dword	__unnamed_2
	.align		8
        /*0018*/ 	.dword	__unnamed_3
	.align		8
        /*0020*/ 	.dword	__unnamed_4
	.align		8
        /*0028*/ 	.dword	__unnamed_5
	.align		8
        /*0030*/ 	.dword	__unnamed_6
	.align		8
        /*0038*/ 	.dword	__unnamed_7
	.align		8
        /*0040*/ 	.dword	__unnamed_8
	.align		8
        /*0048*/ 	.dword	_ZN53_INTERNAL_d1c050ad_22_UnaryComplexKernels_cu_215f5bdc4cuda3std3__45__cpo5beginE
	.align		8
        /*0050*/ 	.dword	_ZN53_INTERNAL_d1c050ad_22_UnaryComplexKernels_cu_215f5bdc4cuda3std3__45__cpo3endE
	.align		8
        /*0058*/ 	.dword	_ZN53_INTERNAL_d1c050ad_22_UnaryComplexKernels_cu_215f5bdc4cuda3std3__45__cpo6cbeginE
	.align		8
        /*0060*/ 	.dword	_ZN53_INTERNAL_d1c050ad_22_UnaryComplexKernels_cu_215f5bdc4cuda3std3__45__cpo4cendE
	.align		8
        /*0068*/ 	.dword	_ZN53_INTERNAL_d1c050ad_22_UnaryComplexKernels_cu_215f5bdc4cuda3std3__45__cpo6rbeginE
	.align		8
        /*0070*/ 	.dword	_ZN53_INTERNAL_d1c050ad_22_UnaryComplexKernels_cu_215f5bdc4cuda3std3__45__cpo4rendE
	.align		8
        /*0078*/ 	.dword	_ZN53_INTERNAL_d1c050ad_22_UnaryComplexKernels_cu_215f5bdc4cuda3std3__45__cpo7crbeginE
	.align		8
        /*0080*/ 	.dword	_ZN53_INTERNAL_d1c050ad_22_UnaryComplexKernels_cu_215f5bdc4cuda3std3__45__cpo5crendE
	.align		8
        /*0088*/ 	.dword	_ZN53_INTERNAL_d1c050ad_22_UnaryComplexKernels_cu_215f5bdc4cuda3std3__455_GLOBAL__N__d1c050ad_22_UnaryComplexKernels_cu_215f5bdc6ignoreE
	.align		8
        /*0090*/ 	.dword	_ZN53_INTERNAL_d1c050ad_22_UnaryComplexKernels_cu_215f5bdc4cuda3std3__419piecewise_constructE
	.align		8
        /*0098*/ 	.dword	_ZN53_INTERNAL_d1c050ad_22_UnaryComplexKernels_cu_215f5bdc4cuda3std3__48in_placeE
	.align		8
        /*00a0*/ 	.dword	_ZN53_INTERNAL_d1c050ad_22_UnaryComplexKernels_cu_215f5bdc4cuda3std3__420unreachable_sentinelE
	.align		8
        /*00a8*/ 	.dword	_ZN53_INTERNAL_d1c050ad_22_UnaryComplexKernels_cu_215f5bdc4cuda3std6ranges3__45__cpo4swapE
	.align		8
        /*00b0*/ 	.dword	_ZN53_INTERNAL_d1c050ad_22_UnaryComplexKernels_cu_215f5bdc4cuda3std6ranges3__45__cpo9iter_moveE
	.align		8
        /*00b8*/ 	.dword	_ZN53_INTERNAL_d1c050ad_22_UnaryComplexKernels_cu_215f5bdc4cuda3std6ranges3__45__cpo5beginE
	.align		8
        /*00c0*/ 	.dword	_ZN53_INTERNAL_d1c050ad_22_UnaryComplexKernels_cu_215f5bdc4cuda3std6ranges3__45__cpo3endE
	.align		8
        /*00c8*/ 	.dword	_ZN53_INTERNAL_d1c050ad_22_UnaryComplexKernels_cu_215f5bdc4cuda3std6ranges3__45__cpo6cbeginE
	.align		8
        /*00d0*/ 	.dword	_ZN53_INTERNAL_d1c050ad_22_UnaryComplexKernels_cu_215f5bdc4cuda3std6ranges3__45__cpo4cendE
	.align		8
        /*00d8*/ 	.dword	_ZN53_INTERNAL_d1c050ad_22_UnaryComplexKernels_cu_215f5bdc4cuda3std6ranges3__45__cpo7advanceE
	.align		8
        /*00e0*/ 	.dword	_ZN53_INTERNAL_d1c050ad_22_UnaryComplexKernels_cu_215f5bdc4cuda3std6ranges3__45__cpo9iter_swapE
	.align		8
        /*00e8*/ 	.dword	_ZN53_INTERNAL_d1c050ad_22_UnaryComplexKernels_cu_215f5bdc4cuda3std6ranges3__45__cpo4nextE
	.align		8
        /*00f0*/ 	.dword	_ZN53_INTERNAL_d1c050ad_22_UnaryComplexKernels_cu_215f5bdc4cuda3std6ranges3__45__cpo4prevE
	.align		8
        /*00f8*/ 	.dword	_ZN53_INTERNAL_d1c050ad_22_UnaryComplexKernels_cu_215f5bdc4cuda3std6ranges3__45__cpo4dataE
	.align		8
        /*0100*/ 	.dword	_ZN53_INTERNAL_d1c050ad_22_UnaryComplexKernels_cu_215f5bdc4cuda3std6ranges3__45__cpo5cdataE
	.align		8
        /*0108*/ 	.dword	_ZN53_INTERNAL_d1c050ad_22_UnaryComplexKernels_cu_215f5bdc4cuda3std6ranges3__45__cpo4sizeE
	.align		8
        /*0110*/ 	.dword	_ZN53_INTERNAL_d1c050ad_22_UnaryComplexKernels_cu_215f5bdc4cuda3std6ranges3__45__cpo5ssizeE
	.align		8
        /*0118*/ 	.dword	_ZN53_INTERNAL_d1c050ad_22_UnaryComplexKernels_cu_215f5bdc4cuda3std6ranges3__45__cpo8distanceE
	.align		8
        /*0120*/ 	.dword	_ZN53_INTERNAL_d1c050ad_22_UnaryComplexKernels_cu_215f5bdc6thrust24THRUST_300001_SM_1030_NS6system6detail10sequential3seqE
	.align		8
        /*0128*/ 	.dword	$str$6
	.align		8
        /*0130*/ 	.dword	$str$7


//--------------------- .text._ZN2at6native18elementwise_kernelILi128ELi4EZNS0_15gpu_kernel_implIZZZNS0_16conj_kernel_cudaERNS_18TensorIteratorBaseEENKUlvE0_clEvENKUlvE10_clEvEUlN3c107complexIfEEE_EEvS4_RKT_EUliE_EEviT1_ --------------------------
	.section	.text._ZN2at6native18elementwise_kernelILi128ELi4EZNS0_15gpu_kernel_implIZZZNS0_16conj_kernel_cudaERNS_18TensorIteratorBaseEENKUlvE0_clEvENKUlvE10_clEvEUlN3c107complexIfEEE_EEvS4_RKT_EUliE_EEviT1_,"ax",@progbits
	.align	128
        .global         _ZN2at6native18elementwise_kernelILi128ELi4EZNS0_15gpu_kernel_implIZZZNS0_16conj_kernel_cudaERNS_18TensorIteratorBaseEENKUlvE0_clEvENKUlvE10_clEvEUlN3c107complexIfEEE_EEvS4_RKT_EUliE_EEviT1_
        .type           _ZN2at6native18elementwise_kernelILi128ELi4EZNS0_15gpu_kernel_implIZZZNS0_16conj_kernel_cudaERNS_18TensorIteratorBaseEENKUlvE0_clEvENKUlvE10_clEvEUlN3c107complexIfEEE_EEvS4_RKT_EUliE_EEviT1_,@function
        .size           _ZN2at6native18elementwise_kernelILi128ELi4EZNS0_15gpu_kernel_implIZZZNS0_16conj_kernel_cudaERNS_18TensorIteratorBaseEENKUlvE0_clEvENKUlvE10_clEvEUlN3c107complexIfEEE_EEvS4_RKT_EUliE_EEviT1_,(.L_x_2235 - _ZN2at6native18elementwise_kernelILi128ELi4EZNS0_15gpu_kernel_implIZZZNS0_16conj_kernel_cudaERNS_18TensorIteratorBaseEENKUlvE0_clEvENKUlvE10_clEvEUlN3c107complexIfEEE_EEvS4_RKT_EUliE_EEviT1_)
        .other          _ZN2at6native18elementwise_kernelILi128ELi4EZNS0_15gpu_kernel_implIZZZNS0_16conj_kernel_cudaERNS_18TensorIteratorBaseEENKUlvE0_clEvENKUlvE10_clEvEUlN3c107complexIfEEE_EEvS4_RKT_EUliE_EEviT1_,@"STO_CUDA_ENTRY STV_DEFAULT"
_ZN2at6native18elementwise_kernelILi128ELi4EZNS0_15gpu_kernel_implIZZZNS0_16conj_kernel_cudaERNS_18TensorIteratorBaseEENKUlvE0_clEvENKUlvE10_clEvEUlN3c107complexIfEEE_EEvS4_RKT_EUliE_EEviT1_:
.text._ZN2at6native18elementwise_kernelILi128ELi4EZNS0_15gpu_kernel_implIZZZNS0_16conj_kernel_cudaERNS_18TensorIteratorBaseEENKUlvE0_clEvENKUlvE10_clEvEUlN3c107complexIfEEE_EEvS4_RKT_EUliE_EEviT1_:
[----:B------:R-:W0:Y:S01]  /*0000*/  LDC R1, c[0x0][0x37c] ;  /* 0x0000df00ff017b82 */ /* 0x000e220000000800 */
[----:B------:R-:W1:Y:S07]  /*0010*/  S2R R17, SR_TID.X ;  /* 0x0000000000117919 */ /* 0x000e6e0000002100 */
[----:B------:R-:W2:Y:S01]  /*0020*/  S2UR UR4, SR_CTAID.X ;  /* 0x00000000000479c3 */ /* 0x000ea20000002500 */
[----:B------:R-:W3:Y:S01]  /*0030*/  LDCU UR39, c[0x0][0x388] ;  /* 0x00007100ff2777ac */ /* 0x000ee20008000800 */
[----:B------:R-:W-:Y:S01]  /*0040*/  BSSY.RECONVERGENT B7, `(.L_x_0) ;  /* 0x0000326000077945 */ /* 0x000fe20003800200 */
[----:B------:R-:W4:Y:S01]  /*0050*/  LDCU UR5, c[0x0][0x380] ;  /* 0x00007000ff0577ac */ /* 0x000f220008000800 */
[----:B------:R-:W0:Y:S01]  /*0060*/  LDCU.64 UR36, c[0x0][0x358] ;  /* 0x00006b00ff2477ac */ /* 0x000e220008000a00 */
[----:B------:R-:W0:Y:S01]  /*0070*/  LDCU.U8 UR41, c[0x0][0x592] ;  /* 0x0000b240ff2977ac */ /* 0x000e220008000000 */
[----:B------:R-:W0:Y:S01]  /*0080*/  LDCU.U8 UR42, c[0x0][0x591] ;  /* 0x0000b220ff2a77ac */ /* 0x000e220008000000 */
[----:B---3--:R-:W-:-:S02]  /*0090*/  UIADD3 UR40, UPT, UPT, UR39, -0x1, URZ ;  /* 0xffffffff27287890 */ /* 0x008fc4000fffe0ff */
[----:B--2---:R-:W-:Y:S02]  /*00a0*/  USHF.L.U32 UR4, UR4, 0x9, URZ ;  /* 0x0000000904047899 */ /* 0x004fe400080006ff */
[----:B------:R-:W-:-:S04]  /*00b0*/  UISETP.LT.U32.AND UP0, UPT, UR40, 0x18, UPT ;  /* 0x000000182800788c */ /* 0x000fc8000bf01070 */
[----:B------:R-:W-:Y:S01]  /*00c0*/  USEL UR38, UR40, 0x18, UP0 ;  /* 0x0000001828267887 */ /* 0x000fe20008000000 */
[----:B-1----:R-:W-:-:S03]  /*00d0*/  LOP3.LUT R17, R17, UR4, RZ, 0xfc, !PT ;  /* 0x0000000411117c12 */ /* 0x002fc6000f8efcff */
[----:B------:R-:W-:Y:S01]  /*00e0*/  UIADD3 UR38, UPT, UPT, UR38, 0x1, URZ ;  /* 0x0000000126267890 */ /* 0x000fe2000fffe0ff */
[----:B----4-:R-:W-:-:S13]  /*00f0*/  ISETP.GE.AND P0, PT, R17, UR5, PT ;  /* 0x0000000511007c0c */ /* 0x010fda000bf06270 */
[----:B0-----:R-:W-:Y:S05]  /*0100*/  @P0 BRA `(.L_x_1) ;  /* 0x0000003000640947 */ /* 0x001fea0003800000 */
[----:B------:R-:W-:Y:S01]  /*0110*/  UISETP.NE.AND UP0, UPT, UR39, URZ, UPT ;  /* 0x000000ff2700728c */ /* 0x000fe2000bf05270 */
[----:B------:R-:W-:Y:S02]  /*0120*/  IMAD.MOV.U32 R0, RZ, RZ, RZ ;  /* 0x000000ffff007224 */ /* 0x000fe400078e00ff */
[----:B------:R-:W-:-:S06]  /*0130*/  IMAD.MOV.U32 R16, RZ, RZ, RZ ;  /* 0x000000ffff107224 */ /* 0x000fcc00078e00ff */
[----:B------:R-:W-:Y:S05]  /*0140*/  BRA.U !UP0, `(.L_x_2) ;  /* 0x0000001108a87547 */ /* 0x000fea000b800000 */
[----:B------:R-:W0:Y:S01]  /*0150*/  LDCU.64 UR4, c[0x0][0x390] ;  /* 0x00007200ff0477ac */ /* 0x000e220008000a00 */
[----:B------:R-:W-:Y:S01]  /*0160*/  HFMA2 R16, -RZ, RZ, 0, 0 ;  /* 0x00000000ff107431 */ /* 0x000fe200000001ff */
[----:B------:R-:W1:Y:S01]  /*0170*/  LDCU UR6, c[0x0][0x38c] ;  /* 0x00007180ff0677ac */ /* 0x000e620008000800 */
[----:B------:R-:W2:Y:S01]  /*0180*/  LDCU.64 UR8, c[0x0][0x4b8] ;  /* 0x00009700ff0877ac */ /* 0x000ea20008000a00 */
[----:B------:R-:W-:Y:S02]  /*0190*/  UISETP.NE.AND UP0, UPT, UR40, URZ, UPT ;  /* 0x000000ff2800728c */ /* 0x000fe4000bf05270 */
[----:B0-----:R-:W-:-:S05]  /*01a0*/  IMAD.HI.U32 R2, R17, UR4, R16 ;  /* 0x0000000411027c27 */ /* 0x001fca000f8e0010 */
[----:B------:R-:W-:-:S05]  /*01b0*/  SHF.R.U32.HI R3, RZ, UR5, R2 ;  /* 0x00000005ff037c19 */ /* 0x000fca0008011602 */
[----:B------:R-:W-:-:S04]  /*01c0*/  IMAD.MOV R0, RZ, RZ, -R3 ;  /* 0x000000ffff007224 */ /* 0x000fc800078e0a03 */
[----:B-1----:R-:W-:-:S04]  /*01d0*/  IMAD R0, R0, UR6, R17 ;  /* 0x0000000600007c24 */ /* 0x002fc8000f8e0211 */
[C---:B--2---:R-:W-:Y:S02]  /*01e0*/  IMAD R16, R0.reuse, UR8, RZ ;  /* 0x0000000800107c24 */ /* 0x044fe4000f8e02ff */
[----:B------:R-:W-:Y:S01]  /*01f0*/  IMAD R0, R0, UR9, RZ ;  /* 0x0000000900007c24 */ /* 0x000fe2000f8e02ff */
[----:B------:R-:W-:Y:S06]  /*0200*/  BRA.U !UP0, `(.L_x_2) ;  /* 0x0000001108787547 */ /* 0x000fec000b800000 */
[----:B------:R-:W0:Y:S01]  /*0210*/  LDCU.64 UR6, c[0x0][0x398] ;  /* 0x00007300ff0677ac */ /* 0x000e220008000a00 */
[----:B------:R-:W-:Y:S01]  /*0220*/  IMAD.MOV.U32 R2, RZ, RZ, RZ ;  /* 0x000000ffff027224 */ /* 0x000fe200078e00ff */
[----:B------:R-:W1:Y:S01]  /*0230*/  LDCU UR4, c[0x0][0x3a0] ;  /* 0x00007400ff0477ac */ /* 0x000e620008000800 */
[----:B------:R-:W2:Y:S01]  /*0240*/  LDCU.64 UR8, c[0x0][0x4c0] ;  /* 0x00009800ff0877ac */ /* 0x000ea20008000a00 */
[----:B------:R-:W-:Y:S01]  /*0250*/  UISETP.NE.AND UP0, UPT, UR38, 0x2, UPT ;  /* 0x000000022600788c */ /* 0x000fe2000bf05270 */
[----:B0-----:R-:W-:-:S05]  /*0260*/  IMAD.HI.U32 R4, R3, UR7, R2 ;  /* 0x0000000703047c27 */ /* 0x001fca000f8e0002 */
[----:B-1----:R-:W-:-:S04]  /*0270*/  SHF.R.U32.HI R5, RZ, UR4, R4 ;  /* 0x00000004ff057c19 */ /* 0x002fc80008011604 */
[----:B------:R-:W-:-:S05]  /*0280*/  IADD3 R2, PT, PT, -R5, RZ, RZ ;  /* 0x000000ff05027210 */ /* 0x000fca0007ffe1ff */
[----:B------:R-:W-:-:S04]  /*0290*/  IMAD R3, R2, UR6, R3 ;  /* 0x0000000602037c24 */ /* 0x000fc8000f8e0203 */
[C---:B--2---:R-:W-:Y:S02]  /*02a0*/  IMAD R16, R3.reuse, UR8, R16 ;  /* 0x0000000803107c24 */ /* 0x044fe4000f8e0210 */
[----:B------:R-:W-:Y:S01]  /*02b0*/  IMAD R0, R3, UR9, R0 ;  /* 0x0000000903007c24 */ /* 0x000fe2000f8e0200 */
[----:B------:R-:W-:Y:S06]  /*02c0*/  BRA.U !UP0, `(.L_x_2) ;  /* 0x0000001108487547 */ /* 0x000fec000b800000 */
[----:B------:R-:W0:Y:S01]  /*02d0*/  LDCU.64 UR4, c[0x0][0x3a8] ;  /* 0x00007500ff0477ac */ /* 0x000e220008000a00 */
[----:B------:R-:W-:Y:S01]  /*02e0*/  IMAD.MOV.U32 R4, RZ, RZ, RZ ;  /* 0x000000ffff047224 */ /* 0x000fe200078e00ff */
[----:B------:R-:W1:Y:S01]  /*02f0*/  LDCU UR6, c[0x0][0x3a4] ;  /* 0x00007480ff0677ac */ /* 0x000e620008000800 */
[----:B------:R-:W2:Y:S01]  /*0300*/  LDCU.64 UR8, c[0x0][0x4c8] ;  /* 0x00009900ff0877ac */ /* 0x000ea20008000a00 */
[----:B------:R-:W-:Y:S01]  /*0310*/  UISETP.NE.AND UP0, UPT, UR38, 0x3, UPT ;  /* 0x000000032600788c */ /* 0x000fe2000bf05270 */
[----:B0-----:R-:W-:-:S05]  /*0320*/  IMAD.HI.U32 R2, R5, UR4, R4 ;  /* 0x0000000405027c27 */ /* 0x001fca000f8e0004 */
[----:B------:R-:W-:-:S05]  /*0330*/  SHF.R.U32.HI R3, RZ, UR5, R2 ;  /* 0x00000005ff037c19 */ /* 0x000fca0008011602 */
[----:B------:R-:W-:-:S04]  /*0340*/  IMAD.MOV R4, RZ, RZ, -R3 ;  /* 0x000000ffff047224 */ /* 0x000fc800078e0a03 */
[----:B-1----:R-:W-:-:S04]  /*0350*/  IMAD R5, R4, UR6, R5 ;  /* 0x0000000604057c24 */ /* 0x002fc8000f8e0205 */
[C---:B--2---:R-:W-:Y:S02]  /*0360*/  IMAD R16, R5.reuse, UR8, R16 ;  /* 0x0000000805107c24 */ /* 0x044fe4000f8e0210 */
[----:B------:R-:W-:Y:S01]  /*0370*/  IMAD R0, R5, UR9, R0 ;  /* 0x0000000905007c24 */ /* 0x000fe2000f8e0200 */
[----:B------:R-:W-:Y:S06]  /*0380*/  BRA.U !UP0, `(.L_x_2) ;  /* 0x0000001108187547 */ /* 0x000fec000b800000 */
[----:B------:R-:W0:Y:S01]  /*0390*/  LDCU.64 UR6, c[0x0][0x3b0] ;  /* 0x00007600ff0677ac */ /* 0x000e220008000a00 */
[----:B------:R-:W-:Y:S01]  /*03a0*/  MOV R2, RZ ;  /* 0x000000ff00027202 */ /* 0x000fe20000000f00 */
[----:B------:R-:W1:Y:S01]  /*03b0*/  LDCU UR4, c[0x0][0x3b8] ;  /* 0x00007700ff0477ac */ /* 0x000e620008000800 */
[----:B------:R-:W2:Y:S01]  /*03c0*/  LDCU.64 UR8, c[0x0][0x4d0] ;  /* 0x00009a00ff0877ac */ /* 0x000ea20008000a00 */
[----:B------:R-:W-:Y:S02]  /*03d0*/  UISETP.NE.AND UP0, UPT, UR38, 0x4, UPT ;  /* 0x000000042600788c */ /* 0x000fe4000bf05270 */
[----:B0-----:R-:W-:-:S05]  /*03e0*/  IMAD.HI.U32 R4, R3, UR7, R2 ;  /* 0x0000000703047c27 */ /* 0x001fca000f8e0002 */
[----:B-1----:R-:W-:-:S05]  /*03f0*/  SHF.R.U32.HI R5, RZ, UR4, R4 ;  /* 0x00000004ff057c19 */ /* 0x002fca0008011604 */
[----:B------:R-:W-:-:S04]  /*0400*/  IMAD.MOV R2, RZ, RZ, -R5 ;  /* 0x000000ffff027224 */ /* 0x000fc800078e0a05 */
        /* <DEDUP_REMOVED lines=10> */
[----:B------:R-:W-:-:S04]  /*04b0*/  SHF.R.U32.HI R3, RZ, UR5, R2 ;  /* 0x00000005ff037c19 */ /* 0x000fc80008011602 */
[----:B------:R-:W-:-:S05]  /*04c0*/  IADD3 R4, PT, PT, -R3, RZ, RZ ;  /* 0x000000ff03047210 */ /* 0x000fca0007ffe1ff */
[----:B-1----:R-:W-:-:S04]  /*04d0*/  IMAD R5, R4, UR6, R5 ;  /* 0x0000000604057c24 */ /* 0x002fc8000f8e0205 */
        /* <DEDUP_REMOVED lines=16> */
[----:B------:R-:W-:Y:S01]  /*05e0*/  HFMA2 R4, -RZ, RZ, 0, 0 ;  /* 0x00000000ff047431 */ /* 0x000fe200000001ff */
[----:B------:R-:W1:Y:S01]  /*05f0*/  LDCU UR6, c[0x0][0x3d4] ;  /* 0x00007a80ff0677ac */ /* 0x000e620008000800 */
[----:B------:R-:W2:Y:S01]  /*0600*/  LDCU.64 UR8, c[0x0][0x4e8] ;  /* 0x00009d00ff0877ac */ /* 0x000ea20008000a00 */
[----:B------:R-:W-:Y:S02]  /*0610*/  UISETP.NE.AND UP0, UPT, UR38, 0x7, UPT ;  /* 0x000000072600788c */ /* 0x000fe4000bf05270 */
        /* <DEDUP_REMOVED lines=214> */
[----:B------:R-:W2:Y:S03]  /*1380*/  LDCU.64 UR8, c[0x0][0x578] ;  /* 0x0000af00ff0877ac */ /* 0x000ea60008000a00 */
[----:B0-----:R-:W-:-:S05]  /*1390*/  IMAD.HI.U32 R2, R5, UR4, R4 ;  /* 0x0000000405027c27 */ /* 0x001fca000f8e0004 */
[----:B------:R-:W-:-:S05]  /*13a0*/  SHF.R.U32.HI R2, RZ, UR5, R2 ;  /* 0x00000005ff027c19 */ /* 0x000fca0008011602 */
[----:B------:R-:W-:-:S04]  /*13b0*/  IMAD.MOV R3, RZ, RZ, -R2 ;  /* 0x000000ffff037224 */ /* 0x000fc800078e0a02 */
[----:B-1----:R-:W-:-:S04]  /*13c0*/  IMAD R5, R3, UR6, R5 ;  /* 0x0000000603057c24 */ /* 0x002fc8000f8e0205 */
[C---:B--2---:R-:W-:Y:S02]  /*13d0*/  IMAD R16, R5.reuse, UR8, R16 ;  /* 0x0000000805107c24 */ /* 0x044fe4000f8e0210 */
[----:B------:R-:W-:-:S07]  /*13e0*/  IMAD R0, R5, UR9, R0 ;  /* 0x0000000905007c24 */ /* 0x000fce000f8e0200 */
.L_x_2:
[----:B------:R-:W0:Y:S01]  /*13f0*/  LDCU.64 UR6, c[0x0][0x588] ;  /* 0x0000b100ff0677ac */ /* 0x000e220008000a00 */
[----:B------:R-:W-:Y:S01]  /*1400*/  BSSY.RECONVERGENT B6, `(.L_x_3) ;  /* 0x0000101000067945 */ /* 0x000fe20003800200 */
[----:B------:R-:W-:-:S04]  /*1410*/  UPRMT UR4, UR41, 0x9910, URZ ;  /* 0x0000991029047896 */ /* 0x000fc800080000ff */
[----:B------:R-:W-:Y:S01]  /*1420*/  UISETP.GT.AND UP0, UPT, UR4, 0x9, UPT ;  /* 0x000000090400788c */ /* 0x000fe2000bf04270 */
[----:B0-----:R-:W-:-:S05]  /*1430*/  IADD3 R4, P0, PT, R0, UR6, RZ ;  /* 0x0000000600047c10 */ /* 0x001fca000ff1e0ff */
[----:B------:R-:W-:-:S03]  /*1440*/  IMAD.X R5, RZ, RZ, UR7, P0 ;  /* 0x00000007ff057e24 */ /* 0x000fc600080e06ff */
[----:B------:R-:W-:Y:S05]  /*1450*/  BRA.U UP0, `(.L_x_4) ;  /* 0x00000005001c7547 */ /* 0x000fea000b800000 */
[----:B------:R-:W-:-:S09]  /*1460*/  UISETP.GT.AND UP0, UPT, UR4, 0x4, UPT ;  /* 0x000000040400788c */ /* 0x000fd2000bf04270 */
[----:B------:R-:W-:Y:S05]  /*1470*/  BRA.U UP0, `(.L_x_5) ;  /* 0x0000000100807547 */ /* 0x000fea000b800000 */
[----:B------:R-:W-:-:S09]  /*1480*/  UISETP.GT.AND UP0, UPT, UR4, 0x1, UPT ;  /* 0x000000010400788c */ /* 0x000fd2000bf04270 */
[----:B------:R-:W-:Y:S05]  /*1490*/  BRA.U UP0, `(.L_x_6) ;  /* 0x0000000100307547 */ /* 0x000fea000b800000 */
[----:B------:R-:W-:-:S09]  /*14a0*/  UISETP.NE.AND UP0, UPT, UR41, URZ, UPT ;  /* 0x000000ff2900728c */ /* 0x000fd2000bf05270 */
[----:B------:R-:W-:Y:S05]  /*14b0*/  BRA.U !UP0, `(.L_x_7) ;  /* 0x0000000108187547 */ /* 0x000fea000b800000 */
[----:B------:R-:W-:-:S09]  /*14c0*/  UISETP.NE.AND UP0, UPT, UR4, 0x1, UPT ;  /* 0x000000010400788c */ /* 0x000fd2000bf05270 */
[----:B------:R-:W-:Y:S05]  /*14d0*/  BRA.U UP0, `(.L_x_8) ;  /* 0x0000000d00447547 */ /* 0x000fea000b800000 */
[----:B------:R-:W2:Y:S01]  /*14e0*/  LDG.E.S8 R2, desc[UR36][R4.64] ;  /* 0x0000002404027981 */ /* 0x000ea2000c1e1300 */
[----:B------:R-:W-:Y:S01]  /*14f0*/  MOV R3, RZ ;  /* 0x000000ff00037202 */ /* 0x000fe20000000f00 */
[----:B--2---:R-:W3:Y:S01]  /*1500*/  I2F.S16 R2, R2 ;  /* 0x0000000200027306 */ /* 0x004ee20000101400 */
[----:B------:R-:W-:Y:S05]  /*1510*/  BRA `(.L_x_9) ;  /* 0x0000000c00bc7947 */ /* 0x000fea0003800000 */
.L_x_7:
[----:B------:R-:W2:Y:S01]  /*1520*/  LDG.E.U8 R2, desc[UR36][R4.64] ;  /* 0x0000002404027981 */ /* 0x000ea2000c1e1100 */
[----:B------:R-:W-:Y:S01]  /*1530*/  IMAD.MOV.U32 R3, RZ, RZ, RZ ;  /* 0x000000ffff037224 */ /* 0x000fe200078e00ff */
[----:B--2---:R-:W-:Y:S01]  /*1540*/  I2FP.F32.U32 R2, R2 ;  /* 0x0000000200027245 */ /* 0x004fe20000201000 */
[----:B------:R-:W-:Y:S06]  /*1550*/  BRA `(.L_x_9) ;  /* 0x0000000c00ac7947 */ /* 0x000fec0003800000 */
.L_x_6:
[----:B------:R-:W-:-:S09]  /*1560*/  UISETP.NE.AND UP0, UPT, UR4, 0x2, UPT ;  /* 0x000000020400788c */ /* 0x000fd2000bf05270 */
[----:B------:R-:W-:Y:S05]  /*1570*/  BRA.U !UP0, `(.L_x_10) ;  /* 0x0000000108307547 */ /* 0x000fea000b800000 */
[----:B------:R-:W-:-:S09]  /*1580*/  UISETP.NE.AND UP0, UPT, UR4, 0x3, UPT ;  /* 0x000000030400788c */ /* 0x000fd2000bf05270 */
[----:B------:R-:W-:Y:S05]  /*1590*/  BRA.U !UP0, `(.L_x_11) ;  /* 0x0000000108187547 */ /* 0x000fea000b800000 */
[----:B------:R-:W-:-:S09]  /*15a0*/  UISETP.NE.AND UP0, UPT, UR4, 0x4, UPT ;  /* 0x000000040400788c */ /* 0x000fd2000bf05270 */
[----:B------:R-:W-:Y:S05]  /*15b0*/  BRA.U UP0, `(.L_x_8) ;  /* 0x0000000d000c7547 */ /* 0x000fea000b800000 */
[----:B------:R-:W2:Y:S01]  /*15c0*/  LDG.E.64 R4, desc[UR36][R4.64] ;  /* 0x0000002404047981 */ /* 0x000ea2000c1e1b00 */
[----:B------:R-:W-:Y:S01]  /*15d0*/  IMAD.MOV.U32 R3, RZ, RZ, RZ ;  /* 0x000000ffff037224 */ /* 0x000fe200078e00ff */
[----:B--2---:R2:W3:Y:S02]  /*15e0*/  I2F.S64 R2, R4 ;  /* 0x0000000400027312 */ /* 0x0044e40000301400 */
[----:B--23--:R-:W-:Y:S05]  /*15f0*/  BRA `(.L_x_9) ;  /* 0x0000000c00847947 */ /* 0x00cfea0003800000 */
.L_x_11:
[----:B------:R-:W2:Y:S01]  /*1600*/  LDG.E R2, desc[UR36][R4.64] ;  /* 0x0000002404027981 */ /* 0x000ea2000c1e1900 */
[----:B------:R-:W-:Y:S01]  /*1610*/  HFMA2 R3, -RZ, RZ, 0, 0 ;  /* 0x00000000ff037431 */ /* 0x000fe200000001ff */
[----:B--2---:R-:W-:Y:S01]  /*1620*/  I2FP.F32.S32 R2, R2 ;  /* 0x0000000200027245 */ /* 0x004fe20000201400 */
[----:B------:R-:W-:Y:S06]  /*1630*/  BRA `(.L_x_9) ;  /* 0x0000000c00747947 */ /* 0x000fec0003800000 */
.L_x_10:
[----:B------:R-:W2:Y:S01]  /*1640*/  LDG.E.U16 R2, desc[UR36][R4.64] ;  /* 0x0000002404027981 */ /* 0x000ea2000c1e1500 */
[----:B------:R-:W-:Y:S01]  /*1650*/  IMAD.MOV.U32 R3, RZ, RZ, RZ ;  /* 0x000000ffff037224 */ /* 0x000fe200078e00ff */
[----:B--2---:R-:W2:Y:S01]  /*1660*/  I2F.S16 R2, R2 ;  /* 0x0000000200027306 */ /* 0x004ea20000101400 */
[----:B------:R-:W-:Y:S05]  /*1670*/  BRA `(.L_x_9) ;  /* 0x0000000c00647947 */ /* 0x000fea0003800000 */
.L_x_5:
[----:B------:R-:W-:-:S09]  /*1680*/  UISETP.GT.AND UP0, UPT, UR4, 0x6, UPT ;  /* 0x000000060400788c */ /* 0x000fd2000bf04270 */
[----:B------:R-:W-:Y:S05]  /*1690*/  BRA.U UP0, `(.L_x_12) ;  /* 0x00000001002c7547 */ /* 0x000fea000b800000 */
[----:B------:R-:W-:-:S09]  /*16a0*/  UISETP.NE.AND UP0, UPT, UR4, 0x5, UPT ;  /* 0x000000050400788c */ /* 0x000fd2000bf05270 */
[----:B------:R-:W-:Y:S05]  /*16b0*/  BRA.U !UP0, `(.L_x_13) ;  /* 0x0000000108147547 */ /* 0x000fea000b800000 */
[----:B------:R-:W-:-:S09]  /*16c0*/  UISETP.NE.AND UP0, UPT, UR4, 0x6, UPT ;  /* 0x000000060400788c */ /* 0x000fd2000bf05270 */
[----:B------:R-:W-:Y:S05]  /*16d0*/  BRA.U UP0, `(.L_x_8) ;  /* 0x0000000900c47547 */ /* 0x000fea000b800000 */
[----:B------:R0:W5:Y:S01]  /*16e0*/  LDG.E R2, desc[UR36][R4.64] ;  /* 0x0000002404027981 */ /* 0x000162000c1e1900 */
[----:B------:R-:W-:Y:S01]  /*16f0*/  IMAD.MOV.U32 R3, RZ, RZ, RZ ;  /* 0x000000ffff037224 */ /* 0x000fe200078e00ff */
[----:B------:R-:W-:Y:S06]  /*1700*/  BRA `(.L_x_9) ;  /* 0x0000000c00407947 */ /* 0x000fec0003800000 */
.L_x_13:
[----:B------:R-:W2:Y:S01]  /*1710*/  LDG.E.U16 R2, desc[UR36][R4.64] ;  /* 0x0000002404027981 */ /* 0x000ea2000c1e1500 */
[----:B------:R-:W-:Y:S01]  /*1720*/  MOV R3, RZ ;  /* 0x000000ff00037202 */ /* 0x000fe20000000f00 */
[----:B--2---:R-:W-:Y:S01]  /*1730*/  HADD2.F32 R2, -RZ, R2.H0_H0 ;  /* 0x20000002ff027230 */ /* 0x004fe20000004100 */
[----:B------:R-:W-:Y:S06]  /*1740*/  BRA `(.L_x_9) ;  /* 0x0000000c00307947 */ /* 0x000fec0003800000 */
.L_x_12:
[----:B------:R-:W-:-:S09]  /*1750*/  UISETP.NE.AND UP0, UPT, UR4, 0x7, UPT ;  /* 0x000000070400788c */ /* 0x000fd2000bf05270 */
[----:B------:R-:W-:Y:S05]  /*1760*/  BRA.U !UP0, `(.L_x_14) ;  /* 0x0000000108287547 */ /* 0x000fea000b800000 */
[----:B------:R-:W-:-:S09]  /*1770*/  UISETP.NE.AND UP0, UPT, UR4, 0x8, UPT ;  /* 0x000000080400788c */ /* 0x000fd2000bf05270 */
[----:B------:R-:W-:Y:S05]  /*1780*/  BRA.U !UP0, `(.L_x_15) ;  /* 0x0000000108107547 */ /* 0x000fea000b800000 */
[----:B------:R-:W-:-:S09]  /*1790*/  UISETP.NE.AND UP0, UPT, UR4, 0x9, UPT ;  /* 0x000000090400788c */ /* 0x000fd2000bf05270 */
[----:B------:R-:W-:Y:S05]  /*17a0*/  BRA.U UP0, `(.L_x_8) ;  /* 0x0000000900907547 */ /* 0x000fea000b800000 */
[----:B------:R1:W5:Y:S01]  /*17b0*/  LDG.E.64 R2, desc[UR36][R4.64] ;  /* 0x0000002404027981 */ /* 0x000362000c1e1b00 */
[----:B------:R-:W-:Y:S05]  /*17c0*/  BRA `(.L_x_9) ;  /* 0x0000000c00107947 */ /* 0x000fea0003800000 */
.L_x_15:
[----:B------:R-:W2:Y:S02]  /*17d0*/  LDG.E R3, desc[UR36][R4.64] ;  /* 0x0000002404037981 */ /* 0x000ea4000c1e1900 */
[--C-:B--2---:R-:W-:Y:S02]  /*17e0*/  HADD2.F32 R2, -RZ, R3.reuse.H0_H0 ;  /* 0x20000003ff027230 */ /* 0x104fe40000004100 */
[----:B------:R-:W-:Y:S01]  /*17f0*/  HADD2.F32 R3, -RZ, R3.H1_H1 ;  /* 0x30000003ff037230 */ /* 0x000fe20000004100 */
[----:B------:R-:W-:Y:S06]  /*1800*/  BRA `(.L_x_9) ;  /* 0x0000000c00007947 */ /* 0x000fec0003800000 */
.L_x_14:
[----:B------:R-:W2:Y:S01]  /*1810*/  LDG.E.64 R4, desc[UR36][R4.64] ;  /* 0x0000002404047981 */ /* 0x000ea2000c1e1b00 */
[----:B------:R-:W-:Y:S01]  /*1820*/  UMOV UR4, 0xf0000000 ;  /* 0xf000000000047882 */ /* 0x000fe20000000000 */
[----:B------:R-:W-:Y:S01]  /*1830*/  UMOV UR5, 0x380fffff ;  /* 0x380fffff00057882 */ /* 0x000fe20000000000 */
[----:B------:R-:W-:Y:S01]  /*1840*/  IMAD.MOV.U32 R3, RZ, RZ, RZ ;  /* 0x000000ffff037224 */ /* 0x000fe200078e00ff */
[----:B--2---:R-:W0:-:S15]  /*1850*/  DSETP.GEU.AND P0, PT, |R4|, UR4, PT ;  /* 0x0000000404007e2a */ /* 0x004e1e000bf0e200 */
[----:B------:R-:W-:-:S15]  /*1860*/  NOP ;  /* 0x0000000000007918 */ /* 0x000fde0000000000 */
[----:B------:R-:W-:-:S15]  /*1870*/  NOP ;  /* 0x0000000000007918 */ /* 0x000fde0000000000 */
[----:B------:R-:W-:-:S15]  /*1880*/  NOP ;  /* 0x0000000000007918 */ /* 0x000fde0000000000 */
[----:B------:R-:W-:-:S04]  /*1890*/  NOP ;  /* 0x0000000000007918 */ /* 0x000fc80000000000 */
[----:B------:R-:W0:Y:S02]  /*18a0*/  F2F.F32.F64 R2, R4 ;  /* 0x0000000400027310 */ /* 0x000e240000301000 */
[----:B0-----:R-:W-:Y:S01]  /*18b0*/  @!P0 FMUL R2, R2, 1.175494350822287508e-38 ;  /* 0x0080000002028820 */ /* 0x001fe20000400000 */
[----:B------:R-:W-:Y:S06]  /*18c0*/  BRA `(.L_x_9) ;  /* 0x0000000800d07947 */ /* 0x000fec0003800000 */
.L_x_4:
[----:B------:R-:W-:-:S09]  /*18d0*/  UISETP.GT.AND UP0, UPT, UR4, 0x18, UPT ;  /* 0x000000180400788c */ /* 0x000fd2000bf04270 */
[----:B------:R-:W-:Y:S05]  /*18e0*/  BRA.U UP0, `(.L_x_16) ;  /* 0x0000000500307547 */ /* 0x000fea000b800000 */
[----:B------:R-:W-:-:S09]  /*18f0*/  UISETP.GT.AND UP0, UPT, UR4, 0xe, UPT ;  /* 0x0000000e0400788c */ /* 0x000fd2000bf04270 */
[----:B------:R-:W-:Y:S05]  /*1900*/  BRA.U UP0, `(.L_x_17) ;  /* 0x00000001007c7547 */ /* 0x000fea000b800000 */
[----:B------:R-:W-:-:S09]  /*1910*/  UISETP.NE.AND UP0, UPT, UR4, 0xa, UPT ;  /* 0x0000000a0400788c */ /* 0x000fd2000bf05270 */
[----:B------:R-:W-:Y:S05]  /*1920*/  BRA.U !UP0, `(.L_x_18) ;  /* 0x00000001081c7547 */ /* 0x000fea000b800000 */
[----:B------:R-:W-:-:S09]  /*1930*/  UISETP.NE.AND UP0, UPT, UR4, 0xb, UPT ;  /* 0x0000000b0400788c */ /* 0x000fd2000bf05270 */
[----:B------:R-:W-:Y:S05]  /*1940*/  BRA.U UP0, `(.L_x_8) ;  /* 0x0000000900287547 */ /* 0x000fea000b800000 */
[----:B------:R-:W2:Y:S01]  /*1950*/  LDG.E.U8 R4, desc[UR36][R4.64] ;  /* 0x0000002404047981 */ /* 0x000ea2000c1e1100 */
[----:B------:R-:W-:Y:S01]  /*1960*/  IMAD.MOV.U32 R3, RZ, RZ, RZ ;  /* 0x000000ffff037224 */ /* 0x000fe200078e00ff */
[----:B--2---:R-:W-:-:S04]  /*1970*/  ISETP.NE.AND P0, PT, R4, RZ, PT ;  /* 0x000000ff0400720c */ /* 0x004fc80003f05270 */
[----:B------:R-:W-:Y:S01]  /*1980*/  FSEL R2, RZ, 1, !P0 ;  /* 0x3f800000ff027808 */ /* 0x000fe20004000000 */
[----:B------:R-:W-:Y:S08]  /*1990*/  BRA `(.L_x_9) ;  /* 0x00000008009c7947 */ /* 0x000ff00003800000 */
.L_x_18:
[----:B------:R-:W2:Y:S01]  /*19a0*/  LDG.E.128 R4, desc[UR36][R4.64] ;  /* 0x0000002404047981 */ /* 0x000ea2000c1e1d00 */
[----:B------:R-:W-:Y:S01]  /*19b0*/  UMOV UR4, 0xf0000000 ;  /* 0xf000000000047882 */ /* 0x000fe20000000000 */
[----:B------:R-:W-:Y:S02]  /*19c0*/  UMOV UR5, 0x380fffff ;  /* 0x380fffff00057882 */ /* 0x000fe40000000000 */
[----:B--2---:R-:W0:-:S15]  /*19d0*/  DSETP.GEU.AND P0, PT, |R4|, UR4, PT ;  /* 0x0000000404007e2a */ /* 0x004e1e000bf0e200 */
[----:B------:R-:W-:-:S15]  /*19e0*/  NOP ;  /* 0x0000000000007918 */ /* 0x000fde0000000000 */
[----:B------:R-:W-:-:S15]  /*19f0*/  NOP ;  /* 0x0000000000007918 */ /* 0x000fde0000000000 */
[----:B------:R-:W-:-:S15]  /*1a00*/  NOP ;  /* 0x0000000000007918 */ /* 0x000fde0000000000 */
[----:B------:R-:W-:-:S04]  /*1a10*/  NOP ;  /* 0x0000000000007918 */ /* 0x000fc80000000000 */
[----:B------:R-:W0:Y:S02]  /*1a20*/  F2F.F32.F64 R2, R4 ;  /* 0x0000000400027310 */ /* 0x000e240000301000 */
[----:B0-----:R-:W-:-:S15]  /*1a30*/  @!P0 FMUL R2, R2, 1.175494350822287508e-38 ;  /* 0x0080000002028820 */ /* 0x001fde0000400000 */
[----:B------:R-:W-:-:S15]  /*1a40*/  NOP ;  /* 0x0000000000007918 */ /* 0x000fde0000000000 */
[----:B------:R-:W-:-:S15]  /*1a50*/  NOP ;  /* 0x0000000000007918 */ /* 0x000fde0000000000 */
[----:B------:R-:W-:-:S15]  /*1a60*/  NOP ;  /* 0x0000000000007918 */ /* 0x000fde0000000000 */
[----:B------:R-:W-:-:S02]  /*1a70*/  NOP ;  /* 0x0000000000007918 */ /* 0x000fc40000000000 */
[----:B------:R-:W0:-:S15]  /*1a80*/  DSETP.GEU.AND P1, PT, |R6|, UR4, PT ;  /* 0x0000000406007e2a */ /* 0x000e1e000bf2e200 */
[----:B------:R-:W-:-:S15]  /*1a90*/  NOP ;  /* 0x0000000000007918 */ /* 0x000fde0000000000 */
[----:B------:R-:W-:-:S15]  /*1aa0*/  NOP ;  /* 0x0000000000007918 */ /* 0x000fde0000000000 */
[----:B------:R-:W-:-:S15]  /*1ab0*/  NOP ;  /* 0x0000000000007918 */ /* 0x000fde0000000000 */
[----:B------:R-:W-:-:S04]  /*1ac0*/  NOP ;  /* 0x0000000000007918 */ /* 0x000fc80000000000 */
[----:B------:R-:W0:Y:S02]  /*1ad0*/  F2F.F32.F64 R3, R6 ;  /* 0x0000000600037310 */ /* 0x000e240000301000 */
[----:B0-----:R-:W-:Y:S01]  /*1ae0*/  @!P1 FMUL R3, R3, 1.175494350822287508e-38 ;  /* 0x0080000003039820 */ /* 0x001fe20000400000 */
[----:B------:R-:W-:Y:S06]  /*1af0*/  BRA `(.L_x_9) ;  /* 0x0000000800447947 */ /* 0x000fec0003800000 */
.L_x_17:
[----:B------:R-:W-:-:S09]  /*1b00*/  UISETP.NE.AND UP0, UPT, UR4, 0xf, UPT ;  /* 0x0000000f0400788c */ /* 0x000fd2000bf05270 */
[----:B------:R-:W-:Y:S05]  /*1b10*/  BRA.U !UP0, `(.L_x_19) ;  /* 0x0000000108947547 */ /* 0x000fea000b800000 */
[----:B------:R-:W-:-:S09]  /*1b20*/  UISETP.NE.AND UP0, UPT, UR4, 0x17, UPT ;  /* 0x000000170400788c */ /* 0x000fd2000bf05270 */
[----:B------:R-:W-:Y:S05]  /*1b30*/  BRA.U !UP0, `(.L_x_20) ;  /* 0x0000000108587547 */ /* 0x000fea000b800000 */
[----:B------:R-:W-:-:S09]  /*1b40*/  UISETP.NE.AND UP0, UPT, UR4, 0x18, UPT ;  /* 0x000000180400788c */ /* 0x000fd2000bf05270 */
[----:B------:R-:W-:Y:S05]  /*1b50*/  BRA.U UP0, `(.L_x_8) ;  /* 0x0000000500a47547 */ /* 0x000fea000b800000 */
[----:B------:R-:W2:Y:S01]  /*1b60*/  LDG.E.U8 R2, desc[UR36][R4.64] ;  /* 0x0000002404027981 */ /* 0x000ea2000c1e1100 */
[----:B------:R-:W-:Y:S01]  /*1b70*/  IMAD.MOV.U32 R6, RZ, RZ, 0x1f ;  /* 0x0000001fff067424 */ /* 0x000fe200078e00ff */
[----:B--2---:R-:W-:-:S04]  /*1b80*/  SHF.L.U32 R2, R2, 0x18, RZ ;  /* 0x0000001802027819 */ /* 0x004fc800000006ff */
[C---:B------:R-:W-:Y:S02]  /*1b90*/  LOP3.LUT R0, R2.reuse, 0x7f000000, RZ, 0xc0, !PT ;  /* 0x7f00000002007812 */ /* 0x040fe400078ec0ff */
[----:B------:R-:W-:Y:S02]  /*1ba0*/  LOP3.LUT P0, RZ, R2, 0x7f000000, RZ, 0xc0, !PT ;  /* 0x7f00000002ff7812 */ /* 0x000fe4000780c0ff */
[----:B------:R-:W0:Y:S02]  /*1bb0*/  FLO.U32 R3, R0 ;  /* 0x0000000000037300 */ /* 0x000e2400000e0000 */
[----:B0-----:R-:W-:-:S05]  /*1bc0*/  IMAD.MOV R3, RZ, RZ, -R3 ;  /* 0x000000ffff037224 */ /* 0x001fca00078e0a03 */
[----:B------:R-:W-:-:S04]  /*1bd0*/  VIADDMNMX.U32 R3, R3, R6, 0x4, !PT ;  /* 0x0000000403037446 */ /* 0x000fc80007800006 */
[----:B------:R-:W-:-:S04]  /*1be0*/  IADD3 R3, PT, PT, R3, -0x4, RZ ;  /* 0xfffffffc03037810 */ /* 0x000fc80007ffe0ff */
[C---:B------:R-:W-:Y:S01]  /*1bf0*/  SHF.L.U32 R6, R0.reuse, R3, RZ ;  /* 0x0000000300067219 */ /* 0x040fe200000006ff */
[----:B------:R-:W-:Y:S02]  /*1c00*/  IMAD.SHL.U32 R7, R3, 0x800000, RZ ;  /* 0x0080000003077824 */ /* 0x000fe400078e00ff */
[----:B------:R-:W-:-:S03]  /*1c10*/  VIADD R3, R0, 0x1000000 ;  /* 0x0100000000037836 */ /* 0x000fc60000000000 */
[----:B------:R-:W-:Y:S02]  /*1c20*/  LEA.HI R6, R6, -R7, RZ, 0x1c ;  /* 0x8000000706067211 */ /* 0x000fe400078fe0ff */
[----:B------:R-:W-:Y:S02]  /*1c30*/  SHF.R.S32.HI R3, RZ, 0x8, R3 ;  /* 0x00000008ff037819 */ /* 0x000fe40000011403 */
[----:B------:R-:W-:-:S04]  /*1c40*/  IADD3 R6, PT, PT, R6, 0x3c000000, RZ ;  /* 0x3c00000006067810 */ /* 0x000fc80007ffe0ff */
[----:B------:R-:W-:-:S04]  /*1c50*/  LOP3.LUT R3, R6, 0x7f800000, R3, 0xf8, !PT ;  /* 0x7f80000006037812 */ /* 0x000fc800078ef803 */
[----:B------:R-:W-:Y:S01]  /*1c60*/  SEL R5, R3, RZ, P0 ;  /* 0x000000ff03057207 */ /* 0x000fe20000000000 */
[----:B------:R-:W-:-:S03]  /*1c70*/  IMAD.MOV.U32 R3, RZ, RZ, RZ ;  /* 0x000000ffff037224 */ /* 0x000fc600078e00ff */
[----:B------:R-:W-:Y:S01]  /*1c80*/  LOP3.LUT R2, R5, 0x80000000, R2, 0xf8, !PT ;  /* 0x8000000005027812 */ /* 0x000fe200078ef802 */
[----:B------:R-:W-:Y:S06]  /*1c90*/  BRA `(.L_x_9) ;  /* 0x0000000400dc7947 */ /* 0x000fec0003800000 */
.L_x_20:
[----:B------:R-:W2:Y:S02]  /*1ca0*/  LDG.E.U8 R3, desc[UR36][R4.64] ;  /* 0x0000002404037981 */ /* 0x000ea4000c1e1100 */
[C---:B--2---:R-:W-:Y:S01]  /*1cb0*/  IMAD.SHL.U32 R2, R3.reuse, 0x2000000, RZ ;  /* 0x0200000003027824 */ /* 0x044fe200078e00ff */
[----:B------:R-:W-:-:S04]  /*1cc0*/  SHF.L.U32 R3, R3, 0x8, RZ ;  /* 0x0000000803037819 */ /* 0x000fc800000006ff */
[----:B------:R-:W-:Y:S02]  /*1cd0*/  ISETP.GT.U32.AND P0, PT, R2, 0x7ffffff, PT ;  /* 0x07ffffff0200780c */ /* 0x000fe40003f04070 */
[----:B------:R-:W-:-:S11]  /*1ce0*/  PRMT R7, R3, 0x9910, RZ ;  /* 0x0000991003077816 */ /* 0x000fd600000000ff */
[----:B------:R-:W-:Y:S01]  /*1cf0*/  @!P0 LOP3.LUT R0, R3, 0x7f00, RZ, 0xc0, !PT ;  /* 0x00007f0003008812 */ /* 0x000fe200078ec0ff */
[----:B------:R-:W-:Y:S01]  /*1d00*/  IMAD.MOV.U32 R3, RZ, RZ, RZ ;  /* 0x000000ffff037224 */ /* 0x000fe200078e00ff */
[----:B------:R-:W-:Y:S02]  /*1d10*/  @P0 LEA.HI R2, R2, 0x70000000, RZ, 0x1c ;  /* 0x7000000002020811 */ /* 0x000fe400078fe0ff */
[----:B------:R-:W-:-:S05]  /*1d20*/  @!P0 LOP3.LUT R0, R0, 0x3f000000, RZ, 0xfc, !PT ;  /* 0x3f00000000008812 */ /* 0x000fca00078efcff */
[----:B------:R-:W-:Y:S01]  /*1d30*/  @!P0 FADD.FTZ R0, R0, -0.5 ;  /* 0xbf00000000008421 */ /* 0x000fe20000010000 */
[----:B------:R-:W-:-:S05]  /*1d40*/  @P0 FMUL.FTZ R0, R2, 1.9259299443872358531e-34 ;  /* 0x0780000002000820 */ /* 0x000fca0000410000 */
[----:B------:R-:W-:Y:S01]  /*1d50*/  LOP3.LUT R2, R0, 0x80000000, R7, 0xf8, !PT ;  /* 0x8000000000027812 */ /* 0x000fe200078ef807 */
[----:B------:R-:W-:Y:S06]  /*1d60*/  BRA `(.L_x_9) ;  /* 0x0000000400a87947 */ /* 0x000fec0003800000 */
.L_x_19:
[----:B------:R-:W2:Y:S01]  /*1d70*/  LDG.E.U16 R2, desc[UR36][R4.64] ;  /* 0x0000002404027981 */ /* 0x000ea2000c1e1500 */
[----:B------:R-:W-:Y:S01]  /*1d80*/  IMAD.MOV.U32 R3, RZ, RZ, RZ ;  /* 0x000000ffff037224 */ /* 0x000fe200078e00ff */
[----:B--2---:R-:W-:Y:S01]  /*1d90*/  SHF.L.U32 R2, R2, 0x10, RZ ;  /* 0x0000001002027819 */ /* 0x004fe200000006ff */
[----:B------:R-:W-:Y:S06]  /*1da0*/  BRA `(.L_x_9) ;  /* 0x0000000400987947 */ /* 0x000fec0003800000 */
.L_x_16:
[----:B------:R-:W-:-:S09]  /*1db0*/  UISETP.GT.AND UP0, UPT, UR4, 0x1b, UPT ;  /* 0x0000001b0400788c */ /* 0x000fd2000bf04270 */
[----:B------:R-:W-:Y:S05]  /*1dc0*/  BRA.U UP0, `(.L_x_21) ;  /* 0x0000000100f07547 */ /* 0x000fea000b800000 */
[----:B------:R-:W-:-:S09]  /*1dd0*/  UISETP.NE.AND UP0, UPT, UR4, 0x19, UPT ;  /* 0x000000190400788c */ /* 0x000fd2000bf05270 */
[----:B------:R-:W-:Y:S05]  /*1de0*/  BRA.U !UP0, `(.L_x_22) ;  /* 0x0000000108847547 */ /* 0x000fea000b800000 */
[----:B------:R-:W-:-:S09]  /*1df0*/  UISETP.NE.AND UP0, UPT, UR4, 0x1a, UPT ;  /* 0x0000001a0400788c */ /* 0x000fd2000bf05270 */
[----:B------:R-:W-:Y:S05]  /*1e00*/  BRA.U !UP0, `(.L_x_23) ;  /* 0x0000000108187547 */ /* 0x000fea000b800000 */
[----:B------:R-:W-:-:S09]  /*1e10*/  UISETP.NE.AND UP0, UPT, UR4, 0x1b, UPT ;  /* 0x0000001b0400788c */ /* 0x000fd2000bf05270 */
[----:B------:R-:W-:Y:S05]  /*1e20*/  BRA.U UP0, `(.L_x_8) ;  /* 0x0000000100f07547 */ /* 0x000fea000b800000 */
[----:B------:R-:W2:Y:S01]  /*1e30*/  LDG.E.U16 R2, desc[UR36][R4.64] ;  /* 0x0000002404027981 */ /* 0x000ea2000c1e1500 */
[----:B------:R-:W-:Y:S01]  /*1e40*/  IMAD.MOV.U32 R3, RZ, RZ, RZ ;  /* 0x000000ffff037224 */ /* 0x000fe200078e00ff */
[----:B--2---:R-:W-:Y:S01]  /*1e50*/  I2FP.F32.U32 R2, R2 ;  /* 0x0000000200027245 */ /* 0x004fe20000201000 */
[----:B------:R-:W-:Y:S06]  /*1e60*/  BRA `(.L_x_9) ;  /* 0x0000000400687947 */ /* 0x000fec0003800000 */
.L_x_23:
[----:B------:R-:W2:Y:S01]  /*1e70*/  LDG.E.U8 R4, desc[UR36][R4.64] ;  /* 0x0000002404047981 */ /* 0x000ea2000c1e1100 */
[----:B------:R-:W-:Y:S02]  /*1e80*/  CS2R R2, SRZ ;  /* 0x0000000000027805 */ /* 0x000fe4000001ff00 */
[----:B--2---:R-:W-:-:S13]  /*1e90*/  ISETP.NE.AND P0, PT, R4, RZ, PT ;  /* 0x000000ff0400720c */ /* 0x004fda0003f05270 */
[----:B------:R-:W-:Y:S05]  /*1ea0*/  @!P0 BRA `(.L_x_9) ;  /* 0x0000000400588947 */ /* 0x000fea0003800000 */
[----:B------:R-:W-:-:S13]  /*1eb0*/  ISETP.NE.AND P0, PT, R4, 0x80, PT ;  /* 0x000000800400780c */ /* 0x000fda0003f05270 */
[----:B------:R-:W-:Y:S01]  /*1ec0*/  @!P0 IMAD.MOV.U32 R2, RZ, RZ, 0x7f800001 ;  /* 0x7f800001ff028424 */ /* 0x000fe200078e00ff */
[----:B------:R-:W-:Y:S06]  /*1ed0*/  @!P0 BRA `(.L_x_9) ;  /* 0x00000004004c8947 */ /* 0x000fec0003800000 */
[--C-:B------:R-:W-:Y:S01]  /*1ee0*/  SHF.R.U32.HI R0, RZ, 0x3, R4.reuse ;  /* 0x00000003ff007819 */ /* 0x100fe20000011604 */
[----:B------:R-:W-:Y:S03]  /*1ef0*/  BSSY.RECONVERGENT B0, `(.L_x_24) ;  /* 0x000000c000007945 */ /* 0x000fe60003800200 */
[----:B------:R-:W-:Y:S02]  /*1f00*/  LOP3.LUT P0, R2, R0, 0xf, RZ, 0xc0, !PT ;  /* 0x0000000f00027812 */ /* 0x000fe4000780c0ff */
[----:B------:R-:W-:-:S04]  /*1f10*/  SHF.R.U32.HI R0, RZ, 0x7, R4 ;  /* 0x00000007ff007819 */ /* 0x000fc80000011604 */
[----:B------:R-:W-:Y:S02]  /*1f20*/  SHF.L.U32 R9, R0, 0x1f, RZ ;  /* 0x0000001f00097819 */ /* 0x000fe400000006ff */
[----:B------:R-:W-:-:S05]  /*1f30*/  LOP3.LUT R0, R4, 0x7, RZ, 0xc0, !PT ;  /* 0x0000000704007812 */ /* 0x000fca00078ec0ff */
[----:B------:R-:W-:Y:S05]  /*1f40*/  @P0 BRA `(.L_x_25) ;  /* 0x0000000000180947 */ /* 0x000fea0003800000 */
[----:B------:R-:W0:Y:S02]  /*1f50*/  FLO.U32 R4, R0 ;  /* 0x0000000000047300 */ /* 0x000e2400000e0000 */
[----:B0-----:R-:W-:-:S04]  /*1f60*/  IADD3 R5, PT, PT, -R4, 0x1f, RZ ;  /* 0x0000001f04057810 */ /* 0x001fc80007ffe1ff */
[----:B------:R-:W-:Y:S01]  /*1f70*/  IADD3 R2, PT, PT, R2, 0x1d, -R5 ;  /* 0x0000001d02027810 */ /* 0x000fe20007ffe805 */
[----:B------:R-:W-:-:S05]  /*1f80*/  VIADD R7, R5, 0xffffffe4 ;  /* 0xffffffe405077836 */ /* 0x000fca0000000000 */
[----:B------:R-:W-:-:S04]  /*1f90*/  SHF.L.U32 R7, R0, R7, RZ ;  /* 0x0000000700077219 */ /* 0x000fc800000006ff */
[----:B------:R-:W-:-:S07]  /*1fa0*/  LOP3.LUT R0, R7, 0x7, RZ, 0xc0, !PT ;  /* 0x0000000707007812 */ /* 0x000fce00078ec0ff */
.L_x_25:
[----:B------:R-:W-:Y:S05]  /*1fb0*/  BSYNC.RECONVERGENT B0 ;  /* 0x0000000000007941 */ /* 0x000fea0003800200 */
.L_x_24:
[----:B------:R-:W-:Y:S01]  /*1fc0*/  IMAD.SHL.U32 R0, R0, 0x100000, RZ ;  /* 0x0010000000007824 */ /* 0x000fe200078e00ff */
[----:B------:R-:W-:-:S04]  /*1fd0*/  LEA R2, R2, 0x3b800000, 0x17 ;  /* 0x3b80000002027811 */ /* 0x000fc800078eb8ff */
[----:B------:R-:W-:Y:S01]  /*1fe0*/  LOP3.LUT R2, R2, R0, R9, 0xfe, !PT ;  /* 0x0000000002027212 */ /* 0x000fe200078efe09 */
[----:B------:R-:W-:Y:S06]  /*1ff0*/  BRA `(.L_x_9) ;  /* 0x0000000400047947 */ /* 0x000fec0003800000 */
.L_x_22:
[----:B------:R-:W2:Y:S01]  /*2000*/  LDG.E.U8 R4, desc[UR36][R4.64] ;  /* 0x0000002404047981 */ /* 0x000ea2000c1e1100 */
[----:B------:R-:W-:Y:S02]  /*2010*/  CS2R R2, SRZ ;  /* 0x0000000000027805 */ /* 0x000fe4000001ff00 */
[----:B--2---:R-:W-:-:S13]  /*2020*/  ISETP.NE.AND P0, PT, R4, RZ, PT ;  /* 0x000000ff0400720c */ /* 0x004fda0003f05270 */
[----:B------:R-:W-:Y:S05]  /*2030*/  @!P0 BRA `(.L_x_9) ;  /* 0x0000000000f48947 */ /* 0x000fea0003800000 */
[----:B------:R-:W-:-:S13]  /*2040*/  ISETP.NE.AND P0, PT, R4, 0x80, PT ;  /* 0x000000800400780c */ /* 0x000fda0003f05270 */
[----:B------:R-:W-:Y:S01]  /*2050*/  @!P0 MOV R2, 0x7f800001 ;  /* 0x7f80000100028802 */ /* 0x000fe20000000f00 */
[----:B------:R-:W-:Y:S06]  /*2060*/  @!P0 BRA `(.L_x_9) ;  /* 0x0000000000e88947 */ /* 0x000fec0003800000 */
[--C-:B------:R-:W-:Y:S01]  /*2070*/  SHF.R.U32.HI R0, RZ, 0x2, R4.reuse ;  /* 0x00000002ff007819 */ /* 0x100fe20000011604 */
[----:B------:R-:W-:Y:S03]  /*2080*/  BSSY.RECONVERGENT B0, `(.L_x_26) ;  /* 0x000000c000007945 */ /* 0x000fe60003800200 */
[----:B------:R-:W-:Y:S02]  /*2090*/  LOP3.LUT P0, R2, R0, 0x1f, RZ, 0xc0, !PT ;  /* 0x0000001f00027812 */ /* 0x000fe4000780c0ff */
[----:B------:R-:W-:-:S05]  /*20a0*/  SHF.R.U32.HI R0, RZ, 0x7, R4 ;  /* 0x00000007ff007819 */ /* 0x000fca0000011604 */
[----:B------:R-:W-:Y:S01]  /*20b0*/  IMAD.U32 R9, R0, -0x80000000, RZ ;  /* 0x8000000000097824 */ /* 0x000fe200078e00ff */
        /* <DEDUP_REMOVED lines=8> */
.L_x_27:
[----:B------:R-:W-:Y:S05]  /*2140*/  BSYNC.RECONVERGENT B0 ;  /* 0x0000000000007941 */ /* 0x000fea0003800200 */
.L_x_26:
[----:B------:R-:W-:Y:S02]  /*2150*/  SHF.L.U32 R0, R0, 0x15, RZ ;  /* 0x0000001500007819 */ /* 0x000fe400000006ff */
[----:B------:R-:W-:-:S04]  /*2160*/  LEA R2, R2, 0x37800000, 0x17 ;  /* 0x3780000002027811 */ /* 0x000fc800078eb8ff */
[----:B------:R-:W-:Y:S01]  /*2170*/  LOP3.LUT R2, R2, R0, R9, 0xfe, !PT ;  /* 0x0000000002027212 */ /* 0x000fe200078efe09 */
[----:B------:R-:W-:Y:S06]  /*2180*/  BRA `(.L_x_9) ;  /* 0x0000000000a07947 */ /* 0x000fec0003800000 */
.L_x_21:
[----:B------:R-:W-:-:S09]  /*2190*/  UISETP.NE.AND UP0, UPT, UR4, 0x1c, UPT ;  /* 0x0000001c0400788c */ /* 0x000fd2000bf05270 */
[----:B------:R-:W-:Y:S05]  /*21a0*/  BRA.U !UP0, `(.L_x_28) ;  /* 0x00000001088c7547 */ /* 0x000fea000b800000 */
[----:B------:R-:W-:-:S09]  /*21b0*/  UISETP.NE.AND UP0, UPT, UR4, 0x1d, UPT ;  /* 0x0000001d0400788c */ /* 0x000fd2000bf05270 */
[----:B------:R-:W-:Y:S05]  /*21c0*/  BRA.U !UP0, `(.L_x_29) ;  /* 0x0000000108747547 */ /* 0x000fea000b800000 */
[----:B------:R-:W-:-:S09]  /*21d0*/  UISETP.NE.AND UP0, UPT, UR4, 0x2c, UPT ;  /* 0x0000002c0400788c */ /* 0x000fd2000bf05270 */
[----:B------:R-:W-:Y:S05]  /*21e0*/  BRA.U !UP0, `(.L_x_30) ;  /* 0x0000000108487547 */ /* 0x000fea000b800000 */
.L_x_8:
[----:B------:R-:W-:Y:S01]  /*21f0*/  MOV R2, 0x0 ;  /* 0x0000000000027802 */ /* 0x000fe20000000f00 */
[----:B------:R-:W0:Y:S01]  /*2200*/  LDCU.64 UR4, c[0x4][0x128] ;  /* 0x01002500ff0477ac */ /* 0x000e220008000a00 */
[----:B------:R-:W-:Y:S02]  /*2210*/  HFMA2 R13, -RZ, RZ, 0, 0 ;  /* 0x00000000ff0d7431 */ /* 0x000fe400000001ff */
[----:B------:R-:W-:Y:S01]  /*2220*/  IMAD.MOV.U32 R8, RZ, RZ, 0x4e ;  /* 0x0000004eff087424 */ /* 0x000fe200078e00ff */
[----:B------:R-:W1:Y:S01]  /*2230*/  LDCU.64 UR6, c[0x4][0x130] ;  /* 0x01002600ff0677ac */ /* 0x000e620008000a00 */
[----:B------:R-:W2:Y:S01]  /*2240*/  LDC.64 R2, c[0x4][R2] ;  /* 0x0100000002027b82 */ /* 0x000ea20000000a00 */
[----:B------:R-:W-:Y:S01]  /*2250*/  IMAD.MOV.U32 R12, RZ, RZ, 0x1 ;  /* 0x00000001ff0c7424 */ /* 0x000fe200078e00ff */
[----:B------:R-:W3:Y:S01]  /*2260*/  LDCU.64 UR8, c[0x4][0x38] ;  /* 0x01000700ff0877ac */ /* 0x000ee20008000a00 */
[----:B0-----:R-:W-:Y:S02]  /*2270*/  IMAD.U32 R4, RZ, RZ, UR4 ;  /* 0x00000004ff047e24 */ /* 0x001fe4000f8e00ff */
[----:B------:R-:W-:Y:S01]  /*2280*/  IMAD.U32 R5, RZ, RZ, UR5 ;  /* 0x00000005ff057e24 */ /* 0x000fe2000f8e00ff */
[----:B-1----:R-:W-:Y:S01]  /*2290*/  MOV R6, UR6 ;  /* 0x0000000600067c02 */ /* 0x002fe20008000f00 */
[----:B------:R-:W-:-:S02]  /*22a0*/  IMAD.U32 R7, RZ, RZ, UR7 ;  /* 0x00000007ff077e24 */ /* 0x000fc4000f8e00ff */
[----:B---3--:R-:W-:Y:S01]  /*22b0*/  IMAD.U32 R10, RZ, RZ, UR8 ;  /* 0x00000008ff0a7e24 */ /* 0x008fe2000f8e00ff */
[----:B------:R-:W-:-:S07]  /*22c0*/  MOV R11, UR9 ;  /* 0x00000009000b7c02 */ /* 0x000fce0008000f00 */
[----:B------:R-:W-:-:S07]  /*22d0*/  LEPC R20, `(.L_x_31) ;  /* 0x000000001014794e */ /* 0x000fce0000000000 */
[----:B--2---:R-:W-:Y:S05]  /*22e0*/  CALL.ABS.NOINC R2 ;  /* 0x0000000002007343 */ /* 0x004fea0003c00000 */
.L_x_31:
[----:B------:R-:W-:Y:S01]  /*22f0*/  CS2R R2, SRZ ;  /* 0x0000000000027805 */ /* 0x000fe2000001ff00 */
[----:B------:R-:W-:Y:S06]  /*2300*/  BRA `(.L_x_9) ;  /* 0x0000000000407947 */ /* 0x000fec0003800000 */
.L_x_30:
[----:B------:R-:W2:Y:S01]  /*2310*/  LDG.E.U8 R4, desc[UR36][R4.64] ;  /* 0x0000002404047981 */ /* 0x000ea2000c1e1100 */
[----:B------:R-:W-:Y:S02]  /*2320*/  IMAD.MOV.U32 R3, RZ, RZ, RZ ;  /* 0x000000ffff037224 */ /* 0x000fe400078e00ff */
[----:B------:R-:W-:Y:S01]  /*2330*/  IMAD.MOV.U32 R2, RZ, RZ, 0x400000 ;  /* 0x00400000ff027424 */ /* 0x000fe200078e00ff */
[----:B--2---:R-:W-:-:S13]  /*2340*/  ISETP.NE.AND P0, PT, R4, RZ, PT ;  /* 0x000000ff0400720c */ /* 0x004fda0003f05270 */
[----:B------:R-:W-:Y:S05]  /*2350*/  @!P0 BRA `(.L_x_9) ;  /* 0x00000000002c8947 */ /* 0x000fea0003800000 */
[----:B------:R-:W-:-:S13]  /*2360*/  ISETP.NE.AND P0, PT, R4, 0xff, PT ;  /* 0x000000ff0400780c */ /* 0x000fda0003f05270 */
[----:B------:R-:W-:Y:S01]  /*2370*/  @!P0 MOV R2, 0x7f800001 ;  /* 0x7f80000100028802 */ /* 0x000fe20000000f00 */
[----:B------:R-:W-:Y:S01]  /*2380*/  @P0 IMAD.SHL.U32 R2, R4, 0x800000, RZ ;  /* 0x0080000004020824 */ /* 0x000fe200078e00ff */
[----:B------:R-:W-:Y:S06]  /*2390*/  BRA `(.L_x_9) ;  /* 0x00000000001c7947 */ /* 0x000fec0003800000 */
.L_x_29:
[----:B------:R-:W2:Y:S01]  /*23a0*/  LDG.E.64 R4, desc[UR36][R4.64] ;  /* 0x0000002404047981 */ /* 0x000ea2000c1e1b00 */
[----:B------:R-:W-:Y:S01]  /*23b0*/  IMAD.MOV.U32 R3, RZ, RZ, RZ ;  /* 0x000000ffff037224 */ /* 0x000fe200078e00ff */
[----:B--2---:R0:W1:Y:S02]  /*23c0*/  I2F.U64 R2, R4 ;  /* 0x0000000400027312 */ /* 0x0040640000301000 */
[----:B01----:R-:W-:Y:S05]  /*23d0*/  BRA `(.L_x_9) ;  /* 0x00000000000c7947 */ /* 0x003fea0003800000 */
.L_x_28:
[----:B------:R-:W2:Y:S01]  /*23e0*/  LDG.E R2, desc[UR36][R4.64] ;  /* 0x0000002404027981 */ /* 0x000ea2000c1e1900 */
[----:B------:R-:W-:Y:S01]  /*23f0*/  HFMA2 R3, -RZ, RZ, 0, 0 ;  /* 0x00000000ff037431 */ /* 0x000fe200000001ff */
[----:B--2---:R-:W-:-:S07]  /*2400*/  I2FP.F32.U32 R2, R2 ;  /* 0x0000000200027245 */ /* 0x004fce0000201000 */
.L_x_9:
[----:B------:R-:W-:Y:S05]  /*2410*/  BSYNC.RECONVERGENT B6 ;  /* 0x0000000000067941 */ /* 0x000fea0003800200 */
.L_x_3:
[----:B------:R-:W0:Y:S01]  /*2420*/  LDCU.64 UR6, c[0x0][0x580] ;  /* 0x0000b000ff0677ac */ /* 0x000e220008000a00 */
[----:B-----5:R-:W-:Y:S01]  /*2430*/  FADD.FTZ R7, -R3, -RZ ;  /* 0x800000ff03077221 */ /* 0x020fe20000010100 */
[----:B------:R-:W-:-:S04]  /*2440*/  UPRMT UR4, UR42, 0x9910, URZ ;  /* 0x000099102a047896 */ /* 0x000fc800080000ff */
[----:B------:R-:W-:Y:S01]  /*2450*/  UISETP.GT.AND UP0, UPT, UR4, 0x9, UPT ;  /* 0x000000090400788c */ /* 0x000fe2000bf04270 */
[----:B01----:R-:W-:-:S05]  /*2460*/  IADD3 R4, P0, PT, R16, UR6, RZ ;  /* 0x0000000610047c10 */ /* 0x003fca000ff1e0ff */
        /* <DEDUP_REMOVED lines=10> */
[----:B--23--:R-:W0:Y:S02]  /*2510*/  F2I.FTZ.TRUNC.NTZ R3, R2 ;  /* 0x0000000200037305 */ /* 0x00ce24000021f100 */
[----:B0-----:R0:W-:Y:S01]  /*2520*/  STG.E.U8 desc[UR36][R4.64], R3 ;  /* 0x0000000304007986 */ /* 0x0011e2000c101124 */
[----:B------:R-:W-:Y:S05]  /*2530*/  BRA `(.L_x_37) ;  /* 0x0000000c00547947 */ /* 0x000fea0003800000 */
.L_x_35:
[----:B--23--:R-:W0:Y:S02]  /*2540*/  F2I.S64.TRUNC R2, R2 ;  /* 0x0000000200027311 */ /* 0x00ce24000020d900 */
[----:B0-----:R-:W-:-:S05]  /*2550*/  IMAD.MOV.U32 R7, RZ, RZ, R2 ;  /* 0x000000ffff077224 */ /* 0x001fca00078e0002 */
[----:B------:R0:W-:Y:S01]  /*2560*/  STG.E.U8 desc[UR36][R4.64], R7 ;  /* 0x0000000704007986 */ /* 0x0001e2000c101124 */
[----:B------:R-:W-:Y:S05]  /*2570*/  BRA `(.L_x_37) ;  /* 0x0000000c00447947 */ /* 0x000fea0003800000 */
.L_x_34:
[----:B------:R-:W-:-:S09]  /*2580*/  UISETP.NE.AND UP0, UPT, UR4, 0x2, UPT ;  /* 0x000000020400788c */ /* 0x000fd2000bf05270 */
[----:B------:R-:W-:Y:S05]  /*2590*/  BRA.U !UP0, `(.L_x_38) ;  /* 0x0000000108287547 */ /* 0x000fea000b800000 */
[----:B------:R-:W-:-:S09]  /*25a0*/  UISETP.NE.AND UP0, UPT, UR4, 0x3, UPT ;  /* 0x000000030400788c */ /* 0x000fd2000bf05270 */
[----:B------:R-:W-:Y:S05]  /*25b0*/  BRA.U !UP0, `(.L_x_39) ;  /* 0x0000000108147547 */ /* 0x000fea000b800000 */
[----:B------:R-:W-:-:S09]  /*25c0*/  UISETP.NE.AND UP0, UPT, UR4, 0x4, UPT ;  /* 0x000000040400788c */ /* 0x000fd2000bf05270 */
[----:B------:R-:W-:Y:S05]  /*25d0*/  BRA.U UP0, `(.L_x_36) ;  /* 0x0000000900987547 */ /* 0x000fea000b800000 */
[----:B--23--:R-:W0:Y:S02]  /*25e0*/  F2I.S64.TRUNC R2, R2 ;  /* 0x0000000200027311 */ /* 0x00ce24000020d900 */
[----:B0-----:R0:W-:Y:S01]  /*25f0*/  STG.E.64 desc[UR36][R4.64], R2 ;  /* 0x0000000204007986 */ /* 0x0011e2000c101b24 */
[----:B------:R-:W-:Y:S05]  /*2600*/  BRA `(.L_x_37) ;  /* 0x0000000c00207947 */ /* 0x000fea0003800000 */
.L_x_39:
[----:B--23--:R-:W0:Y:S02]  /*2610*/  F2I.FTZ.TRUNC.NTZ R3, R2 ;  /* 0x0000000200037305 */ /* 0x00ce24000021f100 */
[----:B0-----:R0:W-:Y:S01]  /*2620*/  STG.E desc[UR36][R4.64], R3 ;  /* 0x0000000304007986 */ /* 0x0011e2000c101924 */
[----:B------:R-:W-:Y:S05]  /*2630*/  BRA `(.L_x_37) ;  /* 0x0000000c00147947 */ /* 0x000fea0003800000 */
.L_x_38:
[----:B--23--:R-:W0:Y:S02]  /*2640*/  F2I.FTZ.TRUNC.NTZ R3, R2 ;  /* 0x0000000200037305 */ /* 0x00ce24000021f100 */
[----:B0-----:R0:W-:Y:S01]  /*2650*/  STG.E.U16 desc[UR36][R4.64], R3 ;  /* 0x0000000304007986 */ /* 0x0011e2000c101524 */
[----:B------:R-:W-:Y:S05]  /*2660*/  BRA `(.L_x_37) ;  /* 0x0000000c00087947 */ /* 0x000fea0003800000 */
.L_x_33:
[----:B------:R-:W-:-:S09]  /*2670*/  UISETP.GT.AND UP0, UPT, UR4, 0x6, UPT ;  /* 0x000000060400788c */ /* 0x000fd2000bf04270 */
[----:B------:R-:W-:Y:S05]  /*2680*/  BRA.U UP0, `(.L_x_40) ;  /* 0x0000000100247547 */ /* 0x000fea000b800000 */
[----:B------:R-:W-:-:S09]  /*2690*/  UISETP.NE.AND UP0, UPT, UR4, 0x5, UPT ;  /* 0x000000050400788c */ /* 0x000fd2000bf05270 */
[----:B------:R-:W-:Y:S05]  /*26a0*/  BRA.U !UP0, `(.L_x_41) ;  /* 0x0000000108107547 */ /* 0x000fea000b800000 */
[----:B------:R-:W-:-:S09]  /*26b0*/  UISETP.NE.AND UP0, UPT, UR4, 0x6, UPT ;  /* 0x000000060400788c */ /* 0x000fd2000bf05270 */
[----:B------:R-:W-:Y:S05]  /*26c0*/  BRA.U UP0, `(.L_x_36) ;  /* 0x00000009005c7547 */ /* 0x000fea000b800000 */
[----:B--23--:R0:W-:Y:S01]  /*26d0*/  STG.E desc[UR36][R4.64], R2 ;  /* 0x0000000204007986 */ /* 0x00c1e2000c101924 */
[----:B------:R-:W-:Y:S05]  /*26e0*/  BRA `(.L_x_37) ;  /* 0x0000000800e87947 */ /* 0x000fea0003800000 */
.L_x_41:
[----:B--23--:R-:W-:-:S05]  /*26f0*/  F2FP.F16.F32.PACK_AB R2, RZ, R2 ;  /* 0x00000002ff02723e */ /* 0x00cfca00000000ff */
[----:B------:R0:W-:Y:S01]  /*2700*/  STG.E.U16 desc[UR36][R4.64], R2 ;  /* 0x0000000204007986 */ /* 0x0001e2000c101524 */
[----:B------:R-:W-:Y:S05]  /*2710*/  BRA `(.L_x_37) ;  /* 0x0000000800dc7947 */ /* 0x000fea0003800000 */
.L_x_40:
[----:B------:R-:W-:-:S09]  /*2720*/  UISETP.NE.AND UP0, UPT, UR4, 0x7, UPT ;  /* 0x000000070400788c */ /* 0x000fd2000bf05270 */
[----:B------:R-:W-:Y:S05]  /*2730*/  BRA.U !UP0, `(.L_x_42) ;  /* 0x0000000108287547 */ /* 0x000fea000b800000 */
[----:B------:R-:W-:-:S09]  /*2740*/  UISETP.NE.AND UP0, UPT, UR4, 0x8, UPT ;  /* 0x000000080400788c */ /* 0x000fd2000bf05270 */
[----:B------:R-:W-:Y:S05]  /*2750*/  BRA.U !UP0, `(.L_x_43) ;  /* 0x0000000108147547 */ /* 0x000fea000b800000 */
[----:B------:R-:W-:-:S09]  /*2760*/  UISETP.NE.AND UP0, UPT, UR4, 0x9, UPT ;  /* 0x000000090400788c */ /* 0x000fd2000bf05270 */
[----:B------:R-:W-:Y:S05]  /*2770*/  BRA.U UP0, `(.L_x_36) ;  /* 0x0000000900307547 */ /* 0x000fea000b800000 */
[----:B--23--:R-:W-:-:S05]  /*2780*/  MOV R6, R2 ;  /* 0x0000000200067202 */ /* 0x00cfca0000000f00 */
[----:B------:R0:W-:Y:S01]  /*2790*/  STG.E.64 desc[UR36][R4.64], R6 ;  /* 0x0000000604007986 */ /* 0x0001e2000c101b24 */
[----:B------:R-:W-:Y:S05]  /*27a0*/  BRA `(.L_x_37) ;  /* 0x0000000800b87947 */ /* 0x000fea0003800000 */
.L_x_43:
[----:B--23--:R-:W-:-:S05]  /*27b0*/  F2FP.F16.F32.PACK_AB R3, R7, R2 ;  /* 0x000000020703723e */ /* 0x00cfca00000000ff */
[----:B------:R0:W-:Y:S01]  /*27c0*/  STG.E desc[UR36][R4.64], R3 ;  /* 0x0000000304007986 */ /* 0x0001e2000c101924 */
[----:B------:R-:W-:Y:S05]  /*27d0*/  BRA `(.L_x_37) ;  /* 0x0000000800ac7947 */ /* 0x000fea0003800000 */
.L_x_42:
[----:B--23--:R-:W-:-:S06]  /*27e0*/  FMUL.FTZ R2, R2, 1 ;  /* 0x3f80000002027820 */ /* 0x00cfcc0000410000 */
[----:B------:R-:W0:Y:S02]  /*27f0*/  F2F.F64.F32 R2, R2 ;  /* 0x0000000200027310 */ /* 0x000e240000201800 */
[----:B0-----:R0:W-:Y:S01]  /*2800*/  STG.E.64 desc[UR36][R4.64], R2 ;  /* 0x0000000204007986 */ /* 0x0011e2000c101b24 */
[----:B------:R-:W-:Y:S05]  /*2810*/  BRA `(.L_x_37) ;  /* 0x00000008009c7947 */ /* 0x000fea0003800000 */
.L_x_32:
        /* <DEDUP_REMOVED lines=8> */
[----:B--23--:R-:W-:Y:S02]  /*28a0*/  FSETP.NEU.FTZ.AND P0, PT, R2, RZ, PT ;  /* 0x000000ff0200720b */ /* 0x00cfe40003f1d000 */
[----:B------:R-:W-:-:S04]  /*28b0*/  FSETP.NEU.FTZ.AND P1, PT, R3, RZ, PT ;  /* 0x000000ff0300720b */ /* 0x000fc80003f3d000 */
[----:B------:R-:W-:-:S04]  /*28c0*/  PLOP3.LUT P0, PT, P0, P1, PT, 0xf8, 0x8f ;  /* 0x00000000008f781c */ /* 0x000fc80000703f70 */
[----:B------:R-:W-:-:S05]  /*28d0*/  SEL R3, RZ, 0x1, !P0 ;  /* 0x00000001ff037807 */ /* 0x000fca0004000000 */
[----:B------:R0:W-:Y:S01]  /*28e0*/  STG.E.U8 desc[UR36][R4.64], R3 ;  /* 0x0000000304007986 */ /* 0x0001e2000c101124 */
[----:B------:R-:W-:Y:S05]  /*28f0*/  BRA `(.L_x_37) ;  /* 0x0000000800647947 */ /* 0x000fea0003800000 */
.L_x_46:
[----:B--23--:R-:W-:Y:S01]  /*2900*/  FMUL.FTZ R8, R2, 1 ;  /* 0x3f80000002087820 */ /* 0x00cfe20000410000 */
[----:B------:R-:W-:-:S05]  /*2910*/  FMUL.FTZ R10, R3, -1 ;  /* 0xbf800000030a7820 */ /* 0x000fca0000410000 */
[----:B------:R-:W-:-:S15]  /*2920*/  F2F.F64.F32 R8, R8 ;  /* 0x0000000800087310 */ /* 0x000fde0000201800 */
[----:B------:R-:W-:-:S15]  /*2930*/  NOP ;  /* 0x0000000000007918 */ /* 0x000fde0000000000 */
[----:B------:R-:W-:-:S15]  /*2940*/  NOP ;  /* 0x0000000000007918 */ /* 0x000fde0000000000 */
[----:B------:R-:W-:-:S15]  /*2950*/  NOP ;  /* 0x0000000000007918 */ /* 0x000fde0000000000 */
[----:B------:R-:W-:-:S04]  /*2960*/  NOP ;  /* 0x0000000000007918 */ /* 0x000fc80000000000 */
[----:B------:R-:W0:Y:S02]  /*2970*/  F2F.F64.F32 R10, R10 ;  /* 0x0000000a000a7310 */ /* 0x000e240000201800 */
[----:B0-----:R0:W-:Y:S01]  /*2980*/  STG.E.128 desc[UR36][R4.64], R8 ;  /* 0x0000000804007986 */ /* 0x0011e2000c101d24 */
[----:B------:R-:W-:Y:S05]  /*2990*/  BRA `(.L_x_37) ;  /* 0x00000008003c7947 */ /* 0x000fea0003800000 */
.L_x_45:
[----:B------:R-:W-:-:S09]  /*29a0*/  UISETP.NE.AND UP0, UPT, UR4, 0xf, UPT ;  /* 0x0000000f0400788c */ /* 0x000fd2000bf05270 */
[----:B------:R-:W-:Y:S05]  /*29b0*/  BRA.U !UP0, `(.L_x_47) ;  /* 0x0000000108987547 */ /* 0x000fea000b800000 */
[----:B------:R-:W-:-:S09]  /*29c0*/  UISETP.NE.AND UP0, UPT, UR4, 0x17, UPT ;  /* 0x000000170400788c */ /* 0x000fd2000bf05270 */
[----:B------:R-:W-:Y:S05]  /*29d0*/  BRA.U !UP0, `(.L_x_48) ;  /* 0x0000000108487547 */ /* 0x000fea000b800000 */
[----:B------:R-:W-:-:S09]  /*29e0*/  UISETP.NE.AND UP0, UPT, UR4, 0x18, UPT ;  /* 0x000000180400788c */ /* 0x000fd2000bf05270 */
[----:B------:R-:W-:Y:S05]  /*29f0*/  BRA.U UP0, `(.L_x_36) ;  /* 0x0000000500907547 */ /* 0x000fea000b800000 */
[----:B--23--:R-:W-:Y:S01]  /*2a00*/  LOP3.LUT R6, R2, 0x7fffffff, RZ, 0xc0, !PT ;  /* 0x7fffffff02067812 */ /* 0x00cfe200078ec0ff */
[----:B------:R-:W-:Y:S01]  /*2a10*/  BSSY.RECONVERGENT B0, `(.L_x_49) ;  /* 0x000000b000007945 */ /* 0x000fe20003800200 */
[----:B------:R-:W-:Y:S01]  /*2a20*/  SHF.R.U32.HI R7, RZ, 0x18, R2 ;  /* 0x00000018ff077819 */ /* 0x000fe20000011602 */
[----:B------:R-:W-:Y:S01]  /*2a30*/  IMAD.MOV.U32 R0, RZ, RZ, 0x7f ;  /* 0x0000007fff007424 */ /* 0x000fe200078e00ff */
[----:B------:R-:W-:-:S13]  /*2a40*/  ISETP.GT.U32.AND P0, PT, R6, 0x43efffff, PT ;  /* 0x43efffff0600780c */ /* 0x000fda0003f04070 */
[----:B------:R-:W-:Y:S05]  /*2a50*/  @P0 BRA `(.L_x_50) ;  /* 0x0000000000180947 */ /* 0x000fea0003800000 */
[----:B------:R-:W-:-:S13]  /*2a60*/  ISETP.GT.U32.AND P0, PT, R6, 0x3c7fffff, PT ;  /* 0x3c7fffff0600780c */ /* 0x000fda0003f04070 */
[----:B------:R-:W-:-:S04]  /*2a70*/  @P0 SHF.R.U32.HI R0, RZ, 0x14, R2 ;  /* 0x00000014ff000819 */ /* 0x000fc80000011602 */
[----:B------:R-:W-:Y:S01]  /*2a80*/  @P0 LOP3.LUT R3, R0, 0x1, RZ, 0xc0, !PT ;  /* 0x0000000100030812 */ /* 0x000fe200078ec0ff */
[----:B------:R-:W-:-:S03]  /*2a90*/  @!P0 FADD.FTZ R0, R6, 16384 ;  /* 0x4680000006008421 */ /* 0x000fc60000010000 */
[----:B------:R-:W-:-:S04]  /*2aa0*/  @P0 IADD3 R3, PT, PT, R2, 0x407ffff, R3 ;  /* 0x0407ffff02030810 */ /* 0x000fc80007ffe003 */
[----:B------:R-:W-:-:S07]  /*2ab0*/  @P0 SHF.R.U32.HI R0, RZ, 0x14, R3 ;  /* 0x00000014ff000819 */ /* 0x000fce0000011603 */
.L_x_50:
[----:B------:R-:W-:Y:S05]  /*2ac0*/  BSYNC.RECONVERGENT B0 ;  /* 0x0000000000007941 */ /* 0x000fea0003800200 */
.L_x_49:
[----:B------:R-:W-:-:S05]  /*2ad0*/  LOP3.LUT R7, R0, 0x80, R7, 0xf8, !PT ;  /* 0x0000008000077812 */ /* 0x000fca00078ef807 */
[----:B------:R0:W-:Y:S01]  /*2ae0*/  STG.E.U8 desc[UR36][R4.64], R7 ;  /* 0x0000000704007986 */ /* 0x0001e2000c101124 */
[----:B------:R-:W-:Y:S05]  /*2af0*/  BRA `(.L_x_37) ;  /* 0x0000000400e47947 */ /* 0x000fea0003800000 */
.L_x_48:
[----:B--23--:R-:W-:Y:S01]  /*2b00*/  LOP3.LUT R6, R2, 0x7fffffff, RZ, 0xc0, !PT ;  /* 0x7fffffff02067812 */ /* 0x00cfe200078ec0ff */
[----:B------:R-:W-:Y:S01]  /*2b10*/  BSSY.RECONVERGENT B0, `(.L_x_51) ;  /* 0x000000d000007945 */ /* 0x000fe20003800200 */
[----:B------:R-:W-:Y:S02]  /*2b20*/  SHF.R.U32.HI R7, RZ, 0x18, R2 ;  /* 0x00000018ff077819 */ /* 0x000fe40000011602 */
[----:B------:R-:W-:-:S13]  /*2b30*/  ISETP.GE.U32.AND P1, PT, R6, 0x47800000, PT ;  /* 0x478000000600780c */ /* 0x000fda0003f26070 */
[----:B------:R-:W-:Y:S01]  /*2b40*/  @P1 IMAD.MOV.U32 R0, RZ, RZ, 0x7f ;  /* 0x0000007fff001424 */ /* 0x000fe200078e00ff */
[----:B------:R-:W-:-:S04]  /*2b50*/  @P1 ISETP.GT.U32.AND P0, PT, R6, 0x7f800000, PT ;  /* 0x7f8000000600180c */ /* 0x000fc80003f04070 */
[----:B------:R-:W-:Y:S01]  /*2b60*/  @P1 SEL R0, R0, 0x7c, P0 ;  /* 0x0000007c00001807 */ /* 0x000fe20000000000 */
[----:B------:R-:W-:Y:S08]  /*2b70*/  @P1 BRA `(.L_x_52) ;  /* 0x0000000000181947 */ /* 0x000ff00003800000 */
[----:B------:R-:W-:-:S13]  /*2b80*/  ISETP.GT.U32.AND P0, PT, R6, 0x387fffff, PT ;  /* 0x387fffff0600780c */ /* 0x000fda0003f04070 */
[----:B------:R-:W-:-:S04]  /*2b90*/  @P0 SHF.R.U32.HI R0, RZ, 0x15, R2 ;  /* 0x00000015ff000819 */ /* 0x000fc80000011602 */
[----:B------:R-:W-:Y:S01]  /*2ba0*/  @P0 LOP3.LUT R3, R0, 0x1, RZ, 0xc0, !PT ;  /* 0x0000000100030812 */ /* 0x000fe200078ec0ff */
[----:B------:R-:W-:-:S03]  /*2bb0*/  @!P0 FADD.FTZ R0, R6, 128 ;  /* 0x4300000006008421 */ /* 0x000fc60000010000 */
[----:B------:R-:W-:-:S04]  /*2bc0*/  @P0 IADD3 R3, PT, PT, R2, 0x80fffff, R3 ;  /* 0x080fffff02030810 */ /* 0x000fc80007ffe003 */
[----:B------:R-:W-:-:S07]  /*2bd0*/  @P0 SHF.R.U32.HI R0, RZ, 0x15, R3 ;  /* 0x00000015ff000819 */ /* 0x000fce0000011603 */
.L_x_52:
[----:B------:R-:W-:Y:S05]  /*2be0*/  BSYNC.RECONVERGENT B0 ;  /* 0x0000000000007941 */ /* 0x000fea0003800200 */
.L_x_51:
[----:B------:R-:W-:-:S05]  /*2bf0*/  LOP3.LUT R3, R0, 0x80, R7, 0xf8, !PT ;  /* 0x0000008000037812 */ /* 0x000fca00078ef807 */
[----:B------:R0:W-:Y:S01]  /*2c00*/  STG.E.U8 desc[UR36][R4.64], R3 ;  /* 0x0000000304007986 */ /* 0x0001e2000c101124 */
[----:B------:R-:W-:Y:S05]  /*2c10*/  BRA `(.L_x_37) ;  /* 0x00000004009c7947 */ /* 0x000fea0003800000 */
.L_x_47:
[----:B--23--:R-:W-:-:S05]  /*2c20*/  F2FP.BF16.F32.PACK_AB R2, RZ, R2 ;  /* 0x00000002ff02723e */ /* 0x00cfca00000010ff */
[----:B------:R0:W-:Y:S01]  /*2c30*/  STG.E.U16 desc[UR36][R4.64], R2 ;  /* 0x0000000204007986 */ /* 0x0001e2000c101524 */
[----:B------:R-:W-:Y:S05]  /*2c40*/  BRA `(.L_x_37) ;  /* 0x0000000400907947 */ /* 0x000fea0003800000 */
.L_x_44:
        /* <DEDUP_REMOVED lines=8> */
[----:B--23--:R-:W0:Y:S02]  /*2cd0*/  F2I.FTZ.U32.TRUNC.NTZ R3, R2 ;  /* 0x0000000200037305 */ /* 0x00ce24000021f000 */
[----:B0-----:R0:W-:Y:S01]  /*2ce0*/  STG.E.U16 desc[UR36][R4.64], R3 ;  /* 0x0000000304007986 */ /* 0x0011e2000c101524 */
[----:B------:R-:W-:Y:S05]  /*2cf0*/  BRA `(.L_x_37) ;  /* 0x0000000400647947 */ /* 0x000fea0003800000 */
.L_x_55:
[----:B--23--:R-:W-:Y:S01]  /*2d00*/  LOP3.LUT R3, R2, 0x7fffffff, RZ, 0xc0, !PT ;  /* 0x7fffffff02037812 */ /* 0x00cfe200078ec0ff */
[----:B------:R-:W-:Y:S01]  /*2d10*/  BSSY.RECONVERGENT B0, `(.L_x_56) ;  /* 0x0000013000007945 */ /* 0x000fe20003800200 */
[----:B------:R-:W-:Y:S02]  /*2d20*/  HFMA2 R0, -RZ, RZ, 0, 7.62939453125e-06 ;  /* 0x00000080ff007431 */ /* 0x000fe400000001ff */
[----:B------:R-:W-:-:S13]  /*2d30*/  ISETP.GT.U32.AND P0, PT, R3, 0x437fffff, PT ;  /* 0x437fffff0300780c */ /* 0x000fda0003f04070 */
[----:B------:R-:W-:Y:S05]  /*2d40*/  @P0 BRA `(.L_x_57) ;  /* 0x00000000003c0947 */ /* 0x000fea0003800000 */
[----:B------:R-:W-:-:S13]  /*2d50*/  ISETP.GT.U32.AND P0, PT, R3, 0x3bffffff, PT ;  /* 0x3bffffff0300780c */ /* 0x000fda0003f04070 */
[----:B------:R-:W-:Y:S05]  /*2d60*/  @P0 BRA `(.L_x_58) ;  /* 0x0000000000140947 */ /* 0x000fea0003800000 */
[----:B------:R-:W-:-:S05]  /*2d70*/  FADD.FTZ R0, R3, 8192 ;  /* 0x4600000003007421 */ /* 0x000fca0000010000 */
[----:B------:R-:W-:Y:S02]  /*2d80*/  LOP3.LUT P0, R3, R0, 0xff, RZ, 0xc0, !PT ;  /* 0x000000ff00037812 */ /* 0x000fe4000780c0ff */
[----:B------:R-:W-:-:S11]  /*2d90*/  PRMT R0, RZ, 0x7610, R0 ;  /* 0x00007610ff007816 */ /* 0x000fd60000000000 */
[----:B------:R-:W-:Y:S05]  /*2da0*/  @!P0 BRA `(.L_x_57) ;  /* 0x0000000000248947 */ /* 0x000fea0003800000 */
[----:B------:R-:W-:Y:S05]  /*2db0*/  BRA `(.L_x_59) ;  /* 0x0000000000147947 */ /* 0x000fea0003800000 */
.L_x_58:
[----:B------:R-:W-:-:S04]  /*2dc0*/  SHF.R.U32.HI R0, RZ, 0x14, R2 ;  /* 0x00000014ff007819 */ /* 0x000fc80000011602 */
[----:B------:R-:W-:-:S04]  /*2dd0*/  LOP3.LUT R3, R0, 0x1, RZ, 0xc0, !PT ;  /* 0x0000000100037812 */ /* 0x000fc800078ec0ff */
[----:B------:R-:W-:-:S04]  /*2de0*/  IADD3 R0, PT, PT, R2, 0x487ffff, R3 ;  /* 0x0487ffff02007810 */ /* 0x000fc80007ffe003 */
[----:B------:R-:W-:-:S04]  /*2df0*/  SHF.R.U32.HI R0, RZ, 0x14, R0 ;  /* 0x00000014ff007819 */ /* 0x000fc80000011600 */
[----:B------:R-:W-:-:S07]  /*2e00*/  LOP3.LUT R3, R0, 0xff, RZ, 0xc0, !PT ;  /* 0x000000ff00037812 */ /* 0x000fce00078ec0ff */
.L_x_59:
[----:B------:R-:W-:-:S04]  /*2e10*/  SHF.R.U32.HI R2, RZ, 0x18, R2 ;  /* 0x00000018ff027819 */ /* 0x000fc80000011602 */
[----:B------:R-:W-:-:S04]  /*2e20*/  LOP3.LUT R3, R3, 0x80, R2, 0xf8, !PT ;  /* 0x0000008003037812 */ /* 0x000fc800078ef802 */
[----:B------:R-:W-:-:S07]  /*2e30*/  PRMT R0, R3, 0x7610, R0 ;  /* 0x0000761003007816 */ /* 0x000fce0000000000 */
.L_x_57:
[----:B------:R-:W-:Y:S05]  /*2e40*/  BSYNC.RECONVERGENT B0 ;  /* 0x0000000000007941 */ /* 0x000fea0003800200 */
.L_x_56:
[----:B------:R4:W-:Y:S01]  /*2e50*/  STG.E.U8 desc[UR36][R4.64], R0 ;  /* 0x0000000004007986 */ /* 0x0009e2000c101124 */
[----:B------:R-:W-:Y:S05]  /*2e60*/  BRA `(.L_x_37) ;  /* 0x0000000400087947 */ /* 0x000fea0003800000 */
.L_x_54:
[----:B--23--:R-:W-:Y:S01]  /*2e70*/  LOP3.LUT R3, R2, 0x7fffffff, RZ, 0xc0, !PT ;  /* 0x7fffffff02037812 */ /* 0x00cfe200078ec0ff */
[----:B------:R-:W-:Y:S01]  /*2e80*/  BSSY.RECONVERGENT B0, `(.L_x_60) ;  /* 0x0000013000007945 */ /* 0x000fe20003800200 */
[----:B------:R-:W-:Y:S02]  /*2e90*/  IMAD.MOV.U32 R0, RZ, RZ, 0x80 ;  /* 0x00000080ff007424 */ /* 0x000fe400078e00ff */
        /* <DEDUP_REMOVED lines=9> */
.L_x_62:
[----:B------:R-:W-:-:S04]  /*2f30*/  SHF.R.U32.HI R0, RZ, 0x15, R2 ;  /* 0x00000015ff007819 */ /* 0x000fc80000011602 */
[----:B------:R-:W-:-:S04]  /*2f40*/  LOP3.LUT R3, R0, 0x1, RZ, 0xc0, !PT ;  /* 0x0000000100037812 */ /* 0x000fc800078ec0ff */
[----:B------:R-:W-:-:S04]  /*2f50*/  IADD3 R0, PT, PT, R2, 0x88fffff, R3 ;  /* 0x088fffff02007810 */ /* 0x000fc80007ffe003 */
[----:B------:R-:W-:-:S04]  /*2f60*/  SHF.R.U32.HI R0, RZ, 0x15, R0 ;  /* 0x00000015ff007819 */ /* 0x000fc80000011600 */
[----:B------:R-:W-:-:S07]  /*2f70*/  LOP3.LUT R3, R0, 0xff, RZ, 0xc0, !PT ;  /* 0x000000ff00037812 */ /* 0x000fce00078ec0ff */
.L_x_63:
[----:B------:R-:W-:-:S04]  /*2f80*/  SHF.R.U32.HI R2, RZ, 0x18, R2 ;  /* 0x00000018ff027819 */ /* 0x000fc80000011602 */
[----:B------:R-:W-:-:S04]  /*2f90*/  LOP3.LUT R3, R3, 0x80, R2, 0xf8, !PT ;  /* 0x0000008003037812 */ /* 0x000fc800078ef802 */
[----:B------:R-:W-:-:S07]  /*2fa0*/  PRMT R0, R3, 0x7610, R0 ;  /* 0x0000761003007816 */ /* 0x000fce0000000000 */
.L_x_61:
[----:B------:R-:W-:Y:S05]  /*2fb0*/  BSYNC.RECONVERGENT B0 ;  /* 0x0000000000007941 */ /* 0x000fea0003800200 */
.L_x_60:
[----:B------:R3:W-:Y:S01]  /*2fc0*/  STG.E.U8 desc[UR36][R4.64], R0 ;  /* 0x0000000004007986 */ /* 0x0007e2000c101124 */
[----:B------:R-:W-:Y:S05]  /*2fd0*/  BRA `(.L_x_37) ;  /* 0x0000000000ac7947 */ /* 0x000fea0003800000 */
.L_x_53:
[----:B------:R-:W-:-:S09]  /*2fe0*/  UISETP.NE.AND UP0, UPT, UR4, 0x1c, UPT ;  /* 0x0000001c0400788c */ /* 0x000fd2000bf05270 */
[----:B------:R-:W-:Y:S05]  /*2ff0*/  BRA.U !UP0, `(.L_x_64) ;  /* 0x00000001089c7547 */ /* 0x000fea000b800000 */
[----:B------:R-:W-:-:S09]  /*3000*/  UISETP.NE.AND UP0, UPT, UR4, 0x1d, UPT ;  /* 0x0000001d0400788c */ /* 0x000fd2000bf05270 */
[----:B------:R-:W-:Y:S05]  /*3010*/  BRA.U !UP0, `(.L_x_65) ;  /* 0x0000000108887547 */ /* 0x000fea000b800000 */
[----:B------:R-:W-:-:S09]  /*3020*/  UISETP.NE.AND UP0, UPT, UR4, 0x2c, UPT ;  /* 0x0000002c0400788c */ /* 0x000fd2000bf05270 */
[----:B------:R-:W-:Y:S05]  /*3030*/  BRA.U !UP0, `(.L_x_66) ;  /* 0x0000000108447547 */ /* 0x000fea000b800000 */
.L_x_36:
[----:B------:R-:W-:Y:S01]  /*3040*/  MOV R0, 0x0 ;  /* 0x0000000000007802 */ /* 0x000fe20000000f00 */
[----:B------:R-:W0:Y:S01]  /*3050*/  LDCU.64 UR6, c[0x4][0x128] ;  /* 0x01002500ff0677ac */ /* 0x000e220008000a00 */
[----:B------:R-:W-:Y:S02]  /*3060*/  HFMA2 R12, -RZ, RZ, 0, 5.9604644775390625e-08 ;  /* 0x00000001ff0c7431 */ /* 0x000fe400000001ff */
[----:B------:R-:W-:Y:S01]  /*3070*/  IMAD.MOV.U32 R8, RZ, RZ, 0x65 ;  /* 0x00000065ff087424 */ /* 0x000fe200078e00ff */
[----:B--23--:R1:W2:Y:S01]  /*3080*/  LDC.64 R2, c[0x4][R0] ;  /* 0x0100000000027b82 */ /* 0x00c2a20000000a00 */
[----:B------:R-:W3:Y:S01]  /*3090*/  LDCU.64 UR8, c[0x4][0x130] ;  /* 0x01002600ff0877ac */ /* 0x000ee20008000a00 */
[----:B------:R-:W-:Y:S01]  /*30a0*/  IMAD.MOV.U32 R13, RZ, RZ, RZ ;  /* 0x000000ffff0d7224 */ /* 0x000fe200078e00ff */
[----:B------:R-:W4:Y:S01]  /*30b0*/  LDCU.64 UR4, c[0x4][0x40] ;  /* 0x01000800ff0477ac */ /* 0x000f220008000a00 */
[----:B0-----:R-:W-:Y:S01]  /*30c0*/  IMAD.U32 R4, RZ, RZ, UR6 ;  /* 0x00000006ff047e24 */ /* 0x001fe2000f8e00ff */
[----:B------:R-:W-:Y:S01]  /*30d0*/  MOV R5, UR7 ;  /* 0x0000000700057c02 */ /* 0x000fe20008000f00 */
[----:B---3--:R-:W-:-:S02]  /*30e0*/  IMAD.U32 R6, RZ, RZ, UR8 ;  /* 0x00000008ff067e24 */ /* 0x008fc4000f8e00ff */
[----:B------:R-:W-:Y:S01]  /*30f0*/  IMAD.U32 R7, RZ, RZ, UR9 ;  /* 0x00000009ff077e24 */ /* 0x000fe2000f8e00ff */
[----:B----4-:R-:W-:Y:S01]  /*3100*/  MOV R10, UR4 ;  /* 0x00000004000a7c02 */ /* 0x010fe20008000f00 */
[----:B-1----:R-:W-:-:S07]  /*3110*/  IMAD.U32 R11, RZ, RZ, UR5 ;  /* 0x00000005ff0b7e24 */ /* 0x002fce000f8e00ff */
[----:B------:R-:W-:-:S07]  /*3120*/  LEPC R20, `(.L_x_67) ;  /* 0x000000001014794e */ /* 0x000fce0000000000 */
[----:B--2---:R-:W-:Y:S05]  /*3130*/  CALL.ABS.NOINC R2 ;  /* 0x0000000002007343 */ /* 0x004fea0003c00000 */
.L_x_67:
[----:B------:R-:W-:Y:S05]  /*3140*/  BRA `(.L_x_37) ;  /* 0x0000000000507947 */ /* 0x000fea0003800000 */
.L_x_66:
[----:B--23--:R-:W-:-:S04]  /*3150*/  SHF.R.U32.HI R6, RZ, 0x17, R2 ;  /* 0x00000017ff067819 */ /* 0x00cfc80000011602 */
[----:B------:R-:W-:-:S04]  /*3160*/  LOP3.LUT R3, R6, 0xff, RZ, 0xc0, !PT ;  /* 0x000000ff06037812 */ /* 0x000fc800078ec0ff */
[----:B------:R-:W-:-:S13]  /*3170*/  ISETP.NE.AND P1, PT, R3, 0xff, PT ;  /* 0x000000ff0300780c */ /* 0x000fda0003f25270 */
[--C-:B------:R-:W-:Y:S02]  /*3180*/  @P1 SHF.R.U32.HI R0, RZ, 0x16, R2.reuse ;  /* 0x00000016ff001819 */ /* 0x100fe40000011602 */
[----:B------:R-:W-:Y:S01]  /*3190*/  @P1 LOP3.LUT P0, RZ, R3, 0x3fffff, R2, 0xf8, !PT ;  /* 0x003fffff03ff1812 */ /* 0x000fe2000780f802 */
[----:B------:R-:W-:Y:S01]  /*31a0*/  IMAD.MOV.U32 R3, RZ, RZ, 0xff ;  /* 0x000000ffff037424 */ /* 0x000fe200078e00ff */
[----:B------:R-:W-:-:S04]  /*31b0*/  @P1 LOP3.LUT R0, R0, 0x1, RZ, 0xc0, !PT ;  /* 0x0000000100001812 */ /* 0x000fc800078ec0ff */
[----:B------:R-:W-:Y:S02]  /*31c0*/  @P1 ISETP.EQ.U32.AND P2, PT, R0, 0x1, P0 ;  /* 0x000000010000180c */ /* 0x000fe40000742070 */
[----:B------:R-:W-:Y:S02]  /*31d0*/  PLOP3.LUT P0, PT, PT, PT, PT, 0x80, 0x8 ;  /* 0x000000000008781c */ /* 0x000fe40003f0f070 */
[----:B------:R-:W-:Y:S02]  /*31e0*/  @P1 PLOP3.LUT P0, PT, P2, PT, PT, 0x80, 0x8 ;  /* 0x000000000008181c */ /* 0x000fe4000170f070 */
[----:B------:R-:W-:-:S11]  /*31f0*/  @P1 IADD3 R0, PT, PT, R6, 0x1, RZ ;  /* 0x0000000106001810 */ /* 0x000fd60007ffe0ff */
[----:B------:R-:W-:-:S04]  /*3200*/  @!P0 IMAD.MOV R0, RZ, RZ, R6 ;  /* 0x000000ffff008224 */ /* 0x000fc800078e0206 */
[----:B------:R-:W-:-:S05]  /*3210*/  @P1 IMAD.MOV.U32 R3, RZ, RZ, R0 ;  /* 0x000000ffff031224 */ /* 0x000fca00078e0000 */
[----:B------:R2:W-:Y:S01]  /*3220*/  STG.E.U8 desc[UR36][R4.64], R3 ;  /* 0x0000000304007986 */ /* 0x0005e2000c101124 */
[----:B------:R-:W-:Y:S05]  /*3230*/  BRA `(.L_x_37) ;  /* 0x0000000000147947 */ /* 0x000fea0003800000 */
.L_x_65:
[----:B--23--:R-:W0:Y:S02]  /*3240*/  F2I.U64.TRUNC R2, R2 ;  /* 0x0000000200027311 */ /* 0x00ce24000020d800 */
[----:B0-----:R1:W-:Y:S01]  /*3250*/  STG.E.64 desc[UR36][R4.64], R2 ;  /* 0x0000000204007986 */ /* 0x0013e2000c101b24 */
[----:B------:R-:W-:Y:S05]  /*3260*/  BRA `(.L_x_37) ;  /* 0x0000000000087947 */ /* 0x000fea0003800000 */
.L_x_64:
[----:B--23--:R-:W0:Y:S02]  /*3270*/  F2I.FTZ.U32.TRUNC.NTZ R3, R2 ;  /* 0x0000000200037305 */ /* 0x00ce24000021f000 */
[----:B0-----:R0:W-:Y:S02]  /*3280*/  STG.E desc[UR36][R4.64], R3 ;  /* 0x0000000304007986 */ /* 0x0011e4000c101924 */
.L_x_37:
[----:B------:R-:W-:-:S07]  /*3290*/  IADD3 R17, PT, PT, R17, 0x80, RZ ;  /* 0x0000008011117810 */ /* 0x000fce0007ffe0ff */
.L_x_1:
[----:B------:R-:W-:Y:S05]  /*32a0*/  BSYNC.RECONVERGENT B7 ;  /* 0x0000000000077941 */ /* 0x000fea0003800200 */
.L_x_0:
[----:B------:R-:W5:Y:S01]  /*32b0*/  LDCU UR4, c[0x0][0x380] ;  /* 0x00007000ff0477ac */ /* 0x000f620008000800 */
[----:B------:R-:W-:Y:S01]  /*32c0*/  BSSY.RECONVERGENT B7, `(.L_x_68) ;  /* 0x000031c000077945 */ /* 0x000fe20003800200 */
[----:B-----5:R-:W-:-:S13]  /*32d0*/  ISETP.GE.AND P0, PT, R17, UR4, PT ;  /* 0x0000000411007c0c */ /* 0x020fda000bf06270 */
[----:B------:R-:W-:Y:S05]  /*32e0*/  @P0 BRA `(.L_x_69) ;  /* 0x0000003000640947 */ /* 0x000fea0003800000 */
[----:B------:R-:W5:Y:S01]  /*32f0*/  LDCU UR4, c[0x0][0x388] ;  /* 0x00007100ff0477ac */ /* 0x000f620008000800 */
[----:B---34-:R-:W-:Y:S02]  /*3300*/  IMAD.MOV.U32 R0, RZ, RZ, RZ ;  /* 0x000000ffff007224 */ /* 0x018fe400078e00ff */
[----:B------:R-:W-:Y:S01]  /*3310*/  IMAD.MOV.U32 R16, RZ, RZ, RZ ;  /* 0x000000ffff107224 */ /* 0x000fe200078e00ff */
[----:B-----5:R-:W-:-:S09]  /*3320*/  UISETP.NE.AND UP0, UPT, UR4, URZ, UPT ;  /* 0x000000ff0400728c */ /* 0x020fd2000bf05270 */
[----:B------:R-:W-:Y:S05]  /*3330*/  BRA.U !UP0, `(.L_x_70) ;  /* 0x0000001108a87547 */ /* 0x000fea000b800000 */
[----:B------:R-:W0:Y:S01]  /*3340*/  LDCU.64 UR4, c[0x0][0x390] ;  /* 0x00007200ff0477ac */ /* 0x000e220008000a00 */
[----:B------:R-:W-:Y:S01]  /*3350*/  HFMA2 R16, -RZ, RZ, 0, 0 ;  /* 0x00000000ff107431 */ /* 0x000fe200000001ff */
[----:B------:R-:W3:Y:S01]  /*3360*/  LDCU UR6, c[0x0][0x38c] ;  /* 0x00007180ff0677ac */ /* 0x000ee20008000800 */
[----:B------:R-:W4:Y:S01]  /*3370*/  LDCU.64 UR8, c[0x0][0x4b8] ;  /* 0x00009700ff0877ac */ /* 0x000f220008000a00 */
[----:B------:R-:W-:Y:S02]  /*3380*/  UISETP.NE.AND UP0, UPT, UR40, URZ, UPT ;  /* 0x000000ff2800728c */ /* 0x000fe4000bf05270 */
[----:B01----:R-:W-:-:S05]  /*3390*/  IMAD.HI.U32 R2, R17, UR4, R16 ;  /* 0x0000000411027c27 */ /* 0x003fca000f8e0010 */
[----:B--2---:R-:W-:-:S05]  /*33a0*/  SHF.R.U32.HI R3, RZ, UR5, R2 ;  /* 0x00000005ff037c19 */ /* 0x004fca0008011602 */
[----:B------:R-:W-:-:S04]  /*33b0*/  IMAD.MOV R0, RZ, RZ, -R3 ;  /* 0x000000ffff007224 */ /* 0x000fc800078e0a03 */
[----:B---3--:R-:W-:-:S04]  /*33c0*/  IMAD R0, R0, UR6, R17 ;  /* 0x0000000600007c24 */ /* 0x008fc8000f8e0211 */
[C---:B----4-:R-:W-:Y:S02]  /*33d0*/  IMAD R16, R0.reuse, UR8, RZ ;  /* 0x0000000800107c24 */ /* 0x050fe4000f8e02ff */
        /* <DEDUP_REMOVED lines=288> */
.L_x_70:
[----:B------:R-:W0:Y:S01]  /*45e0*/  LDCU.64 UR6, c[0x0][0x588] ;  /* 0x0000b100ff0677ac */ /* 0x000e220008000a00 */
[----:B------:R-:W-:Y:S01]  /*45f0*/  BSSY.RECONVERGENT B6, `(.L_x_71) ;  /* 0x0000101000067945 */ /* 0x000fe20003800200 */
[----:B------:R-:W-:-:S04]  /*4600*/  UPRMT UR4, UR41, 0x9910, URZ ;  /* 0x0000991029047896 */ /* 0x000fc800080000ff */
[----:B------:R-:W-:Y:S01]  /*4610*/  UISETP.GT.AND UP0, UPT, UR4, 0x9, UPT ;  /* 0x000000090400788c */ /* 0x000fe2000bf04270 */
[----:B012---:R-:W-:-:S05]  /*4620*/  IADD3 R4, P0, PT, R0, UR6, RZ ;  /* 0x0000000600047c10 */ /* 0x007fca000ff1e0ff */
        /* <DEDUP_REMOVED lines=14> */
.L_x_75:
[----:B------:R-:W2:Y:S01]  /*4710*/  LDG.E.U8 R2, desc[UR36][R4.64] ;  /* 0x0000002404027981 */ /* 0x000ea2000c1e1100 */
[----:B------:R-:W-:Y:S01]  /*4720*/  IMAD.MOV.U32 R3, RZ, RZ, RZ ;  /* 0x000000ffff037224 */ /* 0x000fe200078e00ff */
[----:B--2---:R-:W-:Y:S01]  /*4730*/  I2FP.F32.U32 R2, R2 ;  /* 0x0000000200027245 */ /* 0x004fe20000201000 */
[----:B------:R-:W-:Y:S06]  /*4740*/  BRA `(.L_x_77) ;  /* 0x0000000c00ac7947 */ /* 0x000fec0003800000 */
.L_x_74:
        /* <DEDUP_REMOVED lines=10> */
.L_x_79:
[----:B------:R-:W2:Y:S01]  /*47f0*/  LDG.E R2, desc[UR36][R4.64] ;  /* 0x0000002404027981 */ /* 0x000ea2000c1e1900 */
[----:B------:R-:W-:Y:S01]  /*4800*/  HFMA2 R3, -RZ, RZ, 0, 0 ;  /* 0x00000000ff037431 */ /* 0x000fe200000001ff */
[----:B--2---:R-:W-:Y:S01]  /*4810*/  I2FP.F32.S32 R2, R2 ;  /* 0x0000000200027245 */ /* 0x004fe20000201400 */
[----:B------:R-:W-:Y:S06]  /*4820*/  BRA `(.L_x_77) ;  /* 0x0000000c00747947 */ /* 0x000fec0003800000 */
.L_x_78:
[----:B------:R-:W2:Y:S01]  /*4830*/  LDG.E.U16 R2, desc[UR36][R4.64] ;  /* 0x0000002404027981 */ /* 0x000ea2000c1e1500 */
[----:B------:R-:W-:Y:S01]  /*4840*/  IMAD.MOV.U32 R3, RZ, RZ, RZ ;  /* 0x000000ffff037224 */ /* 0x000fe200078e00ff */
[----:B--2---:R-:W2:Y:S01]  /*4850*/  I2F.S16 R2, R2 ;  /* 0x0000000200027306 */ /* 0x004ea20000101400 */
[----:B------:R-:W-:Y:S05]  /*4860*/  BRA `(.L_x_77) ;  /* 0x0000000c00647947 */ /* 0x000fea0003800000 */
.L_x_73:
        /* <DEDUP_REMOVED lines=9> */
.L_x_81:
[----:B------:R-:W2:Y:S01]  /*4900*/  LDG.E.U16 R2, desc[UR36][R4.64] ;  /* 0x0000002404027981 */ /* 0x000ea2000c1e1500 */
[----:B------:R-:W-:Y:S01]  /*4910*/  MOV R3, RZ ;  /* 0x000000ff00037202 */ /* 0x000fe20000000f00 */
[----:B--2---:R-:W-:Y:S01]  /*4920*/  HADD2.F32 R2, -RZ, R2.H0_H0 ;  /* 0x20000002ff027230 */ /* 0x004fe20000004100 */
[----:B------:R-:W-:Y:S06]  /*4930*/  BRA `(.L_x_77) ;  /* 0x0000000c00307947 */ /* 0x000fec0003800000 */
.L_x_80:
        /* <DEDUP_REMOVED lines=8> */
.L_x_83:
[----:B------:R-:W2:Y:S02]  /*49c0*/  LDG.E R3, desc[UR36][R4.64] ;  /* 0x0000002404037981 */ /* 0x000ea4000c1e1900 */
[--C-:B--2---:R-:W-:Y:S02]  /*49d0*/  HADD2.F32 R2, -RZ, R3.reuse.H0_H0 ;  /* 0x20000003ff027230 */ /* 0x104fe40000004100 */
[----:B------:R-:W-:Y:S01]  /*49e0*/  HADD2.F32 R3, -RZ, R3.H1_H1 ;  /* 0x30000003ff037230 */ /* 0x000fe20000004100 */
[----:B------:R-:W-:Y:S06]  /*49f0*/  BRA `(.L_x_77) ;  /* 0x0000000c00007947 */ /* 0x000fec0003800000 */
.L_x_82:
        /* <DEDUP_REMOVED lines=12> */
.L_x_72:
        /* <DEDUP_REMOVED lines=13> */
.L_x_86:
        /* <DEDUP_REMOVED lines=22> */
.L_x_85:
        /* <DEDUP_REMOVED lines=26> */
.L_x_88:
[----:B------:R-:W2:Y:S02]  /*4e90*/  LDG.E.U8 R3, desc[UR36][R4.64] ;  /* 0x0000002404037981 */ /* 0x000ea4000c1e1100 */
[C---:B--2---:R-:W-:Y:S01]  /*4ea0*/  IMAD.SHL.U32 R0, R3.reuse, 0x2000000, RZ ;  /* 0x0200000003007824 */ /* 0x044fe200078e00ff */
[----:B------:R-:W-:-:S04]  /*4eb0*/  SHF.L.U32 R3, R3, 0x8, RZ ;  /* 0x0000000803037819 */ /* 0x000fc800000006ff */
[----:B------:R-:W-:Y:S02]  /*4ec0*/  ISETP.GE.U32.AND P0, PT, R0, 0x8000000, PT ;  /* 0x080000000000780c */ /* 0x000fe40003f06070 */
[----:B------:R-:W-:-:S11]  /*4ed0*/  PRMT R7, R3, 0x9910, RZ ;  /* 0x0000991003077816 */ /* 0x000fd600000000ff */
[----:B------:R-:W-:Y:S01]  /*4ee0*/  @!P0 LOP3.LUT R2, R3, 0x7f00, RZ, 0xc0, !PT ;  /* 0x00007f0003028812 */ /* 0x000fe200078ec0ff */
[----:B------:R-:W-:Y:S01]  /*4ef0*/  IMAD.MOV.U32 R3, RZ, RZ, RZ ;  /* 0x000000ffff037224 */ /* 0x000fe200078e00ff */
[----:B------:R-:W-:Y:S02]  /*4f00*/  @P0 LEA.HI R0, R0, 0x70000000, RZ, 0x1c ;  /* 0x7000000000000811 */ /* 0x000fe400078fe0ff */
[----:B------:R-:W-:-:S03]  /*4f10*/  @!P0 LOP3.LUT R2, R2, 0x3f000000, RZ, 0xfc, !PT ;  /* 0x3f00000002028812 */ /* 0x000fc600078efcff */
[----:B------:R-:W-:Y:S02]  /*4f20*/  @P0 FMUL.FTZ R0, R0, 1.9259299443872358531e-34 ;  /* 0x0780000000000820 */ /* 0x000fe40000410000 */
[----:B------:R-:W-:-:S05]  /*4f30*/  @!P0 FADD.FTZ R0, R2, -0.5 ;  /* 0xbf00000002008421 */ /* 0x000fca0000010000 */
[----:B------:R-:W-:Y:S01]  /*4f40*/  LOP3.LUT R2, R0, 0x80000000, R7, 0xf8, !PT ;  /* 0x8000000000027812 */ /* 0x000fe200078ef807 */
[----:B------:R-:W-:Y:S06]  /*4f50*/  BRA `(.L_x_77) ;  /* 0x0000000400a87947 */ /* 0x000fec0003800000 */
.L_x_87:
[----:B------:R-:W2:Y:S01]  /*4f60*/  LDG.E.U16 R2, desc[UR36][R4.64] ;  /* 0x0000002404027981 */ /* 0x000ea2000c1e1500 */
[----:B------:R-:W-:Y:S01]  /*4f70*/  IMAD.MOV.U32 R3, RZ, RZ, RZ ;  /* 0x000000ffff037224 */ /* 0x000fe200078e00ff */
[----:B--2---:R-:W-:Y:S01]  /*4f80*/  SHF.L.U32 R2, R2, 0x10, RZ ;  /* 0x0000001002027819 */ /* 0x004fe200000006ff */
[----:B------:R-:W-:Y:S06]  /*4f90*/  BRA `(.L_x_77) ;  /* 0x0000000400987947 */ /* 0x000fec0003800000 */
.L_x_84:
        /* <DEDUP_REMOVED lines=12> */
.L_x_91:
        /* <DEDUP_REMOVED lines=20> */
.L_x_93:
[----:B------:R-:W-:Y:S05]  /*51a0*/  BSYNC.RECONVERGENT B0 ;  /* 0x0000000000007941 */ /* 0x000fea0003800200 */
.L_x_92:
[----:B------:R-:W-:Y:S01]  /*51b0*/  IMAD.SHL.U32 R0, R0, 0x100000, RZ ;  /* 0x0010000000007824 */ /* 0x000fe200078e00ff */
[----:B------:R-:W-:-:S04]  /*51c0*/  LEA R2, R2, 0x3b800000, 0x17 ;  /* 0x3b80000002027811 */ /* 0x000fc800078eb8ff */
[----:B------:R-:W-:Y:S01]  /*51d0*/  LOP3.LUT R2, R2, R0, R9, 0xfe, !PT ;  /* 0x0000000002027212 */ /* 0x000fe200078efe09 */
[----:B------:R-:W-:Y:S06]  /*51e0*/  BRA `(.L_x_77) ;  /* 0x0000000400047947 */ /* 0x000fec0003800000 */
.L_x_90:
        /* <DEDUP_REMOVED lines=20> */
.L_x_95:
[----:B------:R-:W-:Y:S05]  /*5330*/  BSYNC.RECONVERGENT B0 ;  /* 0x0000000000007941 */ /* 0x000fea0003800200 */
.L_x_94:
[----:B------:R-:W-:Y:S02]  /*5340*/  SHF.L.U32 R0, R0, 0x15, RZ ;  /* 0x0000001500007819 */ /* 0x000fe400000006ff */
[----:B------:R-:W-:-:S04]  /*5350*/  LEA R2, R2, 0x37800000, 0x17 ;  /* 0x3780000002027811 */ /* 0x000fc800078eb8ff */
[----:B------:R-:W-:Y:S01]  /*5360*/  LOP3.LUT R2, R2, R0, R9, 0xfe, !PT ;  /* 0x0000000002027212 */ /* 0x000fe200078efe09 */
[----:B------:R-:W-:Y:S06]  /*5370*/  BRA `(.L_x_77) ;  /* 0x0000000000a07947 */ /* 0x000fec0003800000 */
.L_x_89:
[----:B------:R-:W-:-:S09]  /*5380*/  UISETP.NE.AND UP0, UPT, UR4, 0x1c, UPT ;  /* 0x0000001c0400788c */ /* 0x000fd2000bf05270 */
[----:B------:R-:W-:Y:S05]  /*5390*/  BRA.U !UP0, `(.L_x_96) ;  /* 0x00000001088c7547 */ /* 0x000fea000b800000 */
[----:B------:R-:W-:-:S09]  /*53a0*/  UISETP.NE.AND UP0, UPT, UR4, 0x1d, UPT ;  /* 0x0000001d0400788c */ /* 0x000fd2000bf05270 */
[----:B------:R-:W-:Y:S05]  /*53b0*/  BRA.U !UP0, `(.L_x_97) ;  /* 0x0000000108747547 */ /* 0x000fea000b800000 */
[----:B------:R-:W-:-:S09]  /*53c0*/  UISETP.NE.AND UP0, UPT, UR4, 0x2c, UPT ;  /* 0x0000002c0400788c */ /* 0x000fd2000bf05270 */
[----:B------:R-:W-:Y:S05]  /*53d0*/  BRA.U UP0, `(.L_x_76) ;  /* 0x0000000100247547 */ /* 0x000fea000b800000 */
        /* <DEDUP_REMOVED lines=9> */
.L_x_76:
[----:B------:R-:W-:Y:S01]  /*5470*/  MOV R2, 0x0 ;  /* 0x0000000000027802 */ /* 0x000fe20000000f00 */
[----:B------:R-:W0:Y:S01]  /*5480*/  LDCU.64 UR4, c[0x4][0x128] ;  /* 0x01002500ff0477ac */ /* 0x000e220008000a00 */
[----:B------:R-:W-:Y:S02]  /*5490*/  HFMA2 R12, -RZ, RZ, 0, 5.9604644775390625e-08 ;  /* 0x00000001ff0c7431 */ /* 0x000fe400000001ff */
[----:B------:R-:W-:Y:S01]  /*54a0*/  IMAD.MOV.U32 R8, RZ, RZ, 0x4e ;  /* 0x0000004eff087424 */ /* 0x000fe200078e00ff */
[----:B------:R-:W1:Y:S01]  /*54b0*/  LDCU.64 UR6, c[0x4][0x130] ;  /* 0x01002600ff0677ac */ /* 0x000e620008000a00 */
[----:B------:R-:W2:Y:S01]  /*54c0*/  LDC.64 R2, c[0x4][R2] ;  /* 0x0100000002027b82 */ /* 0x000ea20000000a00 */
[----:B------:R-:W-:Y:S01]  /*54d0*/  IMAD.MOV.U32 R13, RZ, RZ, RZ ;  /* 0x000000ffff0d7224 */ /* 0x000fe200078e00ff */
[----:B------:R-:W3:Y:S01]  /*54e0*/  LDCU.64 UR8, c[0x4][0x38] ;  /* 0x01000700ff0877ac */ /* 0x000ee20008000a00 */
[----:B0-----:R-:W-:Y:S01]  /*54f0*/  IMAD.U32 R4, RZ, RZ, UR4 ;  /* 0x00000004ff047e24 */ /* 0x001fe2000f8e00ff */
[----:B------:R-:W-:Y:S01]  /*5500*/  MOV R5, UR5 ;  /* 0x0000000500057c02 */ /* 0x000fe20008000f00 */
[----:B-1----:R-:W-:-:S02]  /*5510*/  IMAD.U32 R6, RZ, RZ, UR6 ;  /* 0x00000006ff067e24 */ /* 0x002fc4000f8e00ff */
[----:B------:R-:W-:Y:S01]  /*5520*/  IMAD.U32 R7, RZ, RZ, UR7 ;  /* 0x00000007ff077e24 */ /* 0x000fe2000f8e00ff */
[----:B---3--:R-:W-:Y:S01]  /*5530*/  MOV R10, UR8 ;  /* 0x00000008000a7c02 */ /* 0x008fe20008000f00 */
[----:B------:R-:W-:-:S07]  /*5540*/  IMAD.U32 R11, RZ, RZ, UR9 ;  /* 0x00000009ff0b7e24 */ /* 0x000fce000f8e00ff */
[----:B------:R-:W-:-:S07]  /*5550*/  LEPC R20, `(.L_x_98) ;  /* 0x000000001014794e */ /* 0x000fce0000000000 */
[----:B--2---:R-:W-:Y:S05]  /*5560*/  CALL.ABS.NOINC R2 ;  /* 0x0000000002007343 */ /* 0x004fea0003c00000 */
.L_x_98:
[----:B------:R-:W-:Y:S01]  /*5570*/  CS2R R2, SRZ ;  /* 0x0000000000027805 */ /* 0x000fe2000001ff00 */
[----:B------:R-:W-:Y:S06]  /*5580*/  BRA `(.L_x_77) ;  /* 0x00000000001c7947 */ /* 0x000fec0003800000 */
.L_x_97:
[----:B------:R-:W2:Y:S01]  /*5590*/  LDG.E.64 R4, desc[UR36][R4.64] ;  /* 0x0000002404047981 */ /* 0x000ea2000c1e1b00 */
[----:B------:R-:W-:Y:S01]  /*55a0*/  IMAD.MOV.U32 R3, RZ, RZ, RZ ;  /* 0x000000ffff037224 */ /* 0x000fe200078e00ff */
[----:B--2---:R0:W1:Y:S02]  /*55b0*/  I2F.U64 R2, R4 ;  /* 0x0000000400027312 */ /* 0x0040640000301000 */
[----:B01----:R-:W-:Y:S05]  /*55c0*/  BRA `(.L_x_77) ;  /* 0x00000000000c7947 */ /* 0x003fea0003800000 */
.L_x_96:
[----:B------:R-:W2:Y:S01]  /*55d0*/  LDG.E R2, desc[UR36][R4.64] ;  /* 0x0000002404027981 */ /* 0x000ea2000c1e1900 */
[----:B------:R-:W-:Y:S02]  /*55e0*/  MOV R3, RZ ;  /* 0x000000ff00037202 */ /* 0x000fe40000000f00 */
[----:B--2---:R-:W-:-:S07]  /*55f0*/  I2FP.F32.U32 R2, R2 ;  /* 0x0000000200027245 */ /* 0x004fce0000201000 */
.L_x_77:
[----:B------:R-:W-:Y:S05]  /*5600*/  BSYNC.RECONVERGENT B6 ;  /* 0x0000000000067941 */ /* 0x000fea0003800200 */
.L_x_71:
        /* <DEDUP_REMOVED lines=18> */
.L_x_102:
[----:B--23--:R-:W0:Y:S02]  /*5730*/  F2I.S64.TRUNC R2, R2 ;  /* 0x0000000200027311 */ /* 0x00ce24000020d900 */
[----:B0-----:R-:W-:-:S05]  /*5740*/  IMAD.MOV.U32 R7, RZ, RZ, R2 ;  /* 0x000000ffff077224 */ /* 0x001fca00078e0002 */
[----:B------:R3:W-:Y:S01]  /*5750*/  STG.E.U8 desc[UR36][R4.64], R7 ;  /* 0x0000000704007986 */ /* 0x0007e2000c101124 */
[----:B------:R-:W-:Y:S05]  /*5760*/  BRA `(.L_x_104) ;  /* 0x0000000c00407947 */ /* 0x000fea0003800000 */
.L_x_101:
        /* <DEDUP_REMOVED lines=9> */
.L_x_106:
[----:B--23--:R-:W0:Y:S02]  /*5800*/  F2I.FTZ.TRUNC.NTZ R3, R2 ;  /* 0x0000000200037305 */ /* 0x00ce24000021f100 */
[----:B0-----:R2:W-:Y:S01]  /*5810*/  STG.E desc[UR36][R4.64], R3 ;  /* 0x0000000304007986 */ /* 0x0015e2000c101924 */
[----:B------:R-:W-:Y:S05]  /*5820*/  BRA `(.L_x_104) ;  /* 0x0000000c00107947 */ /* 0x000fea0003800000 */
.L_x_105:
[----:B--23--:R-:W0:Y:S02]  /*5830*/  F2I.FTZ.TRUNC.NTZ R3, R2 ;  /* 0x0000000200037305 */ /* 0x00ce24000021f100 */
[----:B0-----:R0:W-:Y:S01]  /*5840*/  STG.E.U16 desc[UR36][R4.64], R3 ;  /* 0x0000000304007986 */ /* 0x0011e2000c101524 */
[----:B------:R-:W-:Y:S05]  /*5850*/  BRA `(.L_x_104) ;  /* 0x0000000c00047947 */ /* 0x000fea0003800000 */
.L_x_100:
        /* <DEDUP_REMOVED lines=8> */
.L_x_108:
[----:B--23--:R-:W-:-:S05]  /*58e0*/  F2FP.F16.F32.PACK_AB R2, RZ, R2 ;  /* 0x00000002ff02723e */ /* 0x00cfca00000000ff */
[----:B------:R0:W-:Y:S01]  /*58f0*/  STG.E.U16 desc[UR36][R4.64], R2 ;  /* 0x0000000204007986 */ /* 0x0001e2000c101524 */
[----:B------:R-:W-:Y:S05]  /*5900*/  BRA `(.L_x_104) ;  /* 0x0000000800d87947 */ /* 0x000fea0003800000 */
.L_x_107:
        /* <DEDUP_REMOVED lines=9> */
.L_x_110:
[----:B--23--:R-:W-:-:S05]  /*59a0*/  F2FP.F16.F32.PACK_AB R3, R7, R2 ;  /* 0x000000020703723e */ /* 0x00cfca00000000ff */
[----:B------:R0:W-:Y:S01]  /*59b0*/  STG.E desc[UR36][R4.64], R3 ;  /* 0x0000000304007986 */ /* 0x0001e2000c101924 */
[----:B------:R-:W-:Y:S05]  /*59c0*/  BRA `(.L_x_104) ;  /* 0x0000000800a87947 */ /* 0x000fea0003800000 */
.L_x_109:
[----:B--23--:R-:W-:-:S06]  /*59d0*/  FMUL.FTZ R2, R2, 1 ;  /* 0x3f80000002027820 */ /* 0x00cfcc0000410000 */
[----:B------:R-:W0:Y:S02]  /*59e0*/  F2F.F64.F32 R2, R2 ;  /* 0x0000000200027310 */ /* 0x000e240000201800 */
[----:B0-----:R0:W-:Y:S01]  /*59f0*/  STG.E.64 desc[UR36][R4.64], R2 ;  /* 0x0000000204007986 */ /* 0x0011e2000c101b24 */
[----:B------:R-:W-:Y:S05]  /*5a00*/  BRA `(.L_x_104) ;  /* 0x0000000800987947 */ /* 0x000fea0003800000 */
.L_x_99:
[----:B------:R-:W-:-:S09]  /*5a10*/  UISETP.GT.AND UP0, UPT, UR4, 0x18, UPT ;  /* 0x000000180400788c */ /* 0x000fd2000bf04270 */
[----:B------:R-:W-:Y:S05]  /*5a20*/  BRA.U !UP0, `(.L_x_111) ;  /* 0x0000000508487547 */ /* 0x000fea000b800000 */
        /* <DEDUP_REMOVED lines=11> */
.L_x_114:
[----:B--23--:R-:W-:Y:S01]  /*5ae0*/  LOP3.LUT R6, R2, 0x7fffffff, RZ, 0xc0, !PT ;  /* 0x7fffffff02067812 */ /* 0x00cfe200078ec0ff */
[----:B------:R-:W-:Y:S01]  /*5af0*/  BSSY.RECONVERGENT B0, `(.L_x_115) ;  /* 0x0000012000007945 */ /* 0x000fe20003800200 */
[----:B------:R-:W-:Y:S02]  /*5b00*/  IMAD.MOV.U32 R0, RZ, RZ, 0x80 ;  /* 0x00000080ff007424 */ /* 0x000fe400078e00ff */
[----:B------:R-:W-:-:S13]  /*5b10*/  ISETP.GT.U32.AND P0, PT, R6, 0x437fffff, PT ;  /* 0x437fffff0600780c */ /* 0x000fda0003f04070 */
[----:B------:R-:W-:Y:S05]  /*5b20*/  @P0 BRA `(.L_x_116) ;  /* 0x0000000000380947 */ /* 0x000fea0003800000 */
[----:B------:R-:W-:-:S13]  /*5b30*/  ISETP.GE.U32.AND P0, PT, R6, 0x3c000000, PT ;  /* 0x3c0000000600780c */ /* 0x000fda0003f06070 */
[----:B------:R-:W-:-:S04]  /*5b40*/  @P0 SHF.R.U32.HI R0, RZ, 0x14, R2 ;  /* 0x00000014ff000819 */ /* 0x000fc80000011602 */
[----:B------:R-:W-:-:S04]  /*5b50*/  @P0 LOP3.LUT R3, R0, 0x1, RZ, 0xc0, !PT ;  /* 0x0000000100030812 */ /* 0x000fc800078ec0ff */
[----:B------:R-:W-:-:S04]  /*5b60*/  @P0 IADD3 R3, PT, PT, R2, 0x487ffff, R3 ;  /* 0x0487ffff02030810 */ /* 0x000fc80007ffe003 */
[----:B------:R-:W-:-:S04]  /*5b70*/  @P0 SHF.R.U32.HI R3, RZ, 0x14, R3 ;  /* 0x00000014ff030819 */ /* 0x000fc80000011603 */
[----:B------:R-:W-:Y:S01]  /*5b80*/  @P0 LOP3.LUT R3, R3, 0xff, RZ, 0xc0, !PT ;  /* 0x000000ff03030812 */ /* 0x000fe200078ec0ff */
[----:B------:R-:W-:Y:S06]  /*5b90*/  @P0 BRA `(.L_x_117) ;  /* 0x0000000000100947 */ /* 0x000fec0003800000 */
[----:B------:R-:W-:-:S05]  /*5ba0*/  FADD.FTZ R0, R6, 8192 ;  /* 0x4600000006007421 */ /* 0x000fca0000010000 */
[----:B------:R-:W-:Y:S02]  /*5bb0*/  LOP3.LUT P0, R3, R0, 0xff, RZ, 0xc0, !PT ;  /* 0x000000ff00037812 */ /* 0x000fe4000780c0ff */
[----:B------:R-:W-:-:S11]  /*5bc0*/  PRMT R0, RZ, 0x7610, R0 ;  /* 0x00007610ff007816 */ /* 0x000fd60000000000 */
[----:B------:R-:W-:Y:S05]  /*5bd0*/  @!P0 BRA `(.L_x_116) ;  /* 0x00000000000c8947 */ /* 0x000fea0003800000 */
.L_x_117:
[----:B------:R-:W-:-:S04]  /*5be0*/  SHF.R.U32.HI R2, RZ, 0x18, R2 ;  /* 0x00000018ff027819 */ /* 0x000fc80000011602 */
[----:B------:R-:W-:-:S04]  /*5bf0*/  LOP3.LUT R2, R3, 0x80, R2, 0xf8, !PT ;  /* 0x0000008003027812 */ /* 0x000fc800078ef802 */
[----:B------:R-:W-:-:S07]  /*5c00*/  PRMT R0, R2, 0x7610, R0 ;  /* 0x0000761002007816 */ /* 0x000fce0000000000 */
.L_x_116:
[----:B------:R-:W-:Y:S05]  /*5c10*/  BSYNC.RECONVERGENT B0 ;  /* 0x0000000000007941 */ /* 0x000fea0003800200 */
.L_x_115:
[----:B------:R0:W-:Y:S01]  /*5c20*/  STG.E.U8 desc[UR36][R4.64], R0 ;  /* 0x0000000004007986 */ /* 0x0001e2000c101124 */
[----:B------:R-:W-:Y:S05]  /*5c30*/  BRA `(.L_x_104) ;  /* 0x00000008000c7947 */ /* 0x000fea0003800000 */
.L_x_113:
        /* <DEDUP_REMOVED lines=16> */
.L_x_120:
[----:B------:R-:W-:-:S04]  /*5d40*/  SHF.R.U32.HI R2, RZ, 0x18, R2 ;  /* 0x00000018ff027819 */ /* 0x000fc80000011602 */
[----:B------:R-:W-:-:S04]  /*5d50*/  LOP3.LUT R3, R3, 0x80, R2, 0xf8, !PT ;  /* 0x0000008003037812 */ /* 0x000fc800078ef802 */
[----:B------:R-:W-:-:S07]  /*5d60*/  PRMT R0, R3, 0x7610, R0 ;  /* 0x0000761003007816 */ /* 0x000fce0000000000 */
.L_x_119:
[----:B------:R-:W-:Y:S05]  /*5d70*/  BSYNC.RECONVERGENT B0 ;  /* 0x0000000000007941 */ /* 0x000fea0003800200 */
.L_x_118:
[----:B------:R0:W-:Y:S01]  /*5d80*/  STG.E.U8 desc[UR36][R4.64], R0 ;  /* 0x0000000004007986 */ /* 0x0001e2000c101124 */
[----:B------:R-:W-:Y:S05]  /*5d90*/  BRA `(.L_x_104) ;  /* 0x0000000400b47947 */ /* 0x000fea0003800000 */
.L_x_112:
[----:B------:R-:W-:-:S09]  /*5da0*/  UISETP.NE.AND UP0, UPT, UR4, 0x1c, UPT ;  /* 0x0000001c0400788c */ /* 0x000fd2000bf05270 */
[----:B------:R-:W-:Y:S05]  /*5db0*/  BRA.U !UP0, `(.L_x_121) ;  /* 0x0000000108587547 */ /* 0x000fea000b800000 */
[----:B------:R-:W-:-:S09]  /*5dc0*/  UISETP.NE.AND UP0, UPT, UR4, 0x1d, UPT ;  /* 0x0000001d0400788c */ /* 0x000fd2000bf05270 */
[----:B------:R-:W-:Y:S05]  /*5dd0*/  BRA.U !UP0, `(.L_x_122) ;  /* 0x0000000108447547 */ /* 0x000fea000b800000 */
[----:B------:R-:W-:-:S09]  /*5de0*/  UISETP.NE.AND UP0, UPT, UR4, 0x2c, UPT ;  /* 0x0000002c0400788c */ /* 0x000fd2000bf05270 */
[----:B------:R-:W-:Y:S05]  /*5df0*/  BRA.U UP0, `(.L_x_103) ;  /* 0x0000000100c47547 */ /* 0x000fea000b800000 */
[----:B--23--:R-:W-:-:S04]  /*5e00*/  SHF.R.U32.HI R6, RZ, 0x17, R2 ;  /* 0x00000017ff067819 */ /* 0x00cfc80000011602 */
[----:B------:R-:W-:-:S04]  /*5e10*/  LOP3.LUT R3, R6, 0xff, RZ, 0xc0, !PT ;  /* 0x000000ff06037812 */ /* 0x000fc800078ec0ff */
[----:B------:R-:W-:-:S13]  /*5e20*/  ISETP.NE.AND P1, PT, R3, 0xff, PT ;  /* 0x000000ff0300780c */ /* 0x000fda0003f25270 */
[--C-:B------:R-:W-:Y:S02]  /*5e30*/  @P1 SHF.R.U32.HI R0, RZ, 0x16, R2.reuse ;  /* 0x00000016ff001819 */ /* 0x100fe40000011602 */
[----:B------:R-:W-:Y:S01]  /*5e40*/  @P1 LOP3.LUT P0, RZ, R3, 0x3fffff, R2, 0xf8, !PT ;  /* 0x003fffff03ff1812 */ /* 0x000fe2000780f802 */
[----:B------:R-:W-:Y:S01]  /*5e50*/  HFMA2 R3, -RZ, RZ, 0, 1.5199184417724609375e-05 ;  /* 0x000000ffff037431 */ /* 0x000fe200000001ff */
[----:B------:R-:W-:-:S04]  /*5e60*/  @P1 LOP3.LUT R0, R0, 0x1, RZ, 0xc0, !PT ;  /* 0x0000000100001812 */ /* 0x000fc800078ec0ff */
[----:B------:R-:W-:Y:S01]  /*5e70*/  @P1 ISETP.EQ.U32.AND P2, PT, R0, 0x1, P0 ;  /* 0x000000010000180c */ /* 0x000fe20000742070 */
[----:B------:R-:W-:Y:S01]  /*5e80*/  @P1 VIADD R0, R6, 0x1 ;  /* 0x0000000106001836 */ /* 0x000fe20000000000 */
[----:B------:R-:W-:Y:S02]  /*5e90*/  PLOP3.LUT P0, PT, PT, PT, PT, 0x80, 0x8 ;  /* 0x000000000008781c */ /* 0x000fe40003f0f070 */
[----:B------:R-:W-:-:S13]  /*5ea0*/  @P1 PLOP3.LUT P0, PT, P2, PT, PT, 0x80, 0x8 ;  /* 0x000000000008181c */ /* 0x000fda000170f070 */
[----:B------:R-:W-:-:S05]  /*5eb0*/  @!P0 IMAD.MOV R0, RZ, RZ, R6 ;  /* 0x000000ffff008224 */ /* 0x000fca00078e0206 */
[----:B------:R-:W-:-:S05]  /*5ec0*/  @P1 MOV R3, R0 ;  /* 0x0000000000031202 */ /* 0x000fca0000000f00 */
[----:B------:R0:W-:Y:S01]  /*5ed0*/  STG.E.U8 desc[UR36][R4.64], R3 ;  /* 0x0000000304007986 */ /* 0x0001e2000c101124 */
[----:B------:R-:W-:Y:S05]  /*5ee0*/  BRA `(.L_x_104) ;  /* 0x0000000400607947 */ /* 0x000fea0003800000 */
.L_x_122:
[----:B--23--:R-:W0:Y:S02]  /*5ef0*/  F2I.U64.TRUNC R2, R2 ;  /* 0x0000000200027311 */ /* 0x00ce24000020d800 */
[----:B0-----:R0:W-:Y:S01]  /*5f00*/  STG.E.64 desc[UR36][R4.64], R2 ;  /* 0x0000000204007986 */ /* 0x0011e2000c101b24 */
[----:B------:R-:W-:Y:S05]  /*5f10*/  BRA `(.L_x_104) ;  /* 0x0000000400547947 */ /* 0x000fea0003800000 */
.L_x_121:
[----:B--23--:R-:W0:Y:S02]  /*5f20*/  F2I.FTZ.U32.TRUNC.NTZ R3, R2 ;  /* 0x0000000200037305 */ /* 0x00ce24000021f000 */
[----:B0-----:R0:W-:Y:S01]  /*5f30*/  STG.E desc[UR36][R4.64], R3 ;  /* 0x0000000304007986 */ /* 0x0011e2000c101924 */
[----:B------:R-:W-:Y:S05]  /*5f40*/  BRA `(.L_x_104) ;  /* 0x0000000400487947 */ /* 0x000fea0003800000 */
.L_x_111:
        /* <DEDUP_REMOVED lines=12> */
.L_x_124:
        /* <DEDUP_REMOVED lines=10> */
.L_x_123:
[----:B------:R-:W-:-:S09]  /*60b0*/  UISETP.NE.AND UP0, UPT, UR4, 0xf, UPT ;  /* 0x0000000f0400788c */ /* 0x000fd2000bf05270 */
[----:B------:R-:W-:Y:S05]  /*60c0*/  BRA.U !UP0, `(.L_x_125) ;  /* 0x0000000108e07547 */ /* 0x000fea000b800000 */
[----:B------:R-:W-:-:S09]  /*60d0*/  UISETP.NE.AND UP0, UPT, UR4, 0x17, UPT ;  /* 0x000000170400788c */ /* 0x000fd2000bf05270 */
[----:B------:R-:W-:Y:S05]  /*60e0*/  BRA.U !UP0, `(.L_x_126) ;  /* 0x00000001088c7547 */ /* 0x000fea000b800000 */
[----:B------:R-:W-:-:S09]  /*60f0*/  UISETP.NE.AND UP0, UPT, UR4, 0x18, UPT ;  /* 0x000000180400788c */ /* 0x000fd2000bf05270 */
[----:B------:R-:W-:Y:S05]  /*6100*/  BRA.U !UP0, `(.L_x_127) ;  /* 0x0000000108447547 */ /* 0x000fea000b800000 */
.L_x_103:
[----:B------:R-:W-:Y:S01]  /*6110*/  MOV R0, 0x0 ;  /* 0x0000000000007802 */ /* 0x000fe20000000f00 */
[----:B------:R-:W0:Y:S01]  /*6120*/  LDCU.64 UR4, c[0x4][0x128] ;  /* 0x01002500ff0477ac */ /* 0x000e220008000a00 */
[----:B------:R-:W-:Y:S02]  /*6130*/  HFMA2 R13, -RZ, RZ, 0, 0 ;  /* 0x00000000ff0d7431 */ /* 0x000fe400000001ff */
[----:B------:R-:W-:Y:S01]  /*6140*/  IMAD.MOV.U32 R8, RZ, RZ, 0x65 ;  /* 0x00000065ff087424 */ /* 0x000fe200078e00ff */
[----:B--23--:R1:W2:Y:S01]  /*6150*/  LDC.64 R2, c[0x4][R0] ;  /* 0x0100000000027b82 */ /* 0x00c2a20000000a00 */
[----:B------:R-:W3:Y:S01]  /*6160*/  LDCU.64 UR6, c[0x4][0x130] ;  /* 0x01002600ff0677ac */ /* 0x000ee20008000a00 */
[----:B------:R-:W-:Y:S01]  /*6170*/  IMAD.MOV.U32 R12, RZ, RZ, 0x1 ;  /* 0x00000001ff0c7424 */ /* 0x000fe200078e00ff */
[----:B------:R-:W4:Y:S01]  /*6180*/  LDCU.64 UR8, c[0x4][0x40] ;  /* 0x01000800ff0877ac */ /* 0x000f220008000a00 */
[----:B0-----:R-:W-:Y:S02]  /*6190*/  IMAD.U32 R4, RZ, RZ, UR4 ;  /* 0x00000004ff047e24 */ /* 0x001fe4000f8e00ff */
[----:B------:R-:W-:Y:S01]  /*61a0*/  IMAD.U32 R5, RZ, RZ, UR5 ;  /* 0x00000005ff057e24 */ /* 0x000fe2000f8e00ff */
[----:B---3--:R-:W-:Y:S01]  /*61b0*/  MOV R6, UR6 ;  /* 0x0000000600067c02 */ /* 0x008fe20008000f00 */
[----:B------:R-:W-:-:S02]  /*61c0*/  IMAD.U32 R7, RZ, RZ, UR7 ;  /* 0x00000007ff077e24 */ /* 0x000fc4000f8e00ff */
[----:B----4-:R-:W-:Y:S01]  /*61d0*/  IMAD.U32 R10, RZ, RZ, UR8 ;  /* 0x00000008ff0a7e24 */ /* 0x010fe2000f8e00ff */
[----:B-1----:R-:W-:-:S07]  /*61e0*/  MOV R11, UR9 ;  /* 0x00000009000b7c02 */ /* 0x002fce0008000f00 */
[----:B------:R-:W-:-:S07]  /*61f0*/  LEPC R20, `(.L_x_128) ;  /* 0x000000001014794e */ /* 0x000fce0000000000 */
[----:B--2---:R-:W-:Y:S05]  /*6200*/  CALL.ABS.NOINC R2 ;  /* 0x0000000002007343 */ /* 0x004fea0003c00000 */
.L_x_128:
[----:B------:R-:W-:Y:S05]  /*6210*/  BRA `(.L_x_104) ;  /* 0x0000000000947947 */ /* 0x000fea0003800000 */
.L_x_127:
[----:B--23--:R-:W-:Y:S01]  /*6220*/  LOP3.LUT R6, R2, 0x7fffffff, RZ, 0xc0, !PT ;  /* 0x7fffffff02067812 */ /* 0x00cfe200078ec0ff */
[----:B------:R-:W-:Y:S01]  /*6230*/  BSSY.RECONVERGENT B0, `(.L_x_129) ;  /* 0x000000b000007945 */ /* 0x000fe20003800200 */
[----:B------:R-:W-:Y:S01]  /*6240*/  SHF.R.U32.HI R7, RZ, 0x18, R2 ;  /* 0x00000018ff077819 */ /* 0x000fe20000011602 */
[----:B------:R-:W-:Y:S01]  /*6250*/  IMAD.MOV.U32 R0, RZ, RZ, 0x7f ;  /* 0x0000007fff007424 */ /* 0x000fe200078e00ff */
[----:B------:R-:W-:-:S13]  /*6260*/  ISETP.GT.U32.AND P0, PT, R6, 0x43efffff, PT ;  /* 0x43efffff0600780c */ /* 0x000fda0003f04070 */
[----:B------:R-:W-:Y:S05]  /*6270*/  @P0 BRA `(.L_x_130) ;  /* 0x0000000000180947 */ /* 0x000fea0003800000 */
[----:B------:R-:W-:-:S13]  /*6280*/  ISETP.GE.U32.AND P0, PT, R6, 0x3c800000, PT ;  /* 0x3c8000000600780c */ /* 0x000fda0003f06070 */
[----:B------:R-:W-:-:S04]  /*6290*/  @P0 SHF.R.U32.HI R0, RZ, 0x14, R2 ;  /* 0x00000014ff000819 */ /* 0x000fc80000011602 */
[----:B------:R-:W-:-:S04]  /*62a0*/  @P0 LOP3.LUT R3, R0, 0x1, RZ, 0xc0, !PT ;  /* 0x0000000100030812 */ /* 0x000fc800078ec0ff */
[----:B------:R-:W-:-:S04]  /*62b0*/  @P0 IADD3 R0, PT, PT, R2, 0x407ffff, R3 ;  /* 0x0407ffff02000810 */ /* 0x000fc80007ffe003 */
[----:B------:R-:W-:Y:S01]  /*62c0*/  @P0 SHF.R.U32.HI R0, RZ, 0x14, R0 ;  /* 0x00000014ff000819 */ /* 0x000fe20000011600 */
[----:B------:R-:W-:-:S07]  /*62d0*/  @!P0 FADD.FTZ R0, R6, 16384 ;  /* 0x4680000006008421 */ /* 0x000fce0000010000 */
.L_x_130:
[----:B------:R-:W-:Y:S05]  /*62e0*/  BSYNC.RECONVERGENT B0 ;  /* 0x0000000000007941 */ /* 0x000fea0003800200 */
.L_x_129:
[----:B------:R-:W-:-:S05]  /*62f0*/  LOP3.LUT R3, R0, 0x80, R7, 0xf8, !PT ;  /* 0x0000008000037812 */ /* 0x000fca00078ef807 */
[----:B------:R0:W-:Y:S01]  /*6300*/  STG.E.U8 desc[UR36][R4.64], R3 ;  /* 0x0000000304007986 */ /* 0x0001e2000c101124 */
[----:B------:R-:W-:Y:S05]  /*6310*/  BRA `(.L_x_104) ;  /* 0x0000000000547947 */ /* 0x000fea0003800000 */
.L_x_126:
[----:B--23--:R-:W-:Y:S01]  /*6320*/  LOP3.LUT R6, R2, 0x7fffffff, RZ, 0xc0, !PT ;  /* 0x7fffffff02067812 */ /* 0x00cfe200078ec0ff */
[----:B------:R-:W-:Y:S03]  /*6330*/  BSSY.RECONVERGENT B0, `(.L_x_131) ;  /* 0x000000d000007945 */ /* 0x000fe60003800200 */
[----:B------:R-:W-:-:S13]  /*6340*/  ISETP.GT.U32.AND P0, PT, R6, 0x477fffff, PT ;  /* 0x477fffff0600780c */ /* 0x000fda0003f04070 */
[----:B------:R-:W-:Y:S05]  /*6350*/  @P0 BRA `(.L_x_132) ;  /* 0x00000000001c0947 */ /* 0x000fea0003800000 */
[----:B------:R-:W-:-:S13]  /*6360*/  ISETP.GE.U32.AND P0, PT, R6, 0x38800000, PT ;  /* 0x388000000600780c */ /* 0x000fda0003f06070 */
[----:B------:R-:W-:-:S04]  /*6370*/  @P0 SHF.R.U32.HI R0, RZ, 0x15, R2 ;  /* 0x00000015ff000819 */ /* 0x000fc80000011602 */
[----:B------:R-:W-:-:S04]  /*6380*/  @P0 LOP3.LUT R3, R0, 0x1, RZ, 0xc0, !PT ;  /* 0x0000000100030812 */ /* 0x000fc800078ec0ff */
[----:B------:R-:W-:-:S04]  /*6390*/  @P0 IADD3 R0, PT, PT, R2, 0x80fffff, R3 ;  /* 0x080fffff02000810 */ /* 0x000fc80007ffe003 */
[----:B------:R-:W-:Y:S01]  /*63a0*/  @P0 SHF.R.U32.HI R0, RZ, 0x15, R0 ;  /* 0x00000015ff000819 */ /* 0x000fe20000011600 */
[----:B------:R-:W-:Y:S01]  /*63b0*/  @!P0 FADD.FTZ R0, R6, 128 ;  /* 0x4300000006008421 */ /* 0x000fe20000010000 */
[----:B------:R-:W-:Y:S06]  /*63c0*/  BRA `(.L_x_133) ;  /* 0x00000000000c7947 */ /* 0x000fec0003800000 */
.L_x_132:
[----:B------:R-:W-:Y:S01]  /*63d0*/  IMAD.MOV.U32 R0, RZ, RZ, 0x7f ;  /* 0x0000007fff007424 */ /* 0x000fe200078e00ff */
[----:B------:R-:W-:-:S04]  /*63e0*/  ISETP.GT.U32.AND P0, PT, R6, 0x7f800000, PT ;  /* 0x7f8000000600780c */ /* 0x000fc80003f04070 */
[----:B------:R-:W-:-:S09]  /*63f0*/  SEL R0, R0, 0x7c, P0 ;  /* 0x0000007c00007807 */ /* 0x000fd20000000000 */
.L_x_133:
[----:B------:R-:W-:Y:S05]  /*6400*/  BSYNC.RECONVERGENT B0 ;  /* 0x0000000000007941 */ /* 0x000fea0003800200 */
.L_x_131:
[----:B------:R-:W-:-:S04]  /*6410*/  SHF.R.U32.HI R3, RZ, 0x18, R2 ;  /* 0x00000018ff037819 */ /* 0x000fc80000011602 */
[----:B------:R-:W-:-:S05]  /*6420*/  LOP3.LUT R3, R0, 0x80, R3, 0xf8, !PT ;  /* 0x0000008000037812 */ /* 0x000fca00078ef803 */
[----:B------:R0:W-:Y:S01]  /*6430*/  STG.E.U8 desc[UR36][R4.64], R3 ;  /* 0x0000000304007986 */ /* 0x0001e2000c101124 */
[----:B------:R-:W-:Y:S05]  /*6440*/  BRA `(.L_x_104) ;  /* 0x0000000000087947 */ /* 0x000fea0003800000 */
.L_x_125:
[----:B--23--:R-:W-:-:S05]  /*6450*/  F2FP.BF16.F32.PACK_AB R2, RZ, R2 ;  /* 0x00000002ff02723e */ /* 0x00cfca00000010ff */
[----:B------:R0:W-:Y:S02]  /*6460*/  STG.E.U16 desc[UR36][R4.64], R2 ;  /* 0x0000000204007986 */ /* 0x0001e4000c101524 */
.L_x_104:
[----:B------:R-:W-:-:S07]  /*6470*/  IADD3 R17, PT, PT, R17, 0x80, RZ ;  /* 0x0000008011117810 */ /* 0x000fce0007ffe0ff */
.L_x_69:
[----:B------:R-:W-:Y:S05]  /*6480*/  BSYNC.RECONVERGENT B7 ;  /* 0x0000000000077941 */ /* 0x000fea0003800200 */
.L_x_68:
[----:B------:R-:W5:Y:S01]  /*6490*/  LDCU UR4, c[0x0][0x380] ;  /* 0x00007000ff0477ac */ /* 0x000f620008000800 */
[----:B------:R-:W-:Y:S01]  /*64a0*/  BSSY.RECONVERGENT B7, `(.L_x_134) ;  /* 0x000031c000077945 */ /* 0x000fe20003800200 */
[----:B-----5:R-:W-:-:S13]  /*64b0*/  ISETP.GE.AND P0, PT, R17, UR4, PT ;  /* 0x0000000411007c0c */ /* 0x020fda000bf06270 */
[----:B------:R-:W-:Y:S05]  /*64c0*/  @P0 BRA `(.L_x_135) ;  /* 0x0000003000640947 */ /* 0x000fea0003800000 */
[----:B------:R-:W5:Y:S01]  /*64d0*/  LDCU UR4, c[0x0][0x388] ;  /* 0x00007100ff0477ac */ /* 0x000f620008000800 */
[----:B0--34-:R-:W-:Y:S02]  /*64e0*/  IMAD.MOV.U32 R0, RZ, RZ, RZ ;  /* 0x000000ffff007224 */ /* 0x019fe400078e00ff */
[----:B------:R-:W-:Y:S01]  /*64f0*/  IMAD.MOV.U32 R16, RZ, RZ, RZ ;  /* 0x000000ffff107224 */ /* 0x000fe200078e00ff */
[----:B-----5:R-:W-:-:S09]  /*6500*/  UISETP.NE.AND UP0, UPT, UR4, URZ, UPT ;  /* 0x000000ff0400728c */ /* 0x020fd2000bf05270 */
[----:B------:R-:W-:Y:S05]  /*6510*/  BRA.U !UP0, `(.L_x_136) ;  /* 0x0000001108a87547 */ /* 0x000fea000b800000 */
[----:B------:R-:W1:Y:S01]  /*6520*/  LDCU.64 UR4, c[0x0][0x390] ;  /* 0x00007200ff0477ac */ /* 0x000e620008000a00 */
[----:B------:R-:W-:Y:S01]  /*6530*/  MOV R16, RZ ;  /* 0x000000ff00107202 */ /* 0x000fe20000000f00 */
[----:B------:R-:W0:Y:S01]  /*6540*/  LDCU UR6, c[0x0][0x38c] ;  /* 0x00007180ff0677ac */ /* 0x000e220008000800 */
[----:B------:R-:W3:Y:S01]  /*6550*/  LDCU.64 UR8, c[0x0][0x4b8] ;  /* 0x00009700ff0877ac */ /* 0x000ee20008000a00 */
[----:B------:R-:W-:Y:S02]  /*6560*/  UISETP.NE.AND UP0, UPT, UR40, URZ, UPT ;  /* 0x000000ff2800728c */ /* 0x000fe4000bf05270 */
[----:B-1----:R-:W-:-:S05]  /*6570*/  IMAD.HI.U32 R2, R17, UR4, R16 ;  /* 0x0000000411027c27 */ /* 0x002fca000f8e0010 */
[----:B--2---:R-:W-:-:S05]  /*6580*/  SHF.R.U32.HI R3, RZ, UR5, R2 ;  /* 0x00000005ff037c19 */ /* 0x004fca0008011602 */
[----:B------:R-:W-:-:S04]  /*6590*/  IMAD.MOV R0, RZ, RZ, -R3 ;  /* 0x000000ffff007224 */ /* 0x000fc800078e0a03 */
[----:B0-----:R-:W-:-:S04]  /*65a0*/  IMAD R0, R0, UR6, R17 ;  /* 0x0000000600007c24 */ /* 0x001fc8000f8e0211 */
[C---:B---3--:R-:W-:Y:S02]  /*65b0*/  IMAD R16, R0.reuse, UR8, RZ ;  /* 0x0000000800107c24 */ /* 0x048fe4000f8e02ff */
        /* <DEDUP_REMOVED lines=288> */
.L_x_136:
[----:B------:R-:W1:Y:S01]  /*77c0*/  LDCU.64 UR6, c[0x0][0x588] ;  /* 0x0000b100ff0677ac */ /* 0x000e620008000a00 */
[----:B------:R-:W-:Y:S01]  /*77d0*/  BSSY.RECONVERGENT B6, `(.L_x_137) ;  /* 0x0000101000067945 */ /* 0x000fe20003800200 */
[----:B------:R-:W-:-:S04]  /*77e0*/  UPRMT UR4, UR41, 0x9910, URZ ;  /* 0x0000991029047896 */ /* 0x000fc800080000ff */
[----:B------:R-:W-:Y:S01]  /*77f0*/  UISETP.GT.AND UP0, UPT, UR4, 0x9, UPT ;  /* 0x000000090400788c */ /* 0x000fe2000bf04270 */
[----:B-12---:R-:W-:-:S05]  /*7800*/  IADD3 R4, P0, PT, R0, UR6, RZ ;  /* 0x0000000600047c10 */ /* 0x006fca000ff1e0ff */
        /* <DEDUP_REMOVED lines=11> */
[----:B------:R-:W-:Y:S01]  /*78c0*/  HFMA2 R3, -RZ, RZ, 0, 0 ;  /* 0x00000000ff037431 */ /* 0x000fe200000001ff */
[----:B--2---:R-:W0:Y:S01]  /*78d0*/  I2F.S16 R2, R2 ;  /* 0x0000000200027306 */ /* 0x004e220000101400 */
[----:B------:R-:W-:Y:S05]  /*78e0*/  BRA `(.L_x_143) ;  /* 0x0000000c00bc7947 */ /* 0x000fea0003800000 */
.L_x_141:
[----:B------:R-:W2:Y:S01]  /*78f0*/  LDG.E.U8 R2, desc[UR36][R4.64] ;  /* 0x0000002404027981 */ /* 0x000ea2000c1e1100 */
[----:B------:R-:W-:Y:S01]  /*7900*/  IMAD.MOV.U32 R3, RZ, RZ, RZ ;  /* 0x000000ffff037224 */ /* 0x000fe200078e00ff */
[----:B--2---:R-:W-:Y:S01]  /*7910*/  I2FP.F32.U32 R2, R2 ;  /* 0x0000000200027245 */ /* 0x004fe20000201000 */
[----:B------:R-:W-:Y:S06]  /*7920*/  BRA `(.L_x_143) ;  /* 0x0000000c00ac7947 */ /* 0x000fec0003800000 */
.L_x_140:
        /* <DEDUP_REMOVED lines=10> */
.L_x_145:
[----:B------:R-:W2:Y:S01]  /*79d0*/  LDG.E R2, desc[UR36][R4.64] ;  /* 0x0000002404027981 */ /* 0x000ea2000c1e1900 */
[----:B------:R-:W-:Y:S02]  /*79e0*/  MOV R3, RZ ;  /* 0x000000ff00037202 */ /* 0x000fe40000000f00 */
[----:B--2---:R-:W-:Y:S01]  /*79f0*/  I2FP.F32.S32 R2, R2 ;  /* 0x0000000200027245 */ /* 0x004fe20000201400 */
[----:B------:R-:W-:Y:S06]  /*7a00*/  BRA `(.L_x_143) ;  /* 0x0000000c00747947 */ /* 0x000fec0003800000 */
.L_x_144:
[----:B------:R-:W2:Y:S01]  /*7a10*/  LDG.E.U16 R2, desc[UR36][R4.64] ;  /* 0x0000002404027981 */ /* 0x000ea2000c1e1500 */
[----:B------:R-:W-:Y:S01]  /*7a20*/  IMAD.MOV.U32 R3, RZ, RZ, RZ ;  /* 0x000000ffff037224 */ /* 0x000fe200078e00ff */
[----:B--2---:R-:W1:Y:S01]  /*7a30*/  I2F.S16 R2, R2 ;  /* 0x0000000200027306 */ /* 0x004e620000101400 */
[----:B------:R-:W-:Y:S05]  /*7a40*/  BRA `(.L_x_143) ;  /* 0x0000000c00647947 */ /* 0x000fea0003800000 */
.L_x_139:
        /* <DEDUP_REMOVED lines=9> */
.L_x_147:
[----:B------:R-:W2:Y:S01]  /*7ae0*/  LDG.E.U16 R2, desc[UR36][R4.64] ;  /* 0x0000002404027981 */ /* 0x000ea2000c1e1500 */
[----:B------:R-:W-:Y:S02]  /*7af0*/  HFMA2 R3, -RZ, RZ, 0, 0 ;  /* 0x00000000ff037431 */ /* 0x000fe400000001ff */
[----:B--2---:R-:W-:Y:S01]  /*7b00*/  HADD2.F32 R2, -RZ, R2.H0_H0 ;  /* 0x20000002ff027230 */ /* 0x004fe20000004100 */
[----:B------:R-:W-:Y:S06]  /*7b10*/  BRA `(.L_x_143) ;  /* 0x0000000c00307947 */ /* 0x000fec0003800000 */
.L_x_146:
        /* <DEDUP_REMOVED lines=8> */
.L_x_149:
[----:B------:R-:W2:Y:S02]  /*7ba0*/  LDG.E R3, desc[UR36][R4.64] ;  /* 0x0000002404037981 */ /* 0x000ea4000c1e1900 */
[--C-:B--2---:R-:W-:Y:S02]  /*7bb0*/  HADD2.F32 R2, -RZ, R3.reuse.H0_H0 ;  /* 0x20000003ff027230 */ /* 0x104fe40000004100 */
[----:B------:R-:W-:Y:S01]  /*7bc0*/  HADD2.F32 R3, -RZ, R3.H1_H1 ;  /* 0x30000003ff037230 */ /* 0x000fe20000004100 */
[----:B------:R-:W-:Y:S06]  /*7bd0*/  BRA `(.L_x_143) ;  /* 0x0000000c00007947 */ /* 0x000fec0003800000 */
.L_x_148:
        /* <DEDUP_REMOVED lines=12> */
.L_x_138:
        /* <DEDUP_REMOVED lines=13> */
.L_x_152:
        /* <DEDUP_REMOVED lines=22> */
.L_x_151:
        /* <DEDUP_REMOVED lines=26> */
.L_x_154:
        /* <DEDUP_REMOVED lines=13> */
.L_x_153:
[----:B------:R-:W2:Y:S01]  /*8140*/  LDG.E.U16 R2, desc[UR36][R4.64] ;  /* 0x0000002404027981 */ /* 0x000ea2000c1e1500 */
[----:B------:R-:W-:Y:S01]  /*8150*/  IMAD.MOV.U32 R3, RZ, RZ, RZ ;  /* 0x000000ffff037224 */ /* 0x000fe200078e00ff */
[----:B--2---:R-:W-:Y:S01]  /*8160*/  SHF.L.U32 R2, R2, 0x10, RZ ;  /* 0x0000001002027819 */ /* 0x004fe200000006ff */
[----:B------:R-:W-:Y:S06]  /*8170*/  BRA `(.L_x_143) ;  /* 0x0000000400987947 */ /* 0x000fec0003800000 */
.L_x_150:
        /* <DEDUP_REMOVED lines=12> */
.L_x_157:
        /* <DEDUP_REMOVED lines=20> */
.L_x_159:
[----:B------:R-:W-:Y:S05]  /*8380*/  BSYNC.RECONVERGENT B0 ;  /* 0x0000000000007941 */ /* 0x000fea0003800200 */
.L_x_158:
[----:B------:R-:W-:Y:S01]  /*8390*/  IMAD.SHL.U32 R0, R0, 0x100000, RZ ;  /* 0x0010000000007824 */ /* 0x000fe200078e00ff */
[----:B------:R-:W-:-:S04]  /*83a0*/  LEA R2, R2, 0x3b800000, 0x17 ;  /* 0x3b80000002027811 */ /* 0x000fc800078eb8ff */
[----:B------:R-:W-:Y:S01]  /*83b0*/  LOP3.LUT R2, R2, R0, R9, 0xfe, !PT ;  /* 0x0000000002027212 */ /* 0x000fe200078efe09 */
[----:B------:R-:W-:Y:S06]  /*83c0*/  BRA `(.L_x_143) ;  /* 0x0000000400047947 */ /* 0x000fec0003800000 */
.L_x_156:
        /* <DEDUP_REMOVED lines=20> */
.L_x_161:
[----:B------:R-:W-:Y:S05]  /*8510*/  BSYNC.RECONVERGENT B0 ;  /* 0x0000000000007941 */ /* 0x000fea0003800200 */
.L_x_160:
[----:B------:R-:W-:Y:S02]  /*8520*/  SHF.L.U32 R0, R0, 0x15, RZ ;  /* 0x0000001500007819 */ /* 0x000fe400000006ff */
[----:B------:R-:W-:-:S04]  /*8530*/  LEA R2, R2, 0x37800000, 0x17 ;  /* 0x3780000002027811 */ /* 0x000fc800078eb8ff */
[----:B------:R-:W-:Y:S01]  /*8540*/  LOP3.LUT R2, R2, R0, R9, 0xfe, !PT ;  /* 0x0000000002027212 */ /* 0x000fe200078efe09 */
[----:B------:R-:W-:Y:S06]  /*8550*/  BRA `(.L_x_143) ;  /* 0x0000000000a07947 */ /* 0x000fec0003800000 */
.L_x_155:
        /* <DEDUP_REMOVED lines=15> */
.L_x_142:
[----:B------:R-:W-:Y:S01]  /*8650*/  MOV R2, 0x0 ;  /* 0x0000000000027802 */ /* 0x000fe20000000f00 */
[----:B------:R-:W0:Y:S01]  /*8660*/  LDCU.64 UR4, c[0x4][0x128] ;  /* 0x01002500ff0477ac */ /* 0x000e220008000a00 */
[----:B------:R-:W-:Y:S02]  /*8670*/  HFMA2 R8, -RZ, RZ, 0, 4.64916229248046875e-06 ;  /* 0x0000004eff087431 */ /* 0x000fe400000001ff */
[----:B------:R-:W-:Y:S01]  /*8680*/  IMAD.MOV.U32 R12, RZ, RZ, 0x1 ;  /* 0x00000001ff0c7424 */ /* 0x000fe200078e00ff */
[----:B------:R-:W-:Y:S01]  /*8690*/  MOV R13, RZ ;  /* 0x000000ff000d7202 */ /* 0x000fe20000000f00 */
[----:B------:R-:W1:Y:S01]  /*86a0*/  LDCU.64 UR6, c[0x4][0x130] ;  /* 0x01002600ff0677ac */ /* 0x000e620008000a00 */
[----:B------:R-:W2:Y:S01]  /*86b0*/  LDC.64 R2, c[0x4][R2] ;  /* 0x0100000002027b82 */ /* 0x000ea20000000a00 */
        /* <DEDUP_REMOVED lines=9> */
.L_x_164:
[----:B------:R-:W-:Y:S01]  /*8750*/  CS2R R2, SRZ ;  /* 0x0000000000027805 */ /* 0x000fe2000001ff00 */
[----:B------:R-:W-:Y:S06]  /*8760*/  BRA `(.L_x_143) ;  /* 0x00000000001c7947 */ /* 0x000fec0003800000 */
.L_x_163:
[----:B------:R-:W2:Y:S01]  /*8770*/  LDG.E.64 R4, desc[UR36][R4.64] ;  /* 0x0000002404047981 */ /* 0x000ea2000c1e1b00 */
[----:B------:R-:W-:Y:S01]  /*8780*/  IMAD.MOV.U32 R3, RZ, RZ, RZ ;  /* 0x000000ffff037224 */ /* 0x000fe200078e00ff */
[----:B--2---:R4:W0:Y:S02]  /*8790*/  I2F.U64 R2, R4 ;  /* 0x0000000400027312 */ /* 0x0048240000301000 */
[----:B0---4-:R-:W-:Y:S05]  /*87a0*/  BRA `(.L_x_143) ;  /* 0x00000000000c7947 */ /* 0x011fea0003800000 */
.L_x_162:
[----:B------:R-:W2:Y:S01]  /*87b0*/  LDG.E R2, desc[UR36][R4.64] ;  /* 0x0000002404027981 */ /* 0x000ea2000c1e1900 */
[----:B------:R-:W-:Y:S01]  /*87c0*/  HFMA2 R3, -RZ, RZ, 0, 0 ;  /* 0x00000000ff037431 */ /* 0x000fe200000001ff */
[----:B--2---:R-:W-:-:S07]  /*87d0*/  I2FP.F32.U32 R2, R2 ;  /* 0x0000000200027245 */ /* 0x004fce0000201000 */
.L_x_143:
[----:B------:R-:W-:Y:S05]  /*87e0*/  BSYNC.RECONVERGENT B6 ;  /* 0x0000000000067941 */ /* 0x000fea0003800200 */
.L_x_137:
[----:B------:R-:W2:Y:S01]  /*87f0*/  LDCU.64 UR6, c[0x0][0x580] ;  /* 0x0000b000ff0677ac */ /* 0x000ea20008000a00 */
[----:B-----5:R-:W-:Y:S01]  /*8800*/  FADD.FTZ R7, -R3, -RZ ;  /* 0x800000ff03077221 */ /* 0x020fe20000010100 */
[----:B------:R-:W-:-:S04]  /*8810*/  UPRMT UR4, UR42, 0x9910, URZ ;  /* 0x000099102a047896 */ /* 0x000fc800080000ff */
[----:B------:R-:W-:Y:S01]  /*8820*/  UISETP.GT.AND UP0, UPT, UR4, 0x9, UPT ;  /* 0x000000090400788c */ /* 0x000fe2000bf04270 */
[----:B--23--:R-:W-:-:S05]  /*8830*/  IADD3 R4, P0, PT, R16, UR6, RZ ;  /* 0x0000000610047c10 */ /* 0x00cfca000ff1e0ff */
        /* <DEDUP_REMOVED lines=10> */
[----:B01----:R-:W0:Y:S02]  /*88e0*/  F2I.FTZ.TRUNC.NTZ R3, R2 ;  /* 0x0000000200037305 */ /* 0x003e24000021f100 */
[----:B0-----:R0:W-:Y:S01]  /*88f0*/  STG.E.U8 desc[UR36][R4.64], R3 ;  /* 0x0000000304007986 */ /* 0x0011e2000c101124 */
[----:B------:R-:W-:Y:S05]  /*8900*/  BRA `(.L_x_170) ;  /* 0x0000000c00507947 */ /* 0x000fea0003800000 */
.L_x_168:
[----:B01----:R-:W0:Y:S02]  /*8910*/  F2I.S64.TRUNC R2, R2 ;  /* 0x0000000200027311 */ /* 0x003e24000020d900 */
[----:B0-----:R-:W-:-:S05]  /*8920*/  MOV R7, R2 ;  /* 0x0000000200077202 */ /* 0x001fca0000000f00 */
[----:B------:R0:W-:Y:S01]  /*8930*/  STG.E.U8 desc[UR36][R4.64], R7 ;  /* 0x0000000704007986 */ /* 0x0001e2000c101124 */
[----:B------:R-:W-:Y:S05]  /*8940*/  BRA `(.L_x_170) ;  /* 0x0000000c00407947 */ /* 0x000fea0003800000 */
.L_x_167:
[----:B------:R-:W-:-:S09]  /*8950*/  UISETP.NE.AND UP0, UPT, UR4, 0x2, UPT ;  /* 0x000000020400788c */ /* 0x000fd2000bf05270 */
[----:B------:R-:W-:Y:S05]  /*8960*/  BRA.U !UP0, `(.L_x_171) ;  /* 0x0000000108287547 */ /* 0x000fea000b800000 */
[----:B------:R-:W-:-:S09]  /*8970*/  UISETP.NE.AND UP0, UPT, UR4, 0x3, UPT ;  /* 0x000000030400788c */ /* 0x000fd2000bf05270 */
[----:B------:R-:W-:Y:S05]  /*8980*/  BRA.U !UP0, `(.L_x_172) ;  /* 0x0000000108147547 */ /* 0x000fea000b800000 */
[----:B------:R-:W-:-:S09]  /*8990*/  UISETP.NE.AND UP0, UPT, UR4, 0x4, UPT ;  /* 0x000000040400788c */ /* 0x000fd2000bf05270 */
[----:B------:R-:W-:Y:S05]  /*89a0*/  BRA.U UP0, `(.L_x_169) ;  /* 0x0000000900507547 */ /* 0x000fea000b800000 */
[----:B01----:R-:W0:Y:S02]  /*89b0*/  F2I.S64.TRUNC R2, R2 ;  /* 0x0000000200027311 */ /* 0x003e24000020d900 */
[----:B0-----:R0:W-:Y:S01]  /*89c0*/  STG.E.64 desc[UR36][R4.64], R2 ;  /* 0x0000000204007986 */ /* 0x0011e2000c101b24 */
[----:B------:R-:W-:Y:S05]  /*89d0*/  BRA `(.L_x_170) ;  /* 0x0000000c001c7947 */ /* 0x000fea0003800000 */
.L_x_172:
[----:B01----:R-:W0:Y:S02]  /*89e0*/  F2I.FTZ.TRUNC.NTZ R3, R2 ;  /* 0x0000000200037305 */ /* 0x003e24000021f100 */
[----:B0-----:R0:W-:Y:S01]  /*89f0*/  STG.E desc[UR36][R4.64], R3 ;  /* 0x0000000304007986 */ /* 0x0011e2000c101924 */
[----:B------:R-:W-:Y:S05]  /*8a00*/  BRA `(.L_x_170) ;  /* 0x0000000c00107947 */ /* 0x000fea0003800000 */
.L_x_171:
[----:B01----:R-:W0:Y:S02]  /*8a10*/  F2I.FTZ.TRUNC.NTZ R3, R2 ;  /* 0x0000000200037305 */ /* 0x003e24000021f100 */
[----:B0-----:R0:W-:Y:S01]  /*8a20*/  STG.E.U16 desc[UR36][R4.64], R3 ;  /* 0x0000000304007986 */ /* 0x0011e2000c101524 */
[----:B------:R-:W-:Y:S05]  /*8a30*/  BRA `(.L_x_170) ;  /* 0x0000000c00047947 */ /* 0x000fea0003800000 */
.L_x_166:
[----:B------:R-:W-:-:S09]  /*8a40*/  UISETP.GT.AND UP0, UPT, UR4, 0x6, UPT ;  /* 0x000000060400788c */ /* 0x000fd2000bf04270 */
[----:B------:R-:W-:Y:S05]  /*8a50*/  BRA.U UP0, `(.L_x_173) ;  /* 0x0000000100247547 */ /* 0x000fea000b800000 */
[----:B------:R-:W-:-:S09]  /*8a60*/  UISETP.NE.AND UP0, UPT, UR4, 0x5, UPT ;  /* 0x000000050400788c */ /* 0x000fd2000bf05270 */
[----:B------:R-:W-:Y:S05]  /*8a70*/  BRA.U !UP0, `(.L_x_174) ;  /* 0x0000000108107547 */ /* 0x000fea000b800000 */
[----:B------:R-:W-:-:S09]  /*8a80*/  UISETP.NE.AND UP0, UPT, UR4, 0x6, UPT ;  /* 0x000000060400788c */ /* 0x000fd2000bf05270 */
[----:B------:R-:W-:Y:S05]  /*8a90*/  BRA.U UP0, `(.L_x_169) ;  /* 0x0000000900147547 */ /* 0x000fea000b800000 */
[----:B01----:R0:W-:Y:S01]  /*8aa0*/  STG.E desc[UR36][R4.64], R2 ;  /* 0x0000000204007986 */ /* 0x0031e2000c101924 */
[----:B------:R-:W-:Y:S05]  /*8ab0*/  BRA `(.L_x_170) ;  /* 0x0000000800e47947 */ /* 0x000fea0003800000 */
.L_x_174:
[----:B01----:R-:W-:-:S05]  /*8ac0*/  F2FP.F16.F32.PACK_AB R2, RZ, R2 ;  /* 0x00000002ff02723e */ /* 0x003fca00000000ff */
[----:B------:R0:W-:Y:S01]  /*8ad0*/  STG.E.U16 desc[UR36][R4.64], R2 ;  /* 0x0000000204007986 */ /* 0x0001e2000c101524 */
[----:B------:R-:W-:Y:S05]  /*8ae0*/  BRA `(.L_x_170) ;  /* 0x0000000800d87947 */ /* 0x000fea0003800000 */
.L_x_173:
[----:B------:R-:W-:-:S09]  /*8af0*/  UISETP.NE.AND UP0, UPT, UR4, 0x7, UPT ;  /* 0x000000070400788c */ /* 0x000fd2000bf05270 */
[----:B------:R-:W-:Y:S05]  /*8b00*/  BRA.U !UP0, `(.L_x_175) ;  /* 0x0000000108287547 */ /* 0x000fea000b800000 */
[----:B------:R-:W-:-:S09]  /*8b10*/  UISETP.NE.AND UP0, UPT, UR4, 0x8, UPT ;  /* 0x000000080400788c */ /* 0x000fd2000bf05270 */
[----:B------:R-:W-:Y:S05]  /*8b20*/  BRA.U !UP0, `(.L_x_176) ;  /* 0x0000000108147547 */ /* 0x000fea000b800000 */
[----:B------:R-:W-:-:S09]  /*8b30*/  UISETP.NE.AND UP0, UPT, UR4, 0x9, UPT ;  /* 0x000000090400788c */ /* 0x000fd2000bf05270 */
[----:B------:R-:W-:Y:S05]  /*8b40*/  BRA.U UP0, `(.L_x_169) ;  /* 0x0000000500e87547 */ /* 0x000fea000b800000 */
[----:B01----:R-:W-:-:S05]  /*8b50*/  IMAD.MOV.U32 R6, RZ, RZ, R2 ;  /* 0x000000ffff067224 */ /* 0x003fca00078e0002 */
[----:B------:R0:W-:Y:S01]  /*8b60*/  STG.E.64 desc[UR36][R4.64], R6 ;  /* 0x0000000604007986 */ /* 0x0001e2000c101b24 */
[----:B------:R-:W-:Y:S05]  /*8b70*/  BRA `(.L_x_170) ;  /* 0x0000000800b47947 */ /* 0x000fea0003800000 */
.L_x_176:
[----:B01----:R-:W-:-:S05]  /*8b80*/  F2FP.F16.F32.PACK_AB R3, R7, R2 ;  /* 0x000000020703723e */ /* 0x003fca00000000ff */
[----:B------:R0:W-:Y:S01]  /*8b90*/  STG.E desc[UR36][R4.64], R3 ;  /* 0x0000000304007986 */ /* 0x0001e2000c101924 */
[----:B------:R-:W-:Y:S05]  /*8ba0*/  BRA `(.L_x_170) ;  /* 0x0000000800a87947 */ /* 0x000fea0003800000 */
.L_x_175:
[----:B01----:R-:W-:-:S06]  /*8bb0*/  FMUL.FTZ R2, R2, 1 ;  /* 0x3f80000002027820 */ /* 0x003fcc0000410000 */
[----:B------:R-:W0:Y:S02]  /*8bc0*/  F2F.F64.F32 R2, R2 ;  /* 0x0000000200027310 */ /* 0x000e240000201800 */
[----:B0-----:R0:W-:Y:S01]  /*8bd0*/  STG.E.64 desc[UR36][R4.64], R2 ;  /* 0x0000000204007986 */ /* 0x0011e2000c101b24 */
[----:B------:R-:W-:Y:S05]  /*8be0*/  BRA `(.L_x_170) ;  /* 0x0000000800987947 */ /* 0x000fea0003800000 */
.L_x_165:
        /* <DEDUP_REMOVED lines=10> */
[----:B01----:R-:W0:Y:S02]  /*8c90*/  F2I.FTZ.U32.TRUNC.NTZ R3, R2 ;  /* 0x0000000200037305 */ /* 0x003e24000021f000 */
[----:B0-----:R0:W-:Y:S01]  /*8ca0*/  STG.E.U16 desc[UR36][R4.64], R3 ;  /* 0x0000000304007986 */ /* 0x0011e2000c101524 */
[----:B------:R-:W-:Y:S05]  /*8cb0*/  BRA `(.L_x_170) ;  /* 0x0000000800647947 */ /* 0x000fea0003800000 */
.L_x_180:
[----:B01----:R-:W-:Y:S01]  /*8cc0*/  LOP3.LUT R6, R2, 0x7fffffff, RZ, 0xc0, !PT ;  /* 0x7fffffff02067812 */ /* 0x003fe200078ec0ff */
[----:B------:R-:W-:Y:S01]  /*8cd0*/  BSSY.RECONVERGENT B0, `(.L_x_181) ;  /* 0x0000012000007945 */ /* 0x000fe20003800200 */
[----:B------:R-:W-:Y:S02]  /*8ce0*/  HFMA2 R0, -RZ, RZ, 0, 7.62939453125e-06 ;  /* 0x00000080ff007431 */ /* 0x000fe400000001ff */
        /* <DEDUP_REMOVED lines=13> */
.L_x_183:
[----:B------:R-:W-:-:S04]  /*8dc0*/  SHF.R.U32.HI R2, RZ, 0x18, R2 ;  /* 0x00000018ff027819 */ /* 0x000fc80000011602 */
[----:B------:R-:W-:-:S04]  /*8dd0*/  LOP3.LUT R2, R3, 0x80, R2, 0xf8, !PT ;  /* 0x0000008003027812 */ /* 0x000fc800078ef802 */
[----:B------:R-:W-:-:S07]  /*8de0*/  PRMT R0, R2, 0x7610, R0 ;  /* 0x0000761002007816 */ /* 0x000fce0000000000 */
.L_x_182:
[----:B------:R-:W-:Y:S05]  /*8df0*/  BSYNC.RECONVERGENT B0 ;  /* 0x0000000000007941 */ /* 0x000fea0003800200 */
.L_x_181:
[----:B------:R0:W-:Y:S01]  /*8e00*/  STG.E.U8 desc[UR36][R4.64], R0 ;  /* 0x0000000004007986 */ /* 0x0001e2000c101124 */
[----:B------:R-:W-:Y:S05]  /*8e10*/  BRA `(.L_x_170) ;  /* 0x00000008000c7947 */ /* 0x000fea0003800000 */
.L_x_179:
[----:B01----:R-:W-:Y:S01]  /*8e20*/  LOP3.LUT R6, R2, 0x7fffffff, RZ, 0xc0, !PT ;  /* 0x7fffffff02067812 */ /* 0x003fe200078ec0ff */
        /* <DEDUP_REMOVED lines=15> */
.L_x_186:
[----:B------:R-:W-:-:S04]  /*8f20*/  SHF.R.U32.HI R2, RZ, 0x18, R2 ;  /* 0x00000018ff027819 */ /* 0x000fc80000011602 */
[----:B------:R-:W-:-:S04]  /*8f30*/  LOP3.LUT R3, R3, 0x80, R2, 0xf8, !PT ;  /* 0x0000008003037812 */ /* 0x000fc800078ef802 */
[----:B------:R-:W-:-:S07]  /*8f40*/  PRMT R0, R3, 0x7610, R0 ;  /* 0x0000761003007816 */ /* 0x000fce0000000000 */
.L_x_185:
[----:B------:R-:W-:Y:S05]  /*8f50*/  BSYNC.RECONVERGENT B0 ;  /* 0x0000000000007941 */ /* 0x000fea0003800200 */
.L_x_184:
[----:B------:R0:W-:Y:S01]  /*8f60*/  STG.E.U8 desc[UR36][R4.64], R0 ;  /* 0x0000000004007986 */ /* 0x0001e2000c101124 */
[----:B------:R-:W-:Y:S05]  /*8f70*/  BRA `(.L_x_170) ;  /* 0x0000000400b47947 */ /* 0x000fea0003800000 */
.L_x_178:
[----:B------:R-:W-:-:S09]  /*8f80*/  UISETP.NE.AND UP0, UPT, UR4, 0x1c, UPT ;  /* 0x0000001c0400788c */ /* 0x000fd2000bf05270 */
[----:B------:R-:W-:Y:S05]  /*8f90*/  BRA.U !UP0, `(.L_x_187) ;  /* 0x0000000108587547 */ /* 0x000fea000b800000 */
[----:B------:R-:W-:-:S09]  /*8fa0*/  UISETP.NE.AND UP0, UPT, UR4, 0x1d, UPT ;  /* 0x0000001d0400788c */ /* 0x000fd2000bf05270 */
[----:B------:R-:W-:Y:S05]  /*8fb0*/  BRA.U !UP0, `(.L_x_188) ;  /* 0x0000000108447547 */ /* 0x000fea000b800000 */
[----:B------:R-:W-:-:S09]  /*8fc0*/  UISETP.NE.AND UP0, UPT, UR4, 0x2c, UPT ;  /* 0x0000002c0400788c */ /* 0x000fd2000bf05270 */
[----:B------:R-:W-:Y:S05]  /*8fd0*/  BRA.U UP0, `(.L_x_169) ;  /* 0x0000000100c47547 */ /* 0x000fea000b800000 */
[----:B01----:R-:W-:-:S04]  /*8fe0*/  SHF.R.U32.HI R6, RZ, 0x17, R2 ;  /* 0x00000017ff067819 */ /* 0x003fc80000011602 */
        /* <DEDUP_REMOVED lines=10> */
[----:B------:R-:W-:-:S05]  /*9090*/  @!P0 IADD3 R0, PT, PT, R6, RZ, RZ ;  /* 0x000000ff06008210 */ /* 0x000fca0007ffe0ff */
[----:B------:R-:W-:-:S05]  /*90a0*/  @P1 IMAD.MOV.U32 R3, RZ, RZ, R0 ;  /* 0x000000ffff031224 */ /* 0x000fca00078e0000 */
[----:B------:R0:W-:Y:S01]  /*90b0*/  STG.E.U8 desc[UR36][R4.64], R3 ;  /* 0x0000000304007986 */ /* 0x0001e2000c101124 */
[----:B------:R-:W-:Y:S05]  /*90c0*/  BRA `(.L_x_170) ;  /* 0x0000000400607947 */ /* 0x000fea0003800000 */
.L_x_188:
[----:B01----:R-:W0:Y:S02]  /*90d0*/  F2I.U64.TRUNC R2, R2 ;  /* 0x0000000200027311 */ /* 0x003e24000020d800 */
[----:B0-----:R0:W-:Y:S01]  /*90e0*/  STG.E.64 desc[UR36][R4.64], R2 ;  /* 0x0000000204007986 */ /* 0x0011e2000c101b24 */
[----:B------:R-:W-:Y:S05]  /*90f0*/  BRA `(.L_x_170) ;  /* 0x0000000400547947 */ /* 0x000fea0003800000 */
.L_x_187:
[----:B01----:R-:W0:Y:S02]  /*9100*/  F2I.FTZ.U32.TRUNC.NTZ R3, R2 ;  /* 0x0000000200037305 */ /* 0x003e24000021f000 */
[----:B0-----:R0:W-:Y:S01]  /*9110*/  STG.E desc[UR36][R4.64], R3 ;  /* 0x0000000304007986 */ /* 0x0011e2000c101924 */
[----:B------:R-:W-:Y:S05]  /*9120*/  BRA `(.L_x_170) ;  /* 0x0000000400487947 */ /* 0x000fea0003800000 */
.L_x_177:
[----:B------:R-:W-:-:S09]  /*9130*/  UISETP.GT.AND UP0, UPT, UR4, 0xe, UPT ;  /* 0x0000000e0400788c */ /* 0x000fd2000bf04270 */
[----:B------:R-:W-:Y:S05]  /*9140*/  BRA.U UP0, `(.L_x_189) ;  /* 0x0000000100507547 */ /* 0x000fea000b800000 */
[----:B------:R-:W-:-:S09]  /*9150*/  UISETP.NE.AND UP0, UPT, UR4, 0xa, UPT ;  /* 0x0000000a0400788c */ /* 0x000fd2000bf05270 */
[----:B------:R-:W-:Y:S05]  /*9160*/  BRA.U !UP0, `(.L_x_190) ;  /* 0x0000000108207547 */ /* 0x000fea000b800000 */
[----:B------:R-:W-:-:S09]  /*9170*/  UISETP.NE.AND UP0, UPT, UR4, 0xb, UPT ;  /* 0x0000000b0400788c */ /* 0x000fd2000bf05270 */
[----:B------:R-:W-:Y:S05]  /*9180*/  BRA.U UP0, `(.L_x_169) ;  /* 0x0000000100587547 */ /* 0x000fea000b800000 */
[----:B01----:R-:W-:Y:S02]  /*9190*/  FSETP.NEU.FTZ.AND P0, PT, R2, RZ, PT ;  /* 0x000000ff0200720b */ /* 0x003fe40003f1d000 */
[----:B------:R-:W-:-:S04]  /*91a0*/  FSETP.NEU.FTZ.AND P1, PT, R3, RZ, PT ;  /* 0x000000ff0300720b */ /* 0x000fc80003f3d000 */
[----:B------:R-:W-:-:S04]  /*91b0*/  PLOP3.LUT P0, PT, P0, P1, PT, 0xf8, 0x8f ;  /* 0x00000000008f781c */ /* 0x000fc80000703f70 */
[----:B------:R-:W-:-:S05]  /*91c0*/  SEL R3, RZ, 0x1, !P0 ;  /* 0x00000001ff037807 */ /* 0x000fca0004000000 */
[----:B------:R3:W-:Y:S01]  /*91d0*/  STG.E.U8 desc[UR36][R4.64], R3 ;  /* 0x0000000304007986 */ /* 0x0007e2000c101124 */
[----:B------:R-:W-:Y:S05]  /*91e0*/  BRA `(.L_x_170) ;  /* 0x0000000400187947 */ /* 0x000fea0003800000 */
.L_x_190:
[----:B01----:R-:W-:Y:S01]  /*91f0*/  FMUL.FTZ R8, R2, 1 ;  /* 0x3f80000002087820 */ /* 0x003fe20000410000 */
        /* <DEDUP_REMOVED lines=9> */
.L_x_189:
[----:B------:R-:W-:-:S09]  /*9290*/  UISETP.NE.AND UP0, UPT, UR4, 0xf, UPT ;  /* 0x0000000f0400788c */ /* 0x000fd2000bf05270 */
[----:B------:R-:W-:Y:S05]  /*92a0*/  BRA.U !UP0, `(.L_x_191) ;  /* 0x0000000108e07547 */ /* 0x000fea000b800000 */
[----:B------:R-:W-:-:S09]  /*92b0*/  UISETP.NE.AND UP0, UPT, UR4, 0x17, UPT ;  /* 0x000000170400788c */ /* 0x000fd2000bf05270 */
[----:B------:R-:W-:Y:S05]  /*92c0*/  BRA.U !UP0, `(.L_x_192) ;  /* 0x00000001088c7547 */ /* 0x000fea000b800000 */
[----:B------:R-:W-:-:S09]  /*92d0*/  UISETP.NE.AND UP0, UPT, UR4, 0x18, UPT ;  /* 0x000000180400788c */ /* 0x000fd2000bf05270 */
[----:B------:R-:W-:Y:S05]  /*92e0*/  BRA.U !UP0, `(.L_x_193) ;  /* 0x0000000108447547 */ /* 0x000fea000b800000 */
.L_x_169:
[----:B------:R-:W-:Y:S01]  /*92f0*/  MOV R0, 0x0 ;  /* 0x0000000000007802 */ /* 0x000fe20000000f00 */
[----:B------:R-:W2:Y:S01]  /*9300*/  LDCU.64 UR4, c[0x4][0x128] ;  /* 0x01002500ff0477ac */ /* 0x000ea20008000a00 */
[----:B------:R-:W-:Y:S02]  /*9310*/  HFMA2 R8, -RZ, RZ, 0, 6.020069122314453125e-06 ;  /* 0x00000065ff087431 */ /* 0x000fe400000001ff */
[----:B------:R-:W-:Y:S01]  /*9320*/  IMAD.MOV.U32 R12, RZ, RZ, 0x1 ;  /* 0x00000001ff0c7424 */ /* 0x000fe200078e00ff */
[----:B01----:R0:W1:Y:S01]  /*9330*/  LDC.64 R2, c[0x4][R0] ;  /* 0x0100000000027b82 */ /* 0x0030620000000a00 */
[----:B------:R-:W3:Y:S01]  /*9340*/  LDCU.64 UR6, c[0x4][0x130] ;  /* 0x01002600ff0677ac */ /* 0x000ee20008000a00 */
[----:B------:R-:W-:Y:S01]  /*9350*/  MOV R13, RZ ;  /* 0x000000ff000d7202 */ /* 0x000fe20000000f00 */
[----:B------:R-:W4:Y:S01]  /*9360*/  LDCU.64 UR8, c[0x4][0x40] ;  /* 0x01000800ff0877ac */ /* 0x000f220008000a00 */
[----:B--2---:R-:W-:Y:S01]  /*9370*/  MOV R4, UR4 ;  /* 0x0000000400047c02 */ /* 0x004fe20008000f00 */
[----:B------:R-:W-:Y:S01]  /*9380*/  IMAD.U32 R5, RZ, RZ, UR5 ;  /* 0x00000005ff057e24 */ /* 0x000fe2000f8e00ff */
[----:B---3--:R-:W-:Y:S01]  /*9390*/  MOV R6, UR6 ;  /* 0x0000000600067c02 */ /* 0x008fe20008000f00 */
[----:B------:R-:W-:Y:S01]  /*93a0*/  IMAD.U32 R7, RZ, RZ, UR7 ;  /* 0x00000007ff077e24 */ /* 0x000fe2000f8e00ff */
[----:B----4-:R-:W-:Y:S01]  /*93b0*/  MOV R10, UR8 ;  /* 0x00000008000a7c02 */ /* 0x010fe20008000f00 */
[----:B0-----:R-:W-:-:S07]  /*93c0*/  IMAD.U32 R11, RZ, RZ, UR9 ;  /* 0x00000009ff0b7e24 */ /* 0x001fce000f8e00ff */
[----:B------:R-:W-:-:S07]  /*93d0*/  LEPC R20, `(.L_x_194) ;  /* 0x000000001014794e */ /* 0x000fce0000000000 */
[----:B-1----:R-:W-:Y:S05]  /*93e0*/  CALL.ABS.NOINC R2 ;  /* 0x0000000002007343 */ /* 0x002fea0003c00000 */
.L_x_194:
[----:B------:R-:W-:Y:S05]  /*93f0*/  BRA `(.L_x_170) ;  /* 0x0000000000947947 */ /* 0x000fea0003800000 */
.L_x_193:
[----:B01----:R-:W-:Y:S01]  /*9400*/  LOP3.LUT R6, R2, 0x7fffffff, RZ, 0xc0, !PT ;  /* 0x7fffffff02067812 */ /* 0x003fe200078ec0ff */
        /* <DEDUP_REMOVED lines=11> */
.L_x_196:
[----:B------:R-:W-:Y:S05]  /*94c0*/  BSYNC.RECONVERGENT B0 ;  /* 0x0000000000007941 */ /* 0x000fea0003800200 */
.L_x_195:
[----:B------:R-:W-:-:S05]  /*94d0*/  LOP3.LUT R3, R0, 0x80, R7, 0xf8, !PT ;  /* 0x0000008000037812 */ /* 0x000fca00078ef807 */
[----:B------:R2:W-:Y:S01]  /*94e0*/  STG.E.U8 desc[UR36][R4.64], R3 ;  /* 0x0000000304007986 */ /* 0x0005e2000c101124 */
[----:B------:R-:W-:Y:S05]  /*94f0*/  BRA `(.L_x_170) ;  /* 0x0000000000547947 */ /* 0x000fea0003800000 */
.L_x_192:
[----:B01----:R-:W-:Y:S01]  /*9500*/  LOP3.LUT R6, R2, 0x7fffffff, RZ, 0xc0, !PT ;  /* 0x7fffffff02067812 */ /* 0x003fe200078ec0ff */
        /* <DEDUP_REMOVED lines=10> */
.L_x_198:
[----:B------:R-:W-:Y:S01]  /*95b0*/  HFMA2 R0, -RZ, RZ, 0, 7.569789886474609375e-06 ;  /* 0x0000007fff007431 */ /* 0x000fe200000001ff */
[----:B------:R-:W-:-:S04]  /*95c0*/  ISETP.GT.U32.AND P0, PT, R6, 0x7f800000, PT ;  /* 0x7f8000000600780c */ /* 0x000fc80003f04070 */
[----:B------:R-:W-:-:S09]  /*95d0*/  SEL R0, R0, 0x7c, P0 ;  /* 0x0000007c00007807 */ /* 0x000fd20000000000 */
.L_x_199:
[----:B------:R-:W-:Y:S05]  /*95e0*/  BSYNC.RECONVERGENT B0 ;  /* 0x0000000000007941 */ /* 0x000fea0003800200 */
.L_x_197:
[----:B------:R-:W-:-:S04]  /*95f0*/  SHF.R.U32.HI R3, RZ, 0x18, R2 ;  /* 0x00000018ff037819 */ /* 0x000fc80000011602 */
[----:B------:R-:W-:-:S05]  /*9600*/  LOP3.LUT R3, R0, 0x80, R3, 0xf8, !PT ;  /* 0x0000008000037812 */ /* 0x000fca00078ef803 */
[----:B------:R1:W-:Y:S01]  /*9610*/  STG.E.U8 desc[UR36][R4.64], R3 ;  /* 0x0000000304007986 */ /* 0x0003e2000c101124 */
[----:B------:R-:W-:Y:S05]  /*9620*/  BRA `(.L_x_170) ;  /* 0x0000000000087947 */ /* 0x000fea0003800000 */
.L_x_191:
[----:B01----:R-:W-:-:S05]  /*9630*/  F2FP.BF16.F32.PACK_AB R2, RZ, R2 ;  /* 0x00000002ff02723e */ /* 0x003fca00000010ff */
[----:B------:R0:W-:Y:S02]  /*9640*/  STG.E.U16 desc[UR36][R4.64], R2 ;  /* 0x0000000204007986 */ /* 0x0001e4000c101524 */
.L_x_170:
[----:B------:R-:W-:-:S07]  /*9650*/  VIADD R17, R17, 0x80 ;  /* 0x0000008011117836 */ /* 0x000fce0000000000 */
.L_x_135:
[----:B------:R-:W-:Y:S05]  /*9660*/  BSYNC.RECONVERGENT B7 ;  /* 0x0000000000077941 */ /* 0x000fea0003800200 */
.L_x_134:
[----:B------:R-:W5:Y:S02]  /*9670*/  LDCU UR4, c[0x0][0x380] ;  /* 0x00007000ff0477ac */ /* 0x000f640008000800 */
[----:B-----5:R-:W-:-:S13]  /*9680*/  ISETP.GE.AND P0, PT, R17, UR4, PT ;  /* 0x0000000411007c0c */ /* 0x020fda000bf06270 */
[----:B------:R-:W-:Y:S05]  /*9690*/  @P0 EXIT ;  /* 0x000000000000094d */ /* 0x000fea0003800000 */
[----:B------:R-:W5:Y:S01]  /*96a0*/  LDCU UR4, c[0x0][0x388] ;  /* 0x00007100ff0477ac */ /* 0x000f620008000800 */
[----:B0--34-:R-:W-:Y:S01]  /*96b0*/  MOV R0, RZ ;  /* 0x000000ff00007202 */ /* 0x019fe20000000f00 */
[----:B------:R-:W-:Y:S01]  /*96c0*/  IMAD.MOV.U32 R16, RZ, RZ, RZ ;  /* 0x000000ffff107224 */ /* 0x000fe200078e00ff */
[----:B-----5:R-:W-:-:S09]  /*96d0*/  UISETP.NE.AND UP0, UPT, UR4, URZ, UPT ;  /* 0x000000ff0400728c */ /* 0x020fd2000bf05270 */
[----:B------:R-:W-:Y:S05]  /*96e0*/  BRA.U !UP0, `(.L_x_200) ;  /* 0x0000001108a87547 */ /* 0x000fea000b800000 */
[----:B------:R-:W1:Y:S01]  /*96f0*/  LDCU.64 UR4, c[0x0][0x390] ;  /* 0x00007200ff0477ac */ /* 0x000e620008000a00 */
[----:B------:R-:W-:Y:S01]  /*9700*/  HFMA2 R16, -RZ, RZ, 0, 0 ;  /* 0x00000000ff107431 */ /* 0x000fe200000001ff */
        /* <DEDUP_REMOVED lines=296> */
.L_x_200:
[----:B------:R-:W1:Y:S01]  /*a990*/  LDCU.128 UR8, c[0x0][0x580] ;  /* 0x0000b000ff0877ac */ /* 0x000e620008000c00 */
[----:B------:R-:W-:Y:S01]  /*a9a0*/  BSSY.RECONVERGENT B6, `(.L_x_201) ;  /* 0x0000103000067945 */ /* 0x000fe20003800200 */
[----:B------:R-:W-:-:S04]  /*a9b0*/  UPRMT UR4, UR41, 0x9910, URZ ;  /* 0x0000991029047896 */ /* 0x000fc800080000ff */
[----:B------:R-:W-:Y:S01]  /*a9c0*/  UISETP.GT.AND UP0, UPT, UR4, 0x9, UPT ;  /* 0x000000090400788c */ /* 0x000fe2000bf04270 */
[----:B-12---:R-:W-:Y:S02]  /*a9d0*/  IADD3 R4, P1, PT, R0, UR10, RZ ;  /* 0x0000000a00047c10 */ /* 0x006fe4000ff3e0ff */
[----:B------:R-:W-:-:S03]  /*a9e0*/  IADD3 R16, P0, PT, R16, UR8, RZ ;  /* 0x0000000810107c10 */ /* 0x000fc6000ff1e0ff */
[----:B------:R-:W-:Y:S01]  /*a9f0*/  IMAD.X R5, RZ, RZ, UR11, P1 ;  /* 0x0000000bff057e24 */ /* 0x000fe200088e06ff */
[----:B------:R-:W-:Y:S02]  /*aa00*/  IADD3.X R17, PT, PT, RZ, UR9, RZ, P0, !PT ;  /* 0x00000009ff117c10 */ /* 0x000fe400087fe4ff */
[----:B------:R-:W-:Y:S07]  /*aa10*/  BRA.U UP0, `(.L_x_202) ;  /* 0x00000005001c7547 */ /* 0x000fee000b800000 */
        /* <DEDUP_REMOVED lines=10> */
[----:B--2---:R-:W2:Y:S01]  /*aac0*/  I2F.S16 R2, R2 ;  /* 0x0000000200027306 */ /* 0x004ea20000101400 */
[----:B------:R-:W-:Y:S05]  /*aad0*/  BRA `(.L_x_207) ;  /* 0x0000000c00bc7947 */ /* 0x000fea0003800000 */
.L_x_205:
[----:B------:R-:W2:Y:S01]  /*aae0*/  LDG.E.U8 R2, desc[UR36][R4.64] ;  /* 0x0000002404027981 */ /* 0x000ea2000c1e1100 */
[----:B------:R-:W-:Y:S01]  /*aaf0*/  IMAD.MOV.U32 R3, RZ, RZ, RZ ;  /* 0x000000ffff037224 */ /* 0x000fe200078e00ff */
[----:B--2---:R-:W-:Y:S01]  /*ab00*/  I2FP.F32.U32 R2, R2 ;  /* 0x0000000200027245 */ /* 0x004fe20000201000 */
[----:B------:R-:W-:Y:S06]  /*ab10*/  BRA `(.L_x_207) ;  /* 0x0000000c00ac7947 */ /* 0x000fec0003800000 */
.L_x_204:
[----:B------:R-:W-:-:S09]  /*ab20*/  UISETP.NE.AND UP0, UPT, UR4, 0x2, UPT ;  /* 0x000000020400788c */ /* 0x000fd2000bf05270 */
[----:B------:R-:W-:Y:S05]  /*ab30*/  BRA.U !UP0, `(.L_x_208) ;  /* 0x0000000108307547 */ /* 0x000fea000b800000 */
[----:B------:R-:W-:-:S09]  /*ab40*/  UISETP.NE.AND UP0, UPT, UR4, 0x3, UPT ;  /* 0x000000030400788c */ /* 0x000fd2000bf05270 */
[----:B------:R-:W-:Y:S05]  /*ab50*/  BRA.U !UP0, `(.L_x_209) ;  /* 0x0000000108187547 */ /* 0x000fea000b800000 */
[----:B------:R-:W-:-:S09]  /*ab60*/  UISETP.NE.AND UP0, UPT, UR4, 0x4, UPT ;  /* 0x000000040400788c */ /* 0x000fd2000bf05270 */
[----:B------:R-:W-:Y:S05]  /*ab70*/  BRA.U UP0, `(.L_x_206) ;  /* 0x0000000d00307547 */ /* 0x000fea000b800000 */
[----:B------:R-:W2:Y:S01]  /*ab80*/  LDG.E.64 R4, desc[UR36][R4.64] ;  /* 0x0000002404047981 */ /* 0x000ea2000c1e1b00 */
[----:B------:R-:W-:Y:S01]  /*ab90*/  HFMA2 R3, -RZ, RZ, 0, 0 ;  /* 0x00000000ff037431 */ /* 0x000fe200000001ff */
[----:B--2---:R3:W4:Y:S02]  /*aba0*/  I2F.S64 R2, R4 ;  /* 0x0000000400027312 */ /* 0x0047240000301400 */
[----:B---34-:R-:W-:Y:S05]  /*abb0*/  BRA `(.L_x_207) ;  /* 0x0000000c00847947 */ /* 0x018fea0003800000 */
.L_x_209:
[----:B------:R-:W2:Y:S01]  /*abc0*/  LDG.E R2, desc[UR36][R4.64] ;  /* 0x0000002404027981 */ /* 0x000ea2000c1e1900 */
[----:B------:R-:W-:Y:S01]  /*abd0*/  IMAD.MOV.U32 R3, RZ, RZ, RZ ;  /* 0x000000ffff037224 */ /* 0x000fe200078e00ff */
[----:B--2---:R-:W-:Y:S01]  /*abe0*/  I2FP.F32.S32 R2, R2 ;  /* 0x0000000200027245 */ /* 0x004fe20000201400 */
[----:B------:R-:W-:Y:S06]  /*abf0*/  BRA `(.L_x_207) ;  /* 0x0000000c00747947 */ /* 0x000fec0003800000 */
.L_x_208:
[----:B------:R-:W2:Y:S01]  /*ac00*/  LDG.E.U16 R2, desc[UR36][R4.64] ;  /* 0x0000002404027981 */ /* 0x000ea2000c1e1500 */
[----:B------:R-:W-:Y:S01]  /*ac10*/  MOV R3, RZ ;  /* 0x000000ff00037202 */ /* 0x000fe20000000f00 */
[----:B--2---:R-:W3:Y:S01]  /*ac20*/  I2F.S16 R2, R2 ;  /* 0x0000000200027306 */ /* 0x004ee20000101400 */
[----:B------:R-:W-:Y:S05]  /*ac30*/  BRA `(.L_x_207) ;  /* 0x0000000c00647947 */ /* 0x000fea0003800000 */
.L_x_203:
        /* <DEDUP_REMOVED lines=9> */
.L_x_211:
[----:B------:R-:W2:Y:S01]  /*acd0*/  LDG.E.U16 R2, desc[UR36][R4.64] ;  /* 0x0000002404027981 */ /* 0x000ea2000c1e1500 */
[----:B------:R-:W-:Y:S02]  /*ace0*/  HFMA2 R3, -RZ, RZ, 0, 0 ;  /* 0x00000000ff037431 */ /* 0x000fe400000001ff */
[----:B--2---:R-:W-:Y:S01]  /*acf0*/  HADD2.F32 R2, -RZ, R2.H0_H0 ;  /* 0x20000002ff027230 */ /* 0x004fe20000004100 */
[----:B------:R-:W-:Y:S06]  /*ad00*/  BRA `(.L_x_207) ;  /* 0x0000000c00307947 */ /* 0x000fec0003800000 */
.L_x_210:
        /* <DEDUP_REMOVED lines=8> */
.L_x_213:
[----:B------:R-:W2:Y:S02]  /*ad90*/  LDG.E R3, desc[UR36][R4.64] ;  /* 0x0000002404037981 */ /* 0x000ea4000c1e1900 */
[--C-:B--2---:R-:W-:Y:S02]  /*ada0*/  HADD2.F32 R2, -RZ, R3.reuse.H0_H0 ;  /* 0x20000003ff027230 */ /* 0x104fe40000004100 */
[----:B------:R-:W-:Y:S01]  /*adb0*/  HADD2.F32 R3, -RZ, R3.H1_H1 ;  /* 0x30000003ff037230 */ /* 0x000fe20000004100 */
[----:B------:R-:W-:Y:S06]  /*adc0*/  BRA `(.L_x_207) ;  /* 0x0000000c00007947 */ /* 0x000fec0003800000 */
.L_x_212:
        /* <DEDUP_REMOVED lines=12> */
.L_x_202:
        /* <DEDUP_REMOVED lines=9> */
[----:B------:R-:W-:Y:S02]  /*af20*/  MOV R3, RZ ;  /* 0x000000ff00037202 */ /* 0x000fe40000000f00 */
[----:B--2---:R-:W-:-:S04]  /*af30*/  ISETP.NE.AND P0, PT, R4, RZ, PT ;  /* 0x000000ff0400720c */ /* 0x004fc80003f05270 */
[----:B------:R-:W-:Y:S01]  /*af40*/  FSEL R2, RZ, 1, !P0 ;  /* 0x3f800000ff027808 */ /* 0x000fe20004000000 */
[----:B------:R-:W-:Y:S08]  /*af50*/  BRA `(.L_x_207) ;  /* 0x00000008009c7947 */ /* 0x000ff00003800000 */
.L_x_216:
        /* <DEDUP_REMOVED lines=22> */
.L_x_215:
[----:B------:R-:W-:-:S09]  /*b0c0*/  UISETP.NE.AND UP0, UPT, UR4, 0xf, UPT ;  /* 0x0000000f0400788c */ /* 0x000fd2000bf05270 */
[----:B------:R-:W-:Y:S05]  /*b0d0*/  BRA.U !UP0, `(.L_x_217) ;  /* 0x0000000108947547 */ /* 0x000fea000b800000 */
[----:B------:R-:W-:-:S09]  /*b0e0*/  UISETP.NE.AND UP0, UPT, UR4, 0x17, UPT ;  /* 0x000000170400788c */ /* 0x000fd2000bf05270 */
[----:B------:R-:W-:Y:S05]  /*b0f0*/  BRA.U !UP0, `(.L_x_218) ;  /* 0x0000000108587547 */ /* 0x000fea000b800000 */
[----:B------:R-:W-:-:S09]  /*b100*/  UISETP.NE.AND UP0, UPT, UR4, 0x18, UPT ;  /* 0x000000180400788c */ /* 0x000fd2000bf05270 */
[----:B------:R-:W-:Y:S05]  /*b110*/  BRA.U UP0, `(.L_x_206) ;  /* 0x0000000500c87547 */ /* 0x000fea000b800000 */
[----:B------:R-:W2:Y:S01]  /*b120*/  LDG.E.U8 R2, desc[UR36][R4.64] ;  /* 0x0000002404027981 */ /* 0x000ea2000c1e1100 */
[----:B------:R-:W-:Y:S01]  /*b130*/  MOV R6, 0x1f ;  /* 0x0000001f00067802 */ /* 0x000fe20000000f00 */
[----:B--2---:R-:W-:-:S05]  /*b140*/  IMAD.SHL.U32 R2, R2, 0x1000000, RZ ;  /* 0x0100000002027824 */ /* 0x004fca00078e00ff */
[C---:B------:R-:W-:Y:S02]  /*b150*/  LOP3.LUT R0, R2.reuse, 0x7f000000, RZ, 0xc0, !PT ;  /* 0x7f00000002007812 */ /* 0x040fe400078ec0ff */
[----:B------:R-:W-:Y:S02]  /*b160*/  LOP3.LUT P0, RZ, R2, 0x7f000000, RZ, 0xc0, !PT ;  /* 0x7f00000002ff7812 */ /* 0x000fe4000780c0ff */
[----:B------:R-:W0:Y:S02]  /*b170*/  FLO.U32 R3, R0 ;  /* 0x0000000000037300 */ /* 0x000e2400000e0000 */
[----:B0-----:R-:W-:-:S05]  /*b180*/  IMAD.MOV R3, RZ, RZ, -R3 ;  /* 0x000000ffff037224 */ /* 0x001fca00078e0a03 */
[----:B------:R-:W-:-:S04]  /*b190*/  VIADDMNMX.U32 R3, R3, R6, 0x4, !PT ;  /* 0x0000000403037446 */ /* 0x000fc80007800006 */
[----:B------:R-:W-:-:S04]  /*b1a0*/  IADD3 R3, PT, PT, R3, -0x4, RZ ;  /* 0xfffffffc03037810 */ /* 0x000fc80007ffe0ff */
[C---:B------:R-:W-:Y:S01]  /*b1b0*/  SHF.L.U32 R6, R0.reuse, R3, RZ ;  /* 0x0000000300067219 */ /* 0x040fe200000006ff */
[----:B------:R-:W-:Y:S01]  /*b1c0*/  IMAD.SHL.U32 R7, R3, 0x800000, RZ ;  /* 0x0080000003077824 */ /* 0x000fe200078e00ff */
[----:B------:R-:W-:-:S04]  /*b1d0*/  IADD3 R3, PT, PT, R0, 0x1000000, RZ ;  /* 0x0100000000037810 */ /* 0x000fc80007ffe0ff */
[----:B------:R-:W-:Y:S02]  /*b1e0*/  LEA.HI R6, R6, -R7, RZ, 0x1c ;  /* 0x8000000706067211 */ /* 0x000fe400078fe0ff */
[----:B------:R-:W-:-:S03]  /*b1f0*/  SHF.R.S32.HI R3, RZ, 0x8, R3 ;  /* 0x00000008ff037819 */ /* 0x000fc60000011403 */
[----:B------:R-:W-:-:S05]  /*b200*/  VIADD R6, R6, 0x3c000000 ;  /* 0x3c00000006067836 */ /* 0x000fca0000000000 */
[----:B------:R-:W-:-:S04]  /*b210*/  LOP3.LUT R3, R6, 0x7f800000, R3, 0xf8, !PT ;  /* 0x7f80000006037812 */ /* 0x000fc800078ef803 */
[----:B------:R-:W-:Y:S01]  /*b220*/  SEL R5, R3, RZ, P0 ;  /* 0x000000ff03057207 */ /* 0x000fe20000000000 */
[----:B------:R-:W-:-:S03]  /*b230*/  HFMA2 R3, -RZ, RZ, 0, 0 ;  /* 0x00000000ff037431 */ /* 0x000fc600000001ff */
[----:B------:R-:W-:Y:S01]  /*b240*/  LOP3.LUT R2, R5, 0x80000000, R2, 0xf8, !PT ;  /* 0x8000000005027812 */ /* 0x000fe200078ef802 */
[----:B------:R-:W-:Y:S06]  /*b250*/  BRA `(.L_x_207) ;  /* 0x0000000400dc7947 */ /* 0x000fec0003800000 */
.L_x_218:
        /* <DEDUP_REMOVED lines=13> */
.L_x_217:
[----:B------:R-:W2:Y:S01]  /*b330*/  LDG.E.U16 R2, desc[UR36][R4.64] ;  /* 0x0000002404027981 */ /* 0x000ea2000c1e1500 */
[----:B------:R-:W-:Y:S01]  /*b340*/  MOV R3, RZ ;  /* 0x000000ff00037202 */ /* 0x000fe20000000f00 */
[----:B--2---:R-:W-:Y:S01]  /*b350*/  IMAD.U32 R2, R2, 0x10000, RZ ;  /* 0x0001000002027824 */ /* 0x004fe200078e00ff */
[----:B------:R-:W-:Y:S06]  /*b360*/  BRA `(.L_x_207) ;  /* 0x0000000400987947 */ /* 0x000fec0003800000 */
.L_x_214:
        /* <DEDUP_REMOVED lines=9> */
[----:B------:R-:W-:Y:S01]  /*b400*/  HFMA2 R3, -RZ, RZ, 0, 0 ;  /* 0x00000000ff037431 */ /* 0x000fe200000001ff */
[----:B--2---:R-:W-:Y:S01]  /*b410*/  I2FP.F32.U32 R2, R2 ;  /* 0x0000000200027245 */ /* 0x004fe20000201000 */
[----:B------:R-:W-:Y:S06]  /*b420*/  BRA `(.L_x_207) ;  /* 0x0000000400687947 */ /* 0x000fec0003800000 */
.L_x_221:
        /* <DEDUP_REMOVED lines=20> */
.L_x_223:
[----:B------:R-:W-:Y:S05]  /*b570*/  BSYNC.RECONVERGENT B0 ;  /* 0x0000000000007941 */ /* 0x000fea0003800200 */
.L_x_222:
[----:B------:R-:W-:Y:S02]  /*b580*/  SHF.L.U32 R0, R0, 0x14, RZ ;  /* 0x0000001400007819 */ /* 0x000fe400000006ff */
[----:B------:R-:W-:-:S04]  /*b590*/  LEA R2, R2, 0x3b800000, 0x17 ;  /* 0x3b80000002027811 */ /* 0x000fc800078eb8ff */
[----:B------:R-:W-:Y:S01]  /*b5a0*/  LOP3.LUT R2, R2, R0, R9, 0xfe, !PT ;  /* 0x0000000002027212 */ /* 0x000fe200078efe09 */
[----:B------:R-:W-:Y:S06]  /*b5b0*/  BRA `(.L_x_207) ;  /* 0x0000000400047947 */ /* 0x000fec0003800000 */
.L_x_220:
        /* <DEDUP_REMOVED lines=20> */
.L_x_225:
[----:B------:R-:W-:Y:S05]  /*b700*/  BSYNC.RECONVERGENT B0 ;  /* 0x0000000000007941 */ /* 0x000fea0003800200 */
.L_x_224:
[----:B------:R-:W-:Y:S02]  /*b710*/  SHF.L.U32 R0, R0, 0x15, RZ ;  /* 0x0000001500007819 */ /* 0x000fe400000006ff */
[----:B------:R-:W-:-:S04]  /*b720*/  LEA R2, R2, 0x37800000, 0x17 ;  /* 0x3780000002027811 */ /* 0x000fc800078eb8ff */
[----:B------:R-:W-:Y:S01]  /*b730*/  LOP3.LUT R2, R2, R0, R9, 0xfe, !PT ;  /* 0x0000000002027212 */ /* 0x000fe200078efe09 */
[----:B------:R-:W-:Y:S06]  /*b740*/  BRA `(.L_x_207) ;  /* 0x0000000000a07947 */ /* 0x000fec0003800000 */
.L_x_219:
[----:B------:R-:W-:-:S09]  /*b750*/  UISETP.NE.AND UP0, UPT, UR4, 0x1c, UPT ;  /* 0x0000001c0400788c */ /* 0x000fd2000bf05270 */
[----:B------:R-:W-:Y:S05]  /*b760*/  BRA.U !UP0, `(.L_x_226) ;  /* 0x00000001088c7547 */ /* 0x000fea000b800000 */
[----:B------:R-:W-:-:S09]  /*b770*/  UISETP.NE.AND UP0, UPT, UR4, 0x1d, UPT ;  /* 0x0000001d0400788c */ /* 0x000fd2000bf05270 */
[----:B------:R-:W-:Y:S05]  /*b780*/  BRA.U !UP0, `(.L_x_227) ;  /* 0x0000000108747547 */ /* 0x000fea000b800000 */
[----:B------:R-:W-:-:S09]  /*b790*/  UISETP.NE.AND UP0, UPT, UR4, 0x2c, UPT ;  /* 0x0000002c0400788c */ /* 0x000fd2000bf05270 */
[----:B------:R-:W-:Y:S05]  /*b7a0*/  BRA.U UP0, `(.L_x_206) ;  /* 0x0000000100247547 */ /* 0x000fea000b800000 */
[----:B------:R-:W2:Y:S01]  /*b7b0*/  LDG.E.U8 R4, desc[UR36][R4.64] ;  /* 0x0000002404047981 */ /* 0x000ea2000c1e1100 */
[----:B------:R-:W-:Y:S01]  /*b7c0*/  IMAD.MOV.U32 R3, RZ, RZ, RZ ;  /* 0x000000ffff037224 */ /* 0x000fe200078e00ff */
[----:B------:R-:W-:Y:S02]  /*b7d0*/  MOV R2, 0x400000 ;  /* 0x0040000000027802 */ /* 0x000fe40000000f00 */
[----:B--2---:R-:W-:-:S13]  /*b7e0*/  ISETP.NE.AND P0, PT, R4, RZ, PT ;  /* 0x000000ff0400720c */ /* 0x004fda0003f05270 */
[----:B------:R-:W-:Y:S05]  /*b7f0*/  @!P0 BRA `(.L_x_207) ;  /* 0x0000000000748947 */ /* 0x000fea0003800000 */
[----:B------:R-:W-:-:S13]  /*b800*/  ISETP.NE.AND P0, PT, R4, 0xff, PT ;  /* 0x000000ff0400780c */ /* 0x000fda0003f05270 */
[----:B------:R-:W-:Y:S01]  /*b810*/  @!P0 IMAD.MOV.U32 R2, RZ, RZ, 0x7f800001 ;  /* 0x7f800001ff028424 */ /* 0x000fe200078e00ff */
[----:B------:R-:W-:Y:S01]  /*b820*/  @P0 SHF.L.U32 R2, R4, 0x17, RZ ;  /* 0x0000001704020819 */ /* 0x000fe200000006ff */
[----:B------:R-:W-:Y:S06]  /*b830*/  BRA `(.L_x_207) ;  /* 0x0000000000647947 */ /* 0x000fec0003800000 */
.L_x_206:
[----:B------:R-:W-:Y:S01]  /*b840*/  MOV R0, 0x0 ;  /* 0x0000000000007802 */ /* 0x000fe20000000f00 */
[----:B------:R-:W0:Y:S01]  /*b850*/  LDCU.64 UR4, c[0x4][0x128] ;  /* 0x01002500ff0477ac */ /* 0x000e220008000a00 */
[----:B------:R-:W-:Y:S02]  /*b860*/  HFMA2 R12, -RZ, RZ, 0, 5.9604644775390625e-08 ;  /* 0x00000001ff0c7431 */ /* 0x000fe400000001ff */
[----:B------:R-:W-:Y:S01]  /*b870*/  IMAD.MOV.U32 R8, RZ, RZ, 0x4e ;  /* 0x0000004eff087424 */ /* 0x000fe200078e00ff */
[----:B------:R1:W2:Y:S01]  /*b880*/  LDC.64 R2, c[0x4][R0] ;  /* 0x0100000000027b82 */ /* 0x0002a20000000a00 */
[----:B------:R-:W3:Y:S01]  /*b890*/  LDCU.64 UR6, c[0x4][0x130] ;  /* 0x01002600ff0677ac */ /* 0x000ee20008000a00 */
[----:B------:R-:W-:Y:S01]  /*b8a0*/  IMAD.MOV.U32 R13, RZ, RZ, RZ ;  /* 0x000000ffff0d7224 */ /* 0x000fe200078e00ff */
[----:B------:R-:W4:Y:S01]  /*b8b0*/  LDCU.64 UR8, c[0x4][0x38] ;  /* 0x01000700ff0877ac */ /* 0x000f220008000a00 */
[----:B0-----:R-:W-:Y:S01]  /*b8c0*/  IMAD.U32 R4, RZ, RZ, UR4 ;  /* 0x00000004ff047e24 */ /* 0x001fe2000f8e00ff */
[----:B------:R-:W-:Y:S01]  /*b8d0*/  MOV R5, UR5 ;  /* 0x0000000500057c02 */ /* 0x000fe20008000f00 */
[----:B---3--:R-:W-:Y:S01]  /*b8e0*/  IMAD.U32 R6, RZ, RZ, UR6 ;  /* 0x00000006ff067e24 */ /* 0x008fe2000f8e00ff */
[----:B------:R-:W-:Y:S01]  /*b8f0*/  MOV R7, UR7 ;  /* 0x0000000700077c02 */ /* 0x000fe20008000f00 */
[----:B----4-:R-:W-:Y:S01]  /*b900*/  IMAD.U32 R10, RZ, RZ, UR8 ;  /* 0x00000008ff0a7e24 */ /* 0x010fe2000f8e00ff */
[----:B-1----:R-:W-:-:S07]  /*b910*/  MOV R11, UR9 ;  /* 0x00000009000b7c02 */ /* 0x002fce0008000f00 */
[----:B------:R-:W-:-:S07]  /*b920*/  LEPC R20, `(.L_x_228) ;  /* 0x000000001014794e */ /* 0x000fce0000000000 */
[----:B--2---:R-:W-:Y:S05]  /*b930*/  CALL.ABS.NOINC R2 ;  /* 0x0000000002007343 */ /* 0x004fea0003c00000 */
.L_x_228:
[----:B------:R-:W-:Y:S01]  /*b940*/  CS2R R2, SRZ ;  /* 0x0000000000027805 */ /* 0x000fe2000001ff00 */
[----:B------:R-:W-:Y:S06]  /*b950*/  BRA `(.L_x_207) ;  /* 0x00000000001c7947 */ /* 0x000fec0003800000 */
.L_x_227:
[----:B------:R-:W2:Y:S01]  /*b960*/  LDG.E.64 R4, desc[UR36][R4.64] ;  /* 0x0000002404047981 */ /* 0x000ea2000c1e1b00 */
[----:B------:R-:W-:Y:S01]  /*b970*/  MOV R3, RZ ;  /* 0x000000ff00037202 */ /* 0x000fe20000000f00 */
[----:B--2---:R0:W1:Y:S02]  /*b980*/  I2F.U64 R2, R4 ;  /* 0x0000000400027312 */ /* 0x0040640000301000 */
[----:B01----:R-:W-:Y:S05]  /*b990*/  BRA `(.L_x_207) ;  /* 0x00000000000c7947 */ /* 0x003fea0003800000 */
.L_x_226:
[----:B------:R-:W2:Y:S01]  /*b9a0*/  LDG.E R2, desc[UR36][R4.64] ;  /* 0x0000002404027981 */ /* 0x000ea2000c1e1900 */
[----:B------:R-:W-:Y:S01]  /*b9b0*/  IMAD.MOV.U32 R3, RZ, RZ, RZ ;  /* 0x000000ffff037224 */ /* 0x000fe200078e00ff */
[----:B--2---:R-:W-:-:S07]  /*b9c0*/  I2FP.F32.U32 R2, R2 ;  /* 0x0000000200027245 */ /* 0x004fce0000201000 */
.L_x_207:
[----:B------:R-:W-:Y:S05]  /*b9d0*/  BSYNC.RECONVERGENT B6 ;  /* 0x0000000000067941 */ /* 0x000fea0003800200 */
.L_x_201:
[----:B------:R-:W-:Y:S01]  /*b9e0*/  UPRMT UR4, UR42, 0x9910, URZ ;  /* 0x000099102a047896 */ /* 0x000fe200080000ff */
[----:B01---5:R-:W-:-:S03]  /*b9f0*/  FADD.FTZ R5, -R3, -RZ ;  /* 0x800000ff03057221 */ /* 0x023fc60000010100 */
[----:B------:R-:W-:-:S09]  /*ba00*/  UISETP.GT.AND UP0, UPT, UR4, 0x9, UPT ;  /* 0x000000090400788c */ /* 0x000fd2000bf04270 */
        /* <DEDUP_REMOVED lines=10> */
[----:B0-----:R-:W-:Y:S01]  /*bab0*/  STG.E.U8 desc[UR36][R16.64], R3 ;  /* 0x0000000310007986 */ /* 0x001fe2000c101124 */
[----:B------:R-:W-:Y:S05]  /*bac0*/  EXIT ;  /* 0x000000000000794d */ /* 0x000fea0003800000 */
.L_x_232:
[----:B--23--:R-:W0:Y:S02]  /*bad0*/  F2I.S64.TRUNC R2, R2 ;  /* 0x0000000200027311 */ /* 0x00ce24000020d900 */
[----:B0-----:R-:W-:-:S05]  /*bae0*/  MOV R5, R2 ;  /* 0x0000000200057202 */ /* 0x001fca0000000f00 */
[----:B------:R-:W-:Y:S01]  /*baf0*/  STG.E.U8 desc[UR36][R16.64], R5 ;  /* 0x0000000510007986 */ /* 0x000fe2000c101124 */
[----:B------:R-:W-:Y:S05]  /*bb00*/  EXIT ;  /* 0x000000000000794d */ /* 0x000fea0003800000 */
.L_x_231:
[----:B------:R-:W-:-:S09]  /*bb10*/  UISETP.NE.AND UP0, UPT, UR4, 0x2, UPT ;  /* 0x000000020400788c */ /* 0x000fd2000bf05270 */
[----:B------:R-:W-:Y:S05]  /*bb20*/  BRA.U !UP0, `(.L_x_234) ;  /* 0x0000000108287547 */ /* 0x000fea000b800000 */
[----:B------:R-:W-:-:S09]  /*bb30*/  UISETP.NE.AND UP0, UPT, UR4, 0x3, UPT ;  /* 0x000000030400788c */ /* 0x000fd2000bf05270 */
[----:B------:R-:W-:Y:S05]  /*bb40*/  BRA.U !UP0, `(.L_x_235) ;  /* 0x0000000108147547 */ /* 0x000fea000b800000 */
[----:B------:R-:W-:-:S09]  /*bb50*/  UISETP.NE.AND UP0, UPT, UR4, 0x4, UPT ;  /* 0x000000040400788c */ /* 0x000fd2000bf05270 */
[----:B------:R-:W-:Y:S05]  /*bb60*/  BRA.U UP0, `(.L_x_233) ;  /* 0x0000000900507547 */ /* 0x000fea000b800000 */
[----:B--23--:R-:W0:Y:S02]  /*bb70*/  F2I.S64.TRUNC R2, R2 ;  /* 0x0000000200027311 */ /* 0x00ce24000020d900 */
[----:B0-----:R-:W-:Y:S01]  /*bb80*/  STG.E.64 desc[UR36][R16.64], R2 ;  /* 0x0000000210007986 */ /* 0x001fe2000c101b24 */
[----:B------:R-:W-:Y:S05]  /*bb90*/  EXIT ;  /* 0x000000000000794d */ /* 0x000fea0003800000 */
.L_x_235:
[----:B--23--:R-:W0:Y:S02]  /*bba0*/  F2I.FTZ.TRUNC.NTZ R3, R2 ;  /* 0x0000000200037305 */ /* 0x00ce24000021f100 */
[----:B0-----:R-:W-:Y:S01]  /*bbb0*/  STG.E desc[UR36][R16.64], R3 ;  /* 0x0000000310007986 */ /* 0x001fe2000c101924 */
[----:B------:R-:W-:Y:S05]  /*bbc0*/  EXIT ;  /* 0x000000000000794d */ /* 0x000fea0003800000 */
.L_x_234:
[----:B--23--:R-:W0:Y:S02]  /*bbd0*/  F2I.FTZ.TRUNC.NTZ R3, R2 ;  /* 0x0000000200037305 */ /* 0x00ce24000021f100 */
[----:B0-----:R-:W-:Y:S01]  /*bbe0*/  STG.E.U16 desc[UR36][R16.64], R3 ;  /* 0x0000000310007986 */ /* 0x001fe2000c101524 */
[----:B------:R-:W-:Y:S05]  /*bbf0*/  EXIT ;  /* 0x000000000000794d */ /* 0x000fea0003800000 */
.L_x_230:
[----:B------:R-:W-:-:S09]  /*bc00*/  UISETP.GT.AND UP0, UPT, UR4, 0x6, UPT ;  /* 0x000000060400788c */ /* 0x000fd2000bf04270 */
[----:B------:R-:W-:Y:S05]  /*bc10*/  BRA.U UP0, `(.L_x_236) ;  /* 0x0000000100247547 */ /* 0x000fea000b800000 */
[----:B------:R-:W-:-:S09]  /*bc20*/  UISETP.NE.AND UP0, UPT, UR4, 0x5, UPT ;  /* 0x000000050400788c */ /* 0x000fd2000bf05270 */
[----:B------:R-:W-:Y:S05]  /*bc30*/  BRA.U !UP0, `(.L_x_237) ;  /* 0x0000000108107547 */ /* 0x000fea000b800000 */
[----:B------:R-:W-:-:S09]  /*bc40*/  UISETP.NE.AND UP0, UPT, UR4, 0x6, UPT ;  /* 0x000000060400788c */ /* 0x000fd2000bf05270 */
[----:B------:R-:W-:Y:S05]  /*bc50*/  BRA.U UP0, `(.L_x_233) ;  /* 0x0000000900147547 */ /* 0x000fea000b800000 */
[----:B--23--:R-:W-:Y:S01]  /*bc60*/  STG.E desc[UR36][R16.64], R2 ;  /* 0x0000000210007986 */ /* 0x00cfe2000c101924 */
[----:B------:R-:W-:Y:S05]  /*bc70*/  EXIT ;  /* 0x000000000000794d */ /* 0x000fea0003800000 */
.L_x_237:
[----:B--23--:R-:W-:-:S05]  /*bc80*/  F2FP.F16.F32.PACK_AB R2, RZ, R2 ;  /* 0x00000002ff02723e */ /* 0x00cfca00000000ff */
[----:B------:R-:W-:Y:S01]  /*bc90*/  STG.E.U16 desc[UR36][R16.64], R2 ;  /* 0x0000000210007986 */ /* 0x000fe2000c101524 */
[----:B------:R-:W-:Y:S05]  /*bca0*/  EXIT ;  /* 0x000000000000794d */ /* 0x000fea0003800000 */
.L_x_236:
[----:B------:R-:W-:-:S09]  /*bcb0*/  UISETP.NE.AND UP0, UPT, UR4, 0x7, UPT ;  /* 0x000000070400788c */ /* 0x000fd2000bf05270 */
[----:B------:R-:W-:Y:S05]  /*bcc0*/  BRA.U !UP0, `(.L_x_238) ;  /* 0x0000000108287547 */ /* 0x000fea000b800000 */
[----:B------:R-:W-:-:S09]  /*bcd0*/  UISETP.NE.AND UP0, UPT, UR4, 0x8, UPT ;  /* 0x000000080400788c */ /* 0x000fd2000bf05270 */
[----:B------:R-:W-:Y:S05]  /*bce0*/  BRA.U !UP0, `(.L_x_239) ;  /* 0x0000000108147547 */ /* 0x000fea000b800000 */
[----:B------:R-:W-:-:S09]  /*bcf0*/  UISETP.NE.AND UP0, UPT, UR4, 0x9, UPT ;  /* 0x000000090400788c */ /* 0x000fd2000bf05270 */
[----:B------:R-:W-:Y:S05]  /*bd00*/  BRA.U UP0, `(.L_x_233) ;  /* 0x0000000500e87547 */ /* 0x000fea000b800000 */
[----:B--23--:R-:W-:-:S05]  /*bd10*/  IMAD.MOV.U32 R4, RZ, RZ, R2 ;  /* 0x000000ffff047224 */ /* 0x00cfca00078e0002 */
[----:B------:R-:W-:Y:S01]  /*bd20*/  STG.E.64 desc[UR36][R16.64], R4 ;  /* 0x0000000410007986 */ /* 0x000fe2000c101b24 */
[----:B------:R-:W-:Y:S05]  /*bd30*/  EXIT ;  /* 0x000000000000794d */ /* 0x000fea0003800000 */
.L_x_239:
[----:B--23--:R-:W-:-:S05]  /*bd40*/  F2FP.F16.F32.PACK_AB R3, R5, R2 ;  /* 0x000000020503723e */ /* 0x00cfca00000000ff */
[----:B------:R-:W-:Y:S01]  /*bd50*/  STG.E desc[UR36][R16.64], R3 ;  /* 0x0000000310007986 */ /* 0x000fe2000c101924 */
[----:B------:R-:W-:Y:S05]  /*bd60*/  EXIT ;  /* 0x000000000000794d */ /* 0x000fea0003800000 */
.L_x_238:
[----:B--23--:R-:W-:-:S06]  /*bd70*/  FMUL.FTZ R2, R2, 1 ;  /* 0x3f80000002027820 */ /* 0x00cfcc0000410000 */
[----:B------:R-:W0:Y:S02]  /*bd80*/  F2F.F64.F32 R2, R2 ;  /* 0x0000000200027310 */ /* 0x000e240000201800 */
[----:B0-----:R-:W-:Y:S01]  /*bd90*/  STG.E.64 desc[UR36][R16.64], R2 ;  /* 0x0000000210007986 */ /* 0x001fe2000c101b24 */
[----:B------:R-:W-:Y:S05]  /*bda0*/  EXIT ;  /* 0x000000000000794d */ /* 0x000fea0003800000 */
.L_x_229:
        /* <DEDUP_REMOVED lines=11> */
[----:B0-----:R-:W-:Y:S01]  /*be60*/  STG.E.U16 desc[UR36][R16.64], R3 ;  /* 0x0000000310007986 */ /* 0x001fe2000c101524 */
[----:B------:R-:W-:Y:S05]  /*be70*/  EXIT ;  /* 0x000000000000794d */ /* 0x000fea0003800000 */
.L_x_243:
[----:B--23--:R-:W-:Y:S01]  /*be80*/  LOP3.LUT R4, R2, 0x7fffffff, RZ, 0xc0, !PT ;  /* 0x7fffffff02047812 */ /* 0x00cfe200078ec0ff */
        /* <DEDUP_REMOVED lines=11> */
[----:B------:R-:W-:Y:S01]  /*bf40*/  FADD.FTZ R0, R4, 8192 ;  /* 0x4600000004007421 */ /* 0x000fe20000010000 */
[----:B------:R-:W-:-:S04]  /*bf50*/  PRMT R8, RZ, 0x7610, R8 ;  /* 0x00007610ff087816 */ /* 0x000fc80000000008 */
[----:B------:R-:W-:-:S13]  /*bf60*/  LOP3.LUT P0, R3, R0, 0xff, RZ, 0xc0, !PT ;  /* 0x000000ff00037812 */ /* 0x000fda000780c0ff */
[----:B------:R-:W-:Y:S05]  /*bf70*/  @!P0 BRA `(.L_x_245) ;  /* 0x00000000000c8947 */ /* 0x000fea0003800000 */
.L_x_246:
[----:B------:R-:W-:-:S04]  /*bf80*/  SHF.R.U32.HI R2, RZ, 0x18, R2 ;  /* 0x00000018ff027819 */ /* 0x000fc80000011602 */
[----:B------:R-:W-:-:S04]  /*bf90*/  LOP3.LUT R2, R3, 0x80, R2, 0xf8, !PT ;  /* 0x0000008003027812 */ /* 0x000fc800078ef802 */
[----:B------:R-:W-:-:S07]  /*bfa0*/  PRMT R8, R2, 0x7610, R8 ;  /* 0x0000761002087816 */ /* 0x000fce0000000008 */
.L_x_245:
[----:B------:R-:W-:Y:S05]  /*bfb0*/  BSYNC.RECONVERGENT B0 ;  /* 0x0000000000007941 */ /* 0x000fea0003800200 */
.L_x_244:
[----:B------:R-:W-:Y:S01]  /*bfc0*/  STG.E.U8 desc[UR36][R16.64], R8 ;  /* 0x0000000810007986 */ /* 0x000fe2000c101124 */
[----:B------:R-:W-:Y:S05]  /*bfd0*/  EXIT ;  /* 0x000000000000794d */ /* 0x000fea0003800000 */
.L_x_242:
        /* <DEDUP_REMOVED lines=16> */
.L_x_249:
[----:B------:R-:W-:-:S04]  /*c0e0*/  SHF.R.U32.HI R2, RZ, 0x18, R2 ;  /* 0x00000018ff027819 */ /* 0x000fc80000011602 */
[----:B------:R-:W-:-:S04]  /*c0f0*/  LOP3.LUT R3, R3, 0x80, R2, 0xf8, !PT ;  /* 0x0000008003037812 */ /* 0x000fc800078ef802 */
[----:B------:R-:W-:-:S07]  /*c100*/  PRMT R8, R3, 0x7610, R8 ;  /* 0x0000761003087816 */ /* 0x000fce0000000008 */
.L_x_248:
[----:B------:R-:W-:Y:S05]  /*c110*/  BSYNC.RECONVERGENT B0 ;  /* 0x0000000000007941 */ /* 0x000fea0003800200 */
.L_x_247:
[----:B------:R-:W-:Y:S01]  /*c120*/  STG.E.U8 desc[UR36][R16.64], R8 ;  /* 0x0000000810007986 */ /* 0x000fe2000c101124 */
[----:B------:R-:W-:Y:S05]  /*c130*/  EXIT ;  /* 0x000000000000794d */ /* 0x000fea0003800000 */
.L_x_241:
        /* <DEDUP_REMOVED lines=19> */
[----:B------:R-:W-:Y:S01]  /*c270*/  STG.E.U8 desc[UR36][R16.64], R3 ;  /* 0x0000000310007986 */ /* 0x000fe2000c101124 */
[----:B------:R-:W-:Y:S05]  /*c280*/  EXIT ;  /* 0x000000000000794d */ /* 0x000fea0003800000 */
.L_x_251:
[----:B--23--:R-:W0:Y:S02]  /*c290*/  F2I.U64.TRUNC R2, R2 ;  /* 0x0000000200027311 */ /* 0x00ce24000020d800 */
[----:B0-----:R-:W-:Y:S01]  /*c2a0*/  STG.E.64 desc[UR36][R16.64], R2 ;  /* 0x0000000210007986 */ /* 0x001fe2000c101b24 */
[----:B------:R-:W-:Y:S05]  /*c2b0*/  EXIT ;  /* 0x000000000000794d */ /* 0x000fea0003800000 */
.L_x_250:
[----:B--23--:R-:W0:Y:S02]  /*c2c0*/  F2I.FTZ.U32.TRUNC.NTZ R3, R2 ;  /* 0x0000000200037305 */ /* 0x00ce24000021f000 */
[----:B0-----:R-:W-:Y:S01]  /*c2d0*/  STG.E desc[UR36][R16.64], R3 ;  /* 0x0000000310007986 */ /* 0x001fe2000c101924 */
[----:B------:R-:W-:Y:S05]  /*c2e0*/  EXIT ;  /* 0x000000000000794d */ /* 0x000fea0003800000 */
.L_x_240:
        /* <DEDUP_REMOVED lines=10> */
[----:B------:R-:W-:Y:S01]  /*c390*/  STG.E.U8 desc[UR36][R16.64], R3 ;  /* 0x0000000310007986 */ /* 0x000fe2000c101124 */
[----:B------:R-:W-:Y:S05]  /*c3a0*/  EXIT ;  /* 0x000000000000794d */ /* 0x000fea0003800000 */
.L_x_253:
        /* <DEDUP_REMOVED lines=8> */
[----:B0-----:R-:W-:Y:S01]  /*c430*/  STG.E.128 desc[UR36][R16.64], R4 ;  /* 0x0000000410007986 */ /* 0x001fe2000c101d24 */
[----:B------:R-:W-:Y:S05]  /*c440*/  EXIT ;  /* 0x000000000000794d */ /* 0x000fea0003800000 */
.L_x_252:
[----:B------:R-:W-:-:S09]  /*c450*/  UISETP.NE.AND UP0, UPT, UR4, 0xf, UPT ;  /* 0x0000000f0400788c */ /* 0x000fd2000bf05270 */
[----:B------:R-:W-:Y:S05]  /*c460*/  BRA.U !UP0, `(.L_x_254) ;  /* 0x0000000108e07547 */ /* 0x000fea000b800000 */
[----:B------:R-:W-:-:S09]  /*c470*/  UISETP.NE.AND UP0, UPT, UR4, 0x17, UPT ;  /* 0x000000170400788c */ /* 0x000fd2000bf05270 */
[----:B------:R-:W-:Y:S05]  /*c480*/  BRA.U !UP0, `(.L_x_255) ;  /* 0x00000001088c7547 */ /* 0x000fea000b800000 */
[----:B------:R-:W-:-:S09]  /*c490*/  UISETP.NE.AND UP0, UPT, UR4, 0x18, UPT ;  /* 0x000000180400788c */ /* 0x000fd2000bf05270 */
[----:B------:R-:W-:Y:S05]  /*c4a0*/  BRA.U !UP0, `(.L_x_256) ;  /* 0x0000000108447547 */ /* 0x000fea000b800000 */
.L_x_233:
[----:B------:R-:W-:Y:S01]  /*c4b0*/  MOV R0, 0x0 ;  /* 0x0000000000007802 */ /* 0x000fe20000000f00 */
[----:B------:R-:W0:Y:S01]  /*c4c0*/  LDCU.64 UR4, c[0x4][0x128] ;  /* 0x01002500ff0477ac */ /* 0x000e220008000a00 */
[----:B------:R-:W-:Y:S02]  /*c4d0*/  HFMA2 R8, -RZ, RZ, 0, 6.020069122314453125e-06 ;  /* 0x00000065ff087431 */ /* 0x000fe400000001ff */
[----:B------:R-:W-:Y:S01]  /*c4e0*/  IMAD.MOV.U32 R12, RZ, RZ, 0x1 ;  /* 0x00000001ff0c7424 */ /* 0x000fe200078e00ff */
[----:B--23--:R1:W2:Y:S01]  /*c4f0*/  LDC.64 R2, c[0x4][R0] ;  /* 0x0100000000027b82 */ /* 0x00c2a20000000a00 */
[----:B------:R-:W3:Y:S01]  /*c500*/  LDCU.64 UR6, c[0x4][0x130] ;  /* 0x01002600ff0677ac */ /* 0x000ee20008000a00 */
[----:B------:R-:W-:Y:S01]  /*c510*/  MOV R13, RZ ;  /* 0x000000ff000d7202 */ /* 0x000fe20000000f00 */
[----:B------:R-:W4:Y:S01]  /*c520*/  LDCU.64 UR8, c[0x4][0x40] ;  /* 0x01000800ff0877ac */ /* 0x000f220008000a00 */
[----:B0-----:R-:W-:Y:S01]  /*c530*/  MOV R4, UR4 ;  /* 0x0000000400047c02 */ /* 0x001fe20008000f00 */
[----:B------:R-:W-:Y:S01]  /*c540*/  IMAD.U32 R5, RZ, RZ, UR5 ;  /* 0x00000005ff057e24 */ /* 0x000fe2000f8e00ff */
[----:B---3--:R-:W-:Y:S01]  /*c550*/  MOV R6, UR6 ;  /* 0x0000000600067c02 */ /* 0x008fe20008000f00 */
[----:B------:R-:W-:Y:S01]  /*c560*/  IMAD.U32 R7, RZ, RZ, UR7 ;  /* 0x00000007ff077e24 */ /* 0x000fe2000f8e00ff */
[----:B----4-:R-:W-:Y:S01]  /*c570*/  MOV R10, UR8 ;  /* 0x00000008000a7c02 */ /* 0x010fe20008000f00 */
[----:B-1----:R-:W-:-:S07]  /*c580*/  IMAD.U32 R11, RZ, RZ, UR9 ;  /* 0x00000009ff0b7e24 */ /* 0x002fce000f8e00ff */
[----:B------:R-:W-:-:S07]  /*c590*/  LEPC R20, `(.L_x_257) ;  /* 0x000000001014794e */ /* 0x000fce0000000000 */
[----:B--2---:R-:W-:Y:S05]  /*c5a0*/  CALL.ABS.NOINC R2 ;  /* 0x0000000002007343 */ /* 0x004fea0003c00000 */
.L_x_257:
[----:B------:R-:W-:Y:S05]  /*c5b0*/  EXIT ;  /* 0x000000000000794d */ /* 0x000fea0003800000 */
.L_x_256:
        /* <DEDUP_REMOVED lines=12> */
.L_x_259:
[----:B------:R-:W-:Y:S05]  /*c680*/  BSYNC.RECONVERGENT B0 ;  /* 0x0000000000007941 */ /* 0x000fea0003800200 */
.L_x_258:
[----:B------:R-:W-:-:S05]  /*c690*/  LOP3.LUT R3, R0, 0x80, R5, 0xf8, !PT ;  /* 0x0000008000037812 */ /* 0x000fca00078ef805 */
[----:B------:R-:W-:Y:S01]  /*c6a0*/  STG.E.U8 desc[UR36][R16.64], R3 ;  /* 0x0000000310007986 */ /* 0x000fe2000c101124 */
[----:B------:R-:W-:Y:S05]  /*c6b0*/  EXIT ;  /* 0x000000000000794d */ /* 0x000fea0003800000 */
.L_x_255:
        /* <DEDUP_REMOVED lines=11> */
.L_x_261:
[----:B------:R-:W-:Y:S01]  /*c770*/  HFMA2 R0, -RZ, RZ, 0, 7.569789886474609375e-06 ;  /* 0x0000007fff007431 */ /* 0x000fe200000001ff */
[----:B------:R-:W-:-:S04]  /*c780*/  ISETP.GT.U32.AND P0, PT, R4, 0x7f800000, PT ;  /* 0x7f8000000400780c */ /* 0x000fc80003f04070 */
[----:B------:R-:W-:-:S09]  /*c790*/  SEL R0, R0, 0x7c, P0 ;  /* 0x0000007c00007807 */ /* 0x000fd20000000000 */
.L_x_262:
[----:B------:R-:W-:Y:S05]  /*c7a0*/  BSYNC.RECONVERGENT B0 ;  /* 0x0000000000007941 */ /* 0x000fea0003800200 */
.L_x_260:
[----:B------:R-:W-:-:S04]  /*c7b0*/  SHF.R.U32.HI R3, RZ, 0x18, R2 ;  /* 0x00000018ff037819 */ /* 0x000fc80000011602 */
[----:B------:R-:W-:-:S05]  /*c7c0*/  LOP3.LUT R3, R0, 0x80, R3, 0xf8, !PT ;  /* 0x0000008000037812 */ /* 0x000fca00078ef803 */
[----:B------:R-:W-:Y:S01]  /*c7d0*/  STG.E.U8 desc[UR36][R16.64], R3 ;  /* 0x0000000310007986 */ /* 0x000fe2000c101124 */
[----:B------:R-:W-:Y:S05]  /*c7e0*/  EXIT ;  /* 0x000000000000794d */ /* 0x000fea0003800000 */
.L_x_254:
[----:B--23--:R-:W-:-:S05]  /*c7f0*/  F2FP.BF16.F32.PACK_AB R2, RZ, R2 ;  /* 0x00000002ff02723e */ /* 0x00cfca00000010ff */
[----:B------:R-:W-:Y:S01]  /*c800*/  STG.E.U16 desc[UR36][R16.64], R2 ;  /* 0x0000000210007986 */ /* 0x000fe2000c101524 */
[----:B------:R-:W-:Y:S05]  /*c810*/  EXIT ;  /* 0x000000000000794d */ /* 0x000fea0003800000 */
.L_x_263:
[----:B------:R-:W-:-:S00]  /*c820*/  BRA `(.L_x_263) ;  /* 0xfffffffc00fc7947 */ /* 0x000fc0000383ffff */
[----:B------:R-:W-:-:S00]  /*c830*/  NOP ;  /* 0x0000000000007918 */ /* 0x000fc00000000000 */
        /* <DEDUP_REMOVED lines=12> */
.L_x_2235:


//--------------------- .text._ZN2at6native27unrolled_elementwise_kernelIZZZNS0_16conj_kernel_cudaERNS_18TensorIteratorBaseEENKUlvE0_clEvENKUlvE10_clEvEUlN3c107complexIfEEE_St5arrayIPcLm2EELi4E23TrivialOffsetCalculatorILi1EjESE_NS0_6memory12LoadWithCastILi1EEENSF_13StoreWithCastILi1EEEEEviT_T0_T2_T3_T4_T5_ --------------------------
	.section	.text._ZN2at6native27unrolled_elementwise_kernelIZZZNS0_16conj_kernel_cudaERNS_18TensorIteratorBaseEENKUlvE0_clEvENKUlvE10_clEvEUlN3c107complexIfEEE_St5arrayIPcLm2EELi4E23TrivialOffsetCalculatorILi1EjESE_NS0_6memory12LoadWithCastILi1EEENSF_13StoreWithCastILi1EEEEEviT_T0_T2_T3_T4_T5_,"ax",@progbits
	.align	128
        .global         _ZN2at6native27unrolled_elementwise_kernelIZZZNS0_16conj_kernel_cudaERNS_18TensorIteratorBaseEENKUlvE0_clEvENKUlvE10_clEvEUlN3c107complexIfEEE_St5arrayIPcLm2EELi4E23TrivialOffsetCalculatorILi1EjESE_NS0_6memory12LoadWithCastILi1EEENSF_13StoreWithCastILi1EEEEEviT_T0_T2_T3_T4_T5_
        .type           _ZN2at6native27unrolled_elementwise_kernelIZZZNS0_16conj_kernel_cudaERNS_18TensorIteratorBaseEENKUlvE0_clEvENKUlvE10_clEvEUlN3c107complexIfEEE_St5arrayIPcLm2EELi4E23TrivialOffsetCalculatorILi1EjESE_NS0_6memory12LoadWithCastILi1EEENSF_13StoreWithCastILi1EEEEEviT_T0_T2_T3_T4_T5_,@function
        .size           _ZN2at6native27unrolled_elementwise_kernelIZZZNS0_16conj_kernel_cudaERNS_18TensorIteratorBaseEENKUlvE0_clEvENKUlvE10_clEvEUlN3c107complexIfEEE_St5arrayIPcLm2EELi4E23TrivialOffsetCalculatorILi1EjESE_NS0_6memory12LoadWithCastILi1EEENSF_13StoreWithCastILi1EEEEEviT_T0_T2_T3_T4_T5_,(.L_x_2236 - _ZN2at6native27unrolled_elementwise_kernelIZZZNS0_16conj_kernel_cudaERNS_18TensorIteratorBaseEENKUlvE0_clEvENKUlvE10_clEvEUlN3c107complexIfEEE_St5arrayIPcLm2EELi4E23TrivialOffsetCalculatorILi1EjESE_NS0_6memory12LoadWithCastILi1EEENSF_13StoreWithCastILi1EEEEEviT_T0_T2_T3_T4_T5_)
        .other          _ZN2at6native27unrolled_elementwise_kernelIZZZNS0_16conj_kernel_cudaERNS_18TensorIteratorBaseEENKUlvE0_clEvENKUlvE10_clEvEUlN3c107complexIfEEE_St5arrayIPcLm2EELi4E23TrivialOffsetCalculatorILi1EjESE_NS0_6memory12LoadWithCastILi1EEENSF_13StoreWithCastILi1EEEEEviT_T0_T2_T3_T4_T5_,@"STO_CUDA_ENTRY STV_DEFAULT"
_ZN2at6native27unrolled_elementwise_kernelIZZZNS0_16conj_kernel_cudaERNS_18TensorIteratorBaseEENKUlvE0_clEvENKUlvE10_clEvEUlN3c107complexIfEEE_St5arrayIPcLm2EELi4E23TrivialOffsetCalculatorILi1EjESE_NS0_6memory12LoadWithCastILi1EEENSF_13StoreWithCastILi1EEEEEviT_T0_T2_T3_T4_T5_:
.text._ZN2at6native27unrolled_elementwise_kernelIZZZNS0_16conj_kernel_cudaERNS_18TensorIteratorBaseEENKUlvE0_clEvENKUlvE10_clEvEUlN3c107complexIfEEE_St5arrayIPcLm2EELi4E23TrivialOffsetCalculatorILi1EjESE_NS0_6memory12LoadWithCastILi1EEENSF_13StoreWithCastILi1EEEEEviT_T0_T2_T3_T4_T5_:
[----:B------:R-:W0:Y:S01]  /*0000*/  LDC R1, c[0x0][0x37c] ;  /* 0x0000df00ff017b82 */ /* 0x000e220000000800 */
[----:B------:R-:W1:Y:S07]  /*0010*/  S2R R2, SR_CTAID.X ;  /* 0x0000000000027919 */ /* 0x000e6e0000002500 */
[----:B------:R-:W1:Y:S01]  /*0020*/  LDC R3, c[0x0][0x380] ;  /* 0x0000e000ff037b82 */ /* 0x000e620000000800 */
[----:B------:R-:W2:Y:S01]  /*0030*/  LDCU.64 UR36, c[0x0][0x358] ;  /* 0x00006b00ff2477ac */ /* 0x000ea20008000a00 */
[----:B------:R-:W-:Y:S01]  /*0040*/  BSSY.RECONVERGENT B7, `(.L_x_264) ;  /* 0x0000110000077945 */ /* 0x000fe20003800200 */
[----:B------:R-:W3:Y:S01]  /*0050*/  S2R R29, SR_TID.X ;  /* 0x00000000001d7919 */ /* 0x000ee20000002100 */
[----:B------:R-:W-:Y:S01]  /*0060*/  CS2R R22, SRZ ;  /* 0x0000000000167805 */ /* 0x000fe2000001ff00 */
[----:B------:R-:W4:Y:S01]  /*0070*/  LDCU.U8 UR38, c[0x0][0x39c] ;  /* 0x00007380ff2677ac */ /* 0x000f220008000000 */
[----:B-1----:R-:W-:-:S02]  /*0080*/  IMAD R26, R2, -0x200, R3 ;  /* 0xfffffe00021a7824 */ /* 0x002fc400078e0203 */
[----:B---3--:R-:W-:-:S03]  /*0090*/  IMAD.MOV.U32 R27, RZ, RZ, R29 ;  /* 0x000000ffff1b7224 */ /* 0x008fc600078e001d */
[----:B------:R-:W-:-:S13]  /*00a0*/  ISETP.GE.AND P0, PT, R29, R26, PT ;  /* 0x0000001a1d00720c */ /* 0x000fda0003f06270 */
[----:B0-2-4-:R-:W-:Y:S05]  /*00b0*/  @P0 BRA `(.L_x_265) ;  /* 0x0000001000200947 */ /* 0x015fea0003800000 */
[----:B------:R-:W0:Y:S01]  /*00c0*/  LDC.64 R4, c[0x0][0x390] ;  /* 0x0000e400ff047b82 */ /* 0x000e220000000a00 */
[----:B------:R-:W1:Y:S01]  /*00d0*/  LDCU UR5, c[0x0][0x3a0] ;  /* 0x00007400ff0577ac */ /* 0x000e620008000800 */
[----:B------:R-:W-:Y:S01]  /*00e0*/  IMAD R0, R2, 0x200, R27 ;  /* 0x0000020002007824 */ /* 0x000fe200078e021b */
[----:B------:R-:W-:Y:S01]  /*00f0*/  BSSY.RECONVERGENT B6, `(.L_x_266) ;  /* 0x0000103000067945 */ /* 0x000fe20003800200 */
[----:B------:R-:W-:-:S04]  /*0100*/  UPRMT UR4, UR38, 0x9910, URZ ;  /* 0x0000991026047896 */ /* 0x000fc800080000ff */
[----:B------:R-:W-:Y:S01]  /*0110*/  UISETP.GT.AND UP0, UPT, UR4, 0x9, UPT ;  /* 0x000000090400788c */ /* 0x000fe2000bf04270 */
[----:B-1----:R-:W-:-:S05]  /*0120*/  IMAD R3, R0, UR5, RZ ;  /* 0x0000000500037c24 */ /* 0x002fca000f8e02ff */
[----:B0-----:R-:W-:-:S05]  /*0130*/  IADD3 R4, P0, PT, R3, R4, RZ ;  /* 0x0000000403047210 */ /* 0x001fca0007f1e0ff */
[----:B------:R-:W-:Y:S01]  /*0140*/  IMAD.X R5, RZ, RZ, R5, P0 ;  /* 0x000000ffff057224 */ /* 0x000fe200000e0605 */
        /* <DEDUP_REMOVED lines=10> */
[----:B------:R-:W-:Y:S01]  /*01f0*/  IMAD.MOV.U32 R23, RZ, RZ, RZ ;  /* 0x000000ffff177224 */ /* 0x000fe200078e00ff */
[----:B--2---:R2:W3:Y:S01]  /*0200*/  I2F.S16 R22, R4 ;  /* 0x0000000400167306 */ /* 0x0044e20000101400 */
[----:B------:R-:W-:Y:S05]  /*0210*/  BRA `(.L_x_272) ;  /* 0x0000000c00c07947 */ /* 0x000fea0003800000 */
.L_x_270:
[----:B------:R-:W2:Y:S01]  /*0220*/  LDG.E.U8 R4, desc[UR36][R4.64] ;  /* 0x0000002404047981 */ /* 0x000ea2000c1e1100 */
[----:B------:R-:W-:Y:S01]  /*0230*/  IMAD.MOV.U32 R23, RZ, RZ, RZ ;  /* 0x000000ffff177224 */ /* 0x000fe200078e00ff */
[----:B--2---:R-:W-:Y:S01]  /*0240*/  I2FP.F32.U32 R22, R4 ;  /* 0x0000000400167245 */ /* 0x004fe20000201000 */
[----:B------:R-:W-:Y:S06]  /*0250*/  BRA `(.L_x_272) ;  /* 0x0000000c00b07947 */ /* 0x000fec0003800000 */
.L_x_269:
        /* <DEDUP_REMOVED lines=8> */
[----:B--2---:R0:W1:Y:S02]  /*02e0*/  I2F.S64 R22, R4 ;  /* 0x0000000400167312 */ /* 0x0040640000301400 */
[----:B01----:R-:W-:Y:S05]  /*02f0*/  BRA `(.L_x_272) ;  /* 0x0000000c00887947 */ /* 0x003fea0003800000 */
.L_x_274:
[----:B------:R-:W2:Y:S01]  /*0300*/  LDG.E R4, desc[UR36][R4.64] ;  /* 0x0000002404047981 */ /* 0x000ea2000c1e1900 */
[----:B------:R-:W-:Y:S01]  /*0310*/  IMAD.MOV.U32 R23, RZ, RZ, RZ ;  /* 0x000000ffff177224 */ /* 0x000fe200078e00ff */
[----:B--2---:R-:W-:Y:S01]  /*0320*/  I2FP.F32.S32 R22, R4 ;  /* 0x0000000400167245 */ /* 0x004fe20000201400 */
[----:B------:R-:W-:Y:S06]  /*0330*/  BRA `(.L_x_272) ;  /* 0x0000000c00787947 */ /* 0x000fec0003800000 */
.L_x_273:
[----:B------:R-:W2:Y:S01]  /*0340*/  LDG.E.U16 R4, desc[UR36][R4.64] ;  /* 0x0000002404047981 */ /* 0x000ea2000c1e1500 */
[----:B------:R-:W-:Y:S01]  /*0350*/  IMAD.MOV.U32 R23, RZ, RZ, RZ ;  /* 0x000000ffff177224 */ /* 0x000fe200078e00ff */
[----:B--2---:R0:W1:Y:S01]  /*0360*/  I2F.S16 R22, R4 ;  /* 0x0000000400167306 */ /* 0x0040620000101400 */
[----:B------:R-:W-:Y:S05]  /*0370*/  BRA `(.L_x_272) ;  /* 0x0000000c00687947 */ /* 0x000fea0003800000 */
.L_x_268:
        /* <DEDUP_REMOVED lines=9> */
.L_x_276:
[----:B------:R-:W2:Y:S01]  /*0410*/  LDG.E.U16 R4, desc[UR36][R4.64] ;  /* 0x0000002404047981 */ /* 0x000ea2000c1e1500 */
[----:B------:R-:W-:Y:S02]  /*0420*/  IMAD.MOV.U32 R23, RZ, RZ, RZ ;  /* 0x000000ffff177224 */ /* 0x000fe400078e00ff */
[----:B--2---:R-:W-:Y:S01]  /*0430*/  HADD2.F32 R22, -RZ, R4.H0_H0 ;  /* 0x20000004ff167230 */ /* 0x004fe20000004100 */
[----:B------:R-:W-:Y:S06]  /*0440*/  BRA `(.L_x_272) ;  /* 0x0000000c00347947 */ /* 0x000fec0003800000 */
.L_x_275:
        /* <DEDUP_REMOVED lines=8> */
.L_x_278:
[----:B------:R-:W2:Y:S02]  /*04d0*/  LDG.E R4, desc[UR36][R4.64] ;  /* 0x0000002404047981 */ /* 0x000ea4000c1e1900 */
[--C-:B--2---:R-:W-:Y:S02]  /*04e0*/  HADD2.F32 R22, -RZ, R4.reuse.H0_H0 ;  /* 0x20000004ff167230 */ /* 0x104fe40000004100 */
[----:B------:R-:W-:Y:S01]  /*04f0*/  HADD2.F32 R23, -RZ, R4.H1_H1 ;  /* 0x30000004ff177230 */ /* 0x000fe20000004100 */
[----:B------:R-:W-:Y:S06]  /*0500*/  BRA `(.L_x_272) ;  /* 0x0000000c00047947 */ /* 0x000fec0003800000 */
.L_x_277:
        /* <DEDUP_REMOVED lines=12> */
.L_x_267:
        /* <DEDUP_REMOVED lines=13> */
.L_x_281:
        /* <DEDUP_REMOVED lines=22> */
.L_x_280:
[----:B------:R-:W-:-:S09]  /*0800*/  UISETP.NE.AND UP0, UPT, UR4, 0xf, UPT ;  /* 0x0000000f0400788c */ /* 0x000fd2000bf05270 */
[----:B------:R-:W-:Y:S05]  /*0810*/  BRA.U !UP0, `(.L_x_282) ;  /* 0x0000000108987547 */ /* 0x000fea000b800000 */
[----:B------:R-:W-:-:S09]  /*0820*/  UISETP.NE.AND UP0, UPT, UR4, 0x17, UPT ;  /* 0x000000170400788c */ /* 0x000fd2000bf05270 */
[----:B------:R-:W-:Y:S05]  /*0830*/  BRA.U !UP0, `(.L_x_283) ;  /* 0x0000000108587547 */ /* 0x000fea000b800000 */
[----:B------:R-:W-:-:S09]  /*0840*/  UISETP.NE.AND UP0, UPT, UR4, 0x18, UPT ;  /* 0x000000180400788c */ /* 0x000fd2000bf05270 */
[----:B------:R-:W-:Y:S05]  /*0850*/  BRA.U UP0, `(.L_x_271) ;  /* 0x0000000500a87547 */ /* 0x000fea000b800000 */
[----:B------:R-:W2:Y:S01]  /*0860*/  LDG.E.U8 R22, desc[UR36][R4.64] ;  /* 0x0000002404167981 */ /* 0x000ea2000c1e1100 */
[----:B------:R-:W-:Y:S02]  /*0870*/  IMAD.MOV.U32 R6, RZ, RZ, 0x1f ;  /* 0x0000001fff067424 */ /* 0x000fe400078e00ff */
[----:B------:R-:W-:Y:S02]  /*0880*/  IMAD.MOV.U32 R23, RZ, RZ, RZ ;  /* 0x000000ffff177224 */ /* 0x000fe400078e00ff */
[----:B--2---:R-:W-:-:S05]  /*0890*/  IMAD.SHL.U32 R22, R22, 0x1000000, RZ ;  /* 0x0100000016167824 */ /* 0x004fca00078e00ff */
[C---:B------:R-:W-:Y:S02]  /*08a0*/  LOP3.LUT R0, R22.reuse, 0x7f000000, RZ, 0xc0, !PT ;  /* 0x7f00000016007812 */ /* 0x040fe400078ec0ff */
[----:B------:R-:W-:Y:S02]  /*08b0*/  LOP3.LUT P0, RZ, R22, 0x7f000000, RZ, 0xc0, !PT ;  /* 0x7f00000016ff7812 */ /* 0x000fe4000780c0ff */
[----:B------:R-:W0:Y:S02]  /*08c0*/  FLO.U32 R3, R0 ;  /* 0x0000000000037300 */ /* 0x000e2400000e0000 */
[----:B0-----:R-:W-:-:S05]  /*08d0*/  IMAD.MOV R3, RZ, RZ, -R3 ;  /* 0x000000ffff037224 */ /* 0x001fca00078e0a03 */
[----:B------:R-:W-:-:S05]  /*08e0*/  VIADDMNMX.U32 R3, R3, R6, 0x4, !PT ;  /* 0x0000000403037446 */ /* 0x000fca0007800006 */
[----:B------:R-:W-:-:S04]  /*08f0*/  VIADD R3, R3, 0xfffffffc ;  /* 0xfffffffc03037836 */ /* 0x000fc80000000000 */
[----:B------:R-:W-:Y:S01]  /*0900*/  IMAD.SHL.U32 R7, R3, 0x800000, RZ ;  /* 0x0080000003077824 */ /* 0x000fe200078e00ff */
[C---:B------:R-:W-:Y:S01]  /*0910*/  SHF.L.U32 R6, R0.reuse, R3, RZ ;  /* 0x0000000300067219 */ /* 0x040fe200000006ff */
[----:B------:R-:W-:-:S03]  /*0920*/  VIADD R3, R0, 0x1000000 ;  /* 0x0100000000037836 */ /* 0x000fc60000000000 */
[----:B------:R-:W-:Y:S02]  /*0930*/  LEA.HI R6, R6, -R7, RZ, 0x1c ;  /* 0x8000000706067211 */ /* 0x000fe400078fe0ff */
[----:B------:R-:W-:-:S03]  /*0940*/  SHF.R.S32.HI R3, RZ, 0x8, R3 ;  /* 0x00000008ff037819 */ /* 0x000fc60000011403 */
[----:B------:R-:W-:-:S05]  /*0950*/  VIADD R6, R6, 0x3c000000 ;  /* 0x3c00000006067836 */ /* 0x000fca0000000000 */
[----:B------:R-:W-:-:S04]  /*0960*/  LOP3.LUT R3, R6, 0x7f800000, R3, 0xf8, !PT ;  /* 0x7f80000006037812 */ /* 0x000fc800078ef803 */
[----:B------:R-:W-:-:S04]  /*0970*/  SEL R3, R3, RZ, P0 ;  /* 0x000000ff03037207 */ /* 0x000fc80000000000 */
[----:B------:R-:W-:Y:S01]  /*0980*/  LOP3.LUT R22, R3, 0x80000000, R22, 0xf8, !PT ;  /* 0x8000000003167812 */ /* 0x000fe200078ef816 */
[----:B------:R-:W-:Y:S06]  /*0990*/  BRA `(.L_x_272) ;  /* 0x0000000400e07947 */ /* 0x000fec0003800000 */
.L_x_283:
[----:B------:R-:W2:Y:S01]  /*09a0*/  LDG.E.U8 R4, desc[UR36][R4.64] ;  /* 0x0000002404047981 */ /* 0x000ea2000c1e1100 */
[----:B------:R-:W-:Y:S02]  /*09b0*/  IMAD.MOV.U32 R23, RZ, RZ, RZ ;  /* 0x000000ffff177224 */ /* 0x000fe400078e00ff */
[C---:B--2---:R-:W-:Y:S02]  /*09c0*/  IMAD.SHL.U32 R3, R4.reuse, 0x2000000, RZ ;  /* 0x0200000004037824 */ /* 0x044fe400078e00ff */
[----:B------:R-:W-:-:S03]  /*09d0*/  IMAD.SHL.U32 R6, R4, 0x100, RZ ;  /* 0x0000010004067824 */ /* 0x000fc600078e00ff */
[----:B------:R-:W-:-:S13]  /*09e0*/  ISETP.GT.U32.AND P0, PT, R3, 0x7ffffff, PT ;  /* 0x07ffffff0300780c */ /* 0x000fda0003f04070 */
[----:B------:R-:W-:Y:S02]  /*09f0*/  @!P0 LOP3.LUT R0, R6, 0x7f00, RZ, 0xc0, !PT ;  /* 0x00007f0006008812 */ /* 0x000fe400078ec0ff */
[----:B------:R-:W-:Y:S02]  /*0a00*/  @P0 LEA.HI R3, R3, 0x70000000, RZ, 0x1c ;  /* 0x7000000003030811 */ /* 0x000fe400078fe0ff */
[----:B------:R-:W-:Y:S02]  /*0a10*/  @!P0 LOP3.LUT R0, R0, 0x3f000000, RZ, 0xfc, !PT ;  /* 0x3f00000000008812 */ /* 0x000fe400078efcff */
[----:B------:R-:W-:-:S03]  /*0a20*/  PRMT R6, R6, 0x9910, RZ ;  /* 0x0000991006067816 */ /* 0x000fc600000000ff */
[----:B------:R-:W-:Y:S01]  /*0a30*/  @!P0 FADD.FTZ R0, R0, -0.5 ;  /* 0xbf00000000008421 */ /* 0x000fe20000010000 */
[----:B------:R-:W-:Y:S01]  /*0a40*/  @P0 FMUL.FTZ R0, R3, 1.9259299443872358531e-34 ;  /* 0x0780000003000820 */ /* 0x000fe20000410000 */
[----:B------:R-:W-:-:S05]  /*0a50*/  IMAD.MOV.U32 R3, RZ, RZ, R6 ;  /* 0x000000ffff037224 */ /* 0x000fca00078e0006 */
[----:B------:R-:W-:Y:S01]  /*0a60*/  LOP3.LUT R22, R0, 0x80000000, R3, 0xf8, !PT ;  /* 0x8000000000167812 */ /* 0x000fe200078ef803 */
[----:B------:R-:W-:Y:S06]  /*0a70*/  BRA `(.L_x_272) ;  /* 0x0000000400a87947 */ /* 0x000fec0003800000 */
.L_x_282:
[----:B------:R-:W2:Y:S01]  /*0a80*/  LDG.E.U16 R4, desc[UR36][R4.64] ;  /* 0x0000002404047981 */ /* 0x000ea2000c1e1500 */
[----:B------:R-:W-:Y:S02]  /*0a90*/  IMAD.MOV.U32 R23, RZ, RZ, RZ ;  /* 0x000000ffff177224 */ /* 0x000fe400078e00ff */
[----:B--2---:R-:W-:Y:S01]  /*0aa0*/  IMAD.U32 R22, R4, 0x10000, RZ ;  /* 0x0001000004167824 */ /* 0x004fe200078e00ff */
[----:B------:R-:W-:Y:S06]  /*0ab0*/  BRA `(.L_x_272) ;  /* 0x0000000400987947 */ /* 0x000fec0003800000 */
.L_x_279:
        /* <DEDUP_REMOVED lines=12> */
.L_x_286:
        /* <DEDUP_REMOVED lines=20> */
.L_x_288:
[----:B------:R-:W-:Y:S05]  /*0cc0*/  BSYNC.RECONVERGENT B0 ;  /* 0x0000000000007941 */ /* 0x000fea0003800200 */
.L_x_287:
[----:B------:R-:W-:Y:S01]  /*0cd0*/  IMAD.SHL.U32 R0, R0, 0x100000, RZ ;  /* 0x0010000000007824 */ /* 0x000fe200078e00ff */
[----:B------:R-:W-:-:S04]  /*0ce0*/  LEA R3, R3, 0x3b800000, 0x17 ;  /* 0x3b80000003037811 */ /* 0x000fc800078eb8ff */
[----:B------:R-:W-:Y:S01]  /*0cf0*/  LOP3.LUT R22, R3, R0, R7, 0xfe, !PT ;  /* 0x0000000003167212 */ /* 0x000fe200078efe07 */
[----:B------:R-:W-:Y:S06]  /*0d00*/  BRA `(.L_x_272) ;  /* 0x0000000400047947 */ /* 0x000fec0003800000 */
.L_x_285:
        /* <DEDUP_REMOVED lines=20> */
.L_x_290:
[----:B------:R-:W-:Y:S05]  /*0e50*/  BSYNC.RECONVERGENT B0 ;  /* 0x0000000000007941 */ /* 0x000fea0003800200 */
.L_x_289:
[----:B------:R-:W-:Y:S01]  /*0e60*/  IMAD.SHL.U32 R0, R0, 0x200000, RZ ;  /* 0x0020000000007824 */ /* 0x000fe200078e00ff */
[----:B------:R-:W-:-:S04]  /*0e70*/  LEA R3, R3, 0x37800000, 0x17 ;  /* 0x3780000003037811 */ /* 0x000fc800078eb8ff */
[----:B------:R-:W-:Y:S01]  /*0e80*/  LOP3.LUT R22, R3, R0, R7, 0xfe, !PT ;  /* 0x0000000003167212 */ /* 0x000fe200078efe07 */
[----:B------:R-:W-:Y:S06]  /*0e90*/  BRA `(.L_x_272) ;  /* 0x0000000000a07947 */ /* 0x000fec0003800000 */
.L_x_284:
[----:B------:R-:W-:-:S09]  /*0ea0*/  UISETP.NE.AND UP0, UPT, UR4, 0x1c, UPT ;  /* 0x0000001c0400788c */ /* 0x000fd2000bf05270 */
[----:B------:R-:W-:Y:S05]  /*0eb0*/  BRA.U !UP0, `(.L_x_291) ;  /* 0x00000001088c7547 */ /* 0x000fea000b800000 */
[----:B------:R-:W-:-:S09]  /*0ec0*/  UISETP.NE.AND UP0, UPT, UR4, 0x1d, UPT ;  /* 0x0000001d0400788c */ /* 0x000fd2000bf05270 */
[----:B------:R-:W-:Y:S05]  /*0ed0*/  BRA.U !UP0, `(.L_x_292) ;  /* 0x0000000108747547 */ /* 0x000fea000b800000 */
[----:B------:R-:W-:-:S09]  /*0ee0*/  UISETP.NE.AND UP0, UPT, UR4, 0x2c, UPT ;  /* 0x0000002c0400788c */ /* 0x000fd2000bf05270 */
[----:B------:R-:W-:Y:S05]  /*0ef0*/  BRA.U !UP0, `(.L_x_293) ;  /* 0x0000000108487547 */ /* 0x000fea000b800000 */
.L_x_271:
[----:B------:R-:W-:Y:S01]  /*0f00*/  MOV R14, 0x0 ;  /* 0x00000000000e7802 */ /* 0x000fe20000000f00 */
[----:B------:R-:W0:Y:S01]  /*0f10*/  LDCU.64 UR4, c[0x4][0x128] ;  /* 0x01002500ff0477ac */ /* 0x000e220008000a00 */
[----:B------:R-:W-:Y:S02]  /*0f20*/  IMAD.MOV.U32 R8, RZ, RZ, 0x4e ;  /* 0x0000004eff087424 */ /* 0x000fe400078e00ff */
[----:B------:R-:W-:Y:S01]  /*0f30*/  IMAD.MOV.U32 R12, RZ, RZ, 0x1 ;  /* 0x00000001ff0c7424 */ /* 0x000fe200078e00ff */
[----:B------:R-:W1:Y:S01]  /*0f40*/  LDCU.64 UR6, c[0x4][0x130] ;  /* 0x01002600ff0677ac */ /* 0x000e620008000a00 */
[----:B------:R-:W2:Y:S01]  /*0f50*/  LDC.64 R14, c[0x4][R14] ;  /* 0x010000000e0e7b82 */ /* 0x000ea20000000a00 */
[----:B------:R-:W-:Y:S01]  /*0f60*/  IMAD.MOV.U32 R13, RZ, RZ, RZ ;  /* 0x000000ffff0d7224 */ /* 0x000fe200078e00ff */
[----:B------:R-:W3:Y:S01]  /*0f70*/  LDCU.64 UR8, c[0x4][0x38] ;  /* 0x01000700ff0877ac */ /* 0x000ee20008000a00 */
[----:B0-----:R-:W-:Y:S02]  /*0f80*/  IMAD.U32 R4, RZ, RZ, UR4 ;  /* 0x00000004ff047e24 */ /* 0x001fe4000f8e00ff */
[----:B------:R-:W-:-:S02]  /*0f90*/  IMAD.U32 R5, RZ, RZ, UR5 ;  /* 0x00000005ff057e24 */ /* 0x000fc4000f8e00ff */
[----:B-1----:R-:W-:Y:S02]  /*0fa0*/  IMAD.U32 R6, RZ, RZ, UR6 ;  /* 0x00000006ff067e24 */ /* 0x002fe4000f8e00ff */
[----:B------:R-:W-:Y:S02]  /*0fb0*/  IMAD.U32 R7, RZ, RZ, UR7 ;  /* 0x00000007ff077e24 */ /* 0x000fe4000f8e00ff */
[----:B---3--:R-:W-:Y:S02]  /*0fc0*/  IMAD.U32 R10, RZ, RZ, UR8 ;  /* 0x00000008ff0a7e24 */ /* 0x008fe4000f8e00ff */
[----:B------:R-:W-:-:S07]  /*0fd0*/  IMAD.U32 R11, RZ, RZ, UR9 ;  /* 0x00000009ff0b7e24 */ /* 0x000fce000f8e00ff */
[----:B------:R-:W-:-:S07]  /*0fe0*/  LEPC R20, `(.L_x_294) ;  /* 0x000000001014794e */ /* 0x000fce0000000000 */
[----:B--2---:R-:W-:Y:S05]  /*0ff0*/  CALL.ABS.NOINC R14 ;  /* 0x000000000e007343 */ /* 0x004fea0003c00000 */
.L_x_294:
[----:B------:R-:W-:Y:S01]  /*1000*/  CS2R R22, SRZ ;  /* 0x0000000000167805 */ /* 0x000fe2000001ff00 */
[----:B------:R-:W-:Y:S06]  /*1010*/  BRA `(.L_x_272) ;  /* 0x0000000000407947 */ /* 0x000fec0003800000 */
.L_x_293:
[----:B------:R-:W2:Y:S01]  /*1020*/  LDG.E.U8 R4, desc[UR36][R4.64] ;  /* 0x0000002404047981 */ /* 0x000ea2000c1e1100 */
[----:B------:R-:W-:Y:S02]  /*1030*/  IMAD.MOV.U32 R23, RZ, RZ, RZ ;  /* 0x000000ffff177224 */ /* 0x000fe400078e00ff */
[----:B------:R-:W-:Y:S01]  /*1040*/  IMAD.MOV.U32 R22, RZ, RZ, 0x400000 ;  /* 0x00400000ff167424 */ /* 0x000fe200078e00ff */
[----:B--2---:R-:W-:-:S13]  /*1050*/  ISETP.NE.AND P0, PT, R4, RZ, PT ;  /* 0x000000ff0400720c */ /* 0x004fda0003f05270 */
[----:B------:R-:W-:Y:S05]  /*1060*/  @!P0 BRA `(.L_x_272) ;  /* 0x00000000002c8947 */ /* 0x000fea0003800000 */
[----:B------:R-:W-:-:S13]  /*1070*/  ISETP.NE.AND P0, PT, R4, 0xff, PT ;  /* 0x000000ff0400780c */ /* 0x000fda0003f05270 */
[----:B------:R-:W-:Y:S02]  /*1080*/  @!P0 IMAD.MOV.U32 R22, RZ, RZ, 0x7f800001 ;  /* 0x7f800001ff168424 */ /* 0x000fe400078e00ff */
[----:B------:R-:W-:Y:S01]  /*1090*/  @P0 IMAD.SHL.U32 R22, R4, 0x800000, RZ ;  /* 0x0080000004160824 */ /* 0x000fe200078e00ff */
[----:B------:R-:W-:Y:S06]  /*10a0*/  BRA `(.L_x_272) ;  /* 0x00000000001c7947 */ /* 0x000fec0003800000 */
.L_x_292:
[----:B------:R-:W2:Y:S01]  /*10b0*/  LDG.E.64 R4, desc[UR36][R4.64] ;  /* 0x0000002404047981 */ /* 0x000ea2000c1e1b00 */
[----:B------:R-:W-:Y:S01]  /*10c0*/  IMAD.MOV.U32 R23, RZ, RZ, RZ ;  /* 0x000000ffff177224 */ /* 0x000fe200078e00ff */
[----:B--2---:R0:W1:Y:S02]  /*10d0*/  I2F.U64 R22, R4 ;  /* 0x0000000400167312 */ /* 0x0040640000301000 */
[----:B01----:R-:W-:Y:S05]  /*10e0*/  BRA `(.L_x_272) ;  /* 0x00000000000c7947 */ /* 0x003fea0003800000 */
.L_x_291:
[----:B------:R-:W2:Y:S01]  /*10f0*/  LDG.E R4, desc[UR36][R4.64] ;  /* 0x0000002404047981 */ /* 0x000ea2000c1e1900 */
[----:B------:R-:W-:Y:S01]  /*1100*/  IMAD.MOV.U32 R23, RZ, RZ, RZ ;  /* 0x000000ffff177224 */ /* 0x000fe200078e00ff */
[----:B--2---:R-:W-:-:S07]  /*1110*/  I2FP.F32.U32 R22, R4 ;  /* 0x0000000400167245 */ /* 0x004fce0000201000 */
.L_x_272:
[----:B------:R-:W-:Y:S05]  /*1120*/  BSYNC.RECONVERGENT B6 ;  /* 0x0000000000067941 */ /* 0x000fea0003800200 */
.L_x_266:
[----:B------:R-:W-:-:S07]  /*1130*/  VIADD R29, R27, 0x80 ;  /* 0x000000801b1d7836 */ /* 0x000fce0000000000 */
.L_x_265:
[----:B------:R-:W-:Y:S05]  /*1140*/  BSYNC.RECONVERGENT B7 ;  /* 0x0000000000077941 */ /* 0x000fea0003800200 */
.L_x_264:
[----:B------:R-:W-:Y:S01]  /*1150*/  ISETP.GE.AND P0, PT, R29, R26, PT ;  /* 0x0000001a1d00720c */ /* 0x000fe20003f06270 */
[----:B------:R-:W-:Y:S01]  /*1160*/  BSSY.RECONVERGENT B7, `(.L_x_295) ;  /* 0x000010b000077945 */ /* 0x000fe20003800200 */
[----:B------:R-:W-:-:S11]  /*1170*/  CS2R R18, SRZ ;  /* 0x0000000000127805 */ /* 0x000fd6000001ff00 */
[----:B------:R-:W-:Y:S05]  /*1180*/  @P0 BRA `(.L_x_296) ;  /* 0x0000001000200947 */ /* 0x000fea0003800000 */
[----:B0-2-4-:R-:W0:Y:S01]  /*1190*/  LDC.64 R4, c[0x0][0x390] ;  /* 0x0000e400ff047b82 */ /* 0x015e220000000a00 */
[----:B------:R-:W2:Y:S01]  /*11a0*/  LDCU UR5, c[0x0][0x3a0] ;  /* 0x00007400ff0577ac */ /* 0x000ea20008000800 */
[----:B------:R-:W-:Y:S01]  /*11b0*/  IMAD R0, R2, 0x200, R29 ;  /* 0x0000020002007824 */ /* 0x000fe200078e021d */
[----:B------:R-:W-:Y:S01]  /*11c0*/  BSSY.RECONVERGENT B6, `(.L_x_297) ;  /* 0x0000103000067945 */ /* 0x000fe20003800200 */
[----:B------:R-:W-:-:S04]  /*11d0*/  UPRMT UR4, UR38, 0x9910, URZ ;  /* 0x0000991026047896 */ /* 0x000fc800080000ff */
[----:B------:R-:W-:Y:S01]  /*11e0*/  UISETP.GT.AND UP0, UPT, UR4, 0x9, UPT ;  /* 0x000000090400788c */ /* 0x000fe2000bf04270 */
[----:B--2---:R-:W-:-:S05]  /*11f0*/  IMAD R3, R0, UR5, RZ ;  /* 0x0000000500037c24 */ /* 0x004fca000f8e02ff */
        /* <DEDUP_REMOVED lines=13> */
[----:B--2---:R4:W0:Y:S01]  /*12d0*/  I2F.S16 R18, R4 ;  /* 0x0000000400127306 */ /* 0x0048220000101400 */
[----:B------:R-:W-:Y:S05]  /*12e0*/  BRA `(.L_x_303) ;  /* 0x0000000c00c07947 */ /* 0x000fea0003800000 */
.L_x_301:
[----:B------:R-:W2:Y:S01]  /*12f0*/  LDG.E.U8 R4, desc[UR36][R4.64] ;  /* 0x0000002404047981 */ /* 0x000ea2000c1e1100 */
[----:B------:R-:W-:Y:S01]  /*1300*/  IMAD.MOV.U32 R19, RZ, RZ, RZ ;  /* 0x000000ffff137224 */ /* 0x000fe200078e00ff */
[----:B--2---:R-:W-:Y:S01]  /*1310*/  I2FP.F32.U32 R18, R4 ;  /* 0x0000000400127245 */ /* 0x004fe20000201000 */
[----:B------:R-:W-:Y:S06]  /*1320*/  BRA `(.L_x_303) ;  /* 0x0000000c00b07947 */ /* 0x000fec0003800000 */
.L_x_300:
        /* <DEDUP_REMOVED lines=8> */
[----:B--2---:R0:W2:Y:S02]  /*13b0*/  I2F.S64 R18, R4 ;  /* 0x0000000400127312 */ /* 0x0040a40000301400 */
[----:B0-2---:R-:W-:Y:S05]  /*13c0*/  BRA `(.L_x_303) ;  /* 0x0000000c00887947 */ /* 0x005fea0003800000 */
.L_x_305:
[----:B------:R-:W2:Y:S01]  /*13d0*/  LDG.E R4, desc[UR36][R4.64] ;  /* 0x0000002404047981 */ /* 0x000ea2000c1e1900 */
[----:B------:R-:W-:Y:S01]  /*13e0*/  IMAD.MOV.U32 R19, RZ, RZ, RZ ;  /* 0x000000ffff137224 */ /* 0x000fe200078e00ff */
[----:B--2---:R-:W-:Y:S01]  /*13f0*/  I2FP.F32.S32 R18, R4 ;  /* 0x0000000400127245 */ /* 0x004fe20000201400 */
[----:B------:R-:W-:Y:S06]  /*1400*/  BRA `(.L_x_303) ;  /* 0x0000000c00787947 */ /* 0x000fec0003800000 */
.L_x_304:
[----:B------:R-:W2:Y:S01]  /*1410*/  LDG.E.U16 R4, desc[UR36][R4.64] ;  /* 0x0000002404047981 */ /* 0x000ea2000c1e1500 */
[----:B------:R-:W-:Y:S01]  /*1420*/  IMAD.MOV.U32 R19, RZ, RZ, RZ ;  /* 0x000000ffff137224 */ /* 0x000fe200078e00ff */
[----:B--2---:R0:W2:Y:S01]  /*1430*/  I2F.S16 R18, R4 ;  /* 0x0000000400127306 */ /* 0x0040a20000101400 */
[----:B------:R-:W-:Y:S05]  /*1440*/  BRA `(.L_x_303) ;  /* 0x0000000c00687947 */ /* 0x000fea0003800000 */
.L_x_299:
        /* <DEDUP_REMOVED lines=9> */
.L_x_307:
[----:B------:R-:W2:Y:S01]  /*14e0*/  LDG.E.U16 R4, desc[UR36][R4.64] ;  /* 0x0000002404047981 */ /* 0x000ea2000c1e1500 */
[----:B------:R-:W-:Y:S02]  /*14f0*/  IMAD.MOV.U32 R19, RZ, RZ, RZ ;  /* 0x000000ffff137224 */ /* 0x000fe400078e00ff */
[----:B--2---:R-:W-:Y:S01]  /*1500*/  HADD2.F32 R18, -RZ, R4.H0_H0 ;  /* 0x20000004ff127230 */ /* 0x004fe20000004100 */
[----:B------:R-:W-:Y:S06]  /*1510*/  BRA `(.L_x_303) ;  /* 0x0000000c00347947 */ /* 0x000fec0003800000 */
.L_x_306:
        /* <DEDUP_REMOVED lines=8> */
.L_x_309:
[----:B------:R-:W2:Y:S02]  /*15a0*/  LDG.E R4, desc[UR36][R4.64] ;  /* 0x0000002404047981 */ /* 0x000ea4000c1e1900 */
[--C-:B--2---:R-:W-:Y:S02]  /*15b0*/  HADD2.F32 R18, -RZ, R4.reuse.H0_H0 ;  /* 0x20000004ff127230 */ /* 0x104fe40000004100 */
[----:B------:R-:W-:Y:S01]  /*15c0*/  HADD2.F32 R19, -RZ, R4.H1_H1 ;  /* 0x30000004ff137230 */ /* 0x000fe20000004100 */
[----:B------:R-:W-:Y:S06]  /*15d0*/  BRA `(.L_x_303) ;  /* 0x0000000c00047947 */ /* 0x000fec0003800000 */
.L_x_308:
        /* <DEDUP_REMOVED lines=12> */
.L_x_298:
        /* <DEDUP_REMOVED lines=13> */
.L_x_312:
        /* <DEDUP_REMOVED lines=22> */
.L_x_311:
        /* <DEDUP_REMOVED lines=26> */
.L_x_314:
[----:B------:R-:W2:Y:S01]  /*1a70*/  LDG.E.U8 R4, desc[UR36][R4.64] ;  /* 0x0000002404047981 */ /* 0x000ea2000c1e1100 */
[----:B------:R-:W-:Y:S02]  /*1a80*/  IMAD.MOV.U32 R19, RZ, RZ, RZ ;  /* 0x000000ffff137224 */ /* 0x000fe400078e00ff */
[C---:B--2---:R-:W-:Y:S02]  /*1a90*/  IMAD.SHL.U32 R0, R4.reuse, 0x2000000, RZ ;  /* 0x0200000004007824 */ /* 0x044fe400078e00ff */
[----:B------:R-:W-:-:S03]  /*1aa0*/  IMAD.SHL.U32 R6, R4, 0x100, RZ ;  /* 0x0000010004067824 */ /* 0x000fc600078e00ff */
[----:B------:R-:W-:-:S13]  /*1ab0*/  ISETP.GE.U32.AND P0, PT, R0, 0x8000000, PT ;  /* 0x080000000000780c */ /* 0x000fda0003f06070 */
[----:B------:R-:W-:Y:S02]  /*1ac0*/  @!P0 LOP3.LUT R3, R6, 0x7f00, RZ, 0xc0, !PT ;  /* 0x00007f0006038812 */ /* 0x000fe400078ec0ff */
[----:B------:R-:W-:Y:S02]  /*1ad0*/  @P0 LEA.HI R0, R0, 0x70000000, RZ, 0x1c ;  /* 0x7000000000000811 */ /* 0x000fe400078fe0ff */
[----:B------:R-:W-:Y:S02]  /*1ae0*/  @!P0 LOP3.LUT R3, R3, 0x3f000000, RZ, 0xfc, !PT ;  /* 0x3f00000003038812 */ /* 0x000fe400078efcff */
[----:B------:R-:W-:Y:S01]  /*1af0*/  PRMT R6, R6, 0x9910, RZ ;  /* 0x0000991006067816 */ /* 0x000fe200000000ff */
[----:B------:R-:W-:Y:S02]  /*1b00*/  @P0 FMUL.FTZ R0, R0, 1.9259299443872358531e-34 ;  /* 0x0780000000000820 */ /* 0x000fe40000410000 */
[----:B------:R-:W-:Y:S02]  /*1b10*/  @!P0 FADD.FTZ R0, R3, -0.5 ;  /* 0xbf00000003008421 */ /* 0x000fe40000010000 */
[----:B------:R-:W-:-:S05]  /*1b20*/  IMAD.MOV.U32 R3, RZ, RZ, R6 ;  /* 0x000000ffff037224 */ /* 0x000fca00078e0006 */
[----:B------:R-:W-:Y:S01]  /*1b30*/  LOP3.LUT R18, R0, 0x80000000, R3, 0xf8, !PT ;  /* 0x8000000000127812 */ /* 0x000fe200078ef803 */
[----:B------:R-:W-:Y:S06]  /*1b40*/  BRA `(.L_x_303) ;  /* 0x0000000400a87947 */ /* 0x000fec0003800000 */
.L_x_313:
[----:B------:R-:W2:Y:S01]  /*1b50*/  LDG.E.U16 R4, desc[UR36][R4.64] ;  /* 0x0000002404047981 */ /* 0x000ea2000c1e1500 */
[----:B------:R-:W-:Y:S02]  /*1b60*/  IMAD.MOV.U32 R19, RZ, RZ, RZ ;  /* 0x000000ffff137224 */ /* 0x000fe400078e00ff */
[----:B--2---:R-:W-:Y:S01]  /*1b70*/  IMAD.U32 R18, R4, 0x10000, RZ ;  /* 0x0001000004127824 */ /* 0x004fe200078e00ff */
[----:B------:R-:W-:Y:S06]  /*1b80*/  BRA `(.L_x_303) ;  /* 0x0000000400987947 */ /* 0x000fec0003800000 */
.L_x_310:
        /* <DEDUP_REMOVED lines=12> */
.L_x_317:
        /* <DEDUP_REMOVED lines=20> */
.L_x_319:
[----:B------:R-:W-:Y:S05]  /*1d90*/  BSYNC.RECONVERGENT B0 ;  /* 0x0000000000007941 */ /* 0x000fea0003800200 */
.L_x_318:
[----:B------:R-:W-:Y:S01]  /*1da0*/  IMAD.SHL.U32 R0, R0, 0x100000, RZ ;  /* 0x0010000000007824 */ /* 0x000fe200078e00ff */
[----:B------:R-:W-:-:S04]  /*1db0*/  LEA R3, R3, 0x3b800000, 0x17 ;  /* 0x3b80000003037811 */ /* 0x000fc800078eb8ff */
[----:B------:R-:W-:Y:S01]  /*1dc0*/  LOP3.LUT R18, R3, R0, R7, 0xfe, !PT ;  /* 0x0000000003127212 */ /* 0x000fe200078efe07 */
[----:B------:R-:W-:Y:S06]  /*1dd0*/  BRA `(.L_x_303) ;  /* 0x0000000400047947 */ /* 0x000fec0003800000 */
.L_x_316:
        /* <DEDUP_REMOVED lines=20> */
.L_x_321:
[----:B------:R-:W-:Y:S05]  /*1f20*/  BSYNC.RECONVERGENT B0 ;  /* 0x0000000000007941 */ /* 0x000fea0003800200 */
.L_x_320:
[----:B------:R-:W-:Y:S01]  /*1f30*/  IMAD.SHL.U32 R0, R0, 0x200000, RZ ;  /* 0x0020000000007824 */ /* 0x000fe200078e00ff */
[----:B------:R-:W-:-:S04]  /*1f40*/  LEA R3, R3, 0x37800000, 0x17 ;  /* 0x3780000003037811 */ /* 0x000fc800078eb8ff */
[----:B------:R-:W-:Y:S01]  /*1f50*/  LOP3.LUT R18, R3, R0, R7, 0xfe, !PT ;  /* 0x0000000003127212 */ /* 0x000fe200078efe07 */
[----:B------:R-:W-:Y:S06]  /*1f60*/  BRA `(.L_x_303) ;  /* 0x0000000000a07947 */ /* 0x000fec0003800000 */
.L_x_315:
        /* <DEDUP_REMOVED lines=15> */
.L_x_302:
[----:B------:R-:W-:Y:S01]  /*2060*/  MOV R14, 0x0 ;  /* 0x00000000000e7802 */ /* 0x000fe20000000f00 */
[----:B------:R-:W0:Y:S01]  /*2070*/  LDCU.64 UR4, c[0x4][0x128] ;  /* 0x01002500ff0477ac */ /* 0x000e220008000a00 */
[----:B------:R-:W-:Y:S02]  /*2080*/  IMAD.MOV.U32 R8, RZ, RZ, 0x4e ;  /* 0x0000004eff087424 */ /* 0x000fe400078e00ff */
[----:B------:R-:W-:Y:S01]  /*2090*/  IMAD.MOV.U32 R12, RZ, RZ, 0x1 ;  /* 0x00000001ff0c7424 */ /* 0x000fe200078e00ff */
[----:B------:R-:W2:Y:S01]  /*20a0*/  LDCU.64 UR6, c[0x4][0x130] ;  /* 0x01002600ff0677ac */ /* 0x000ea20008000a00 */
[----:B------:R-:W4:Y:S01]  /*20b0*/  LDC.64 R14, c[0x4][R14] ;  /* 0x010000000e0e7b82 */ /* 0x000f220000000a00 */
[----:B------:R-:W-:Y:S01]  /*20c0*/  IMAD.MOV.U32 R13, RZ, RZ, RZ ;  /* 0x000000ffff0d7224 */ /* 0x000fe200078e00ff */
[----:B------:R-:W1:Y:S01]  /*20d0*/  LDCU.64 UR8, c[0x4][0x38] ;  /* 0x01000700ff0877ac */ /* 0x000e620008000a00 */
[----:B0-----:R-:W-:Y:S02]  /*20e0*/  IMAD.U32 R4, RZ, RZ, UR4 ;  /* 0x00000004ff047e24 */ /* 0x001fe4000f8e00ff */
[----:B------:R-:W-:-:S02]  /*20f0*/  IMAD.U32 R5, RZ, RZ, UR5 ;  /* 0x00000005ff057e24 */ /* 0x000fc4000f8e00ff */
[----:B--2---:R-:W-:Y:S02]  /*2100*/  IMAD.U32 R6, RZ, RZ, UR6 ;  /* 0x00000006ff067e24 */ /* 0x004fe4000f8e00ff */
[----:B------:R-:W-:Y:S02]  /*2110*/  IMAD.U32 R7, RZ, RZ, UR7 ;  /* 0x00000007ff077e24 */ /* 0x000fe4000f8e00ff */
[----:B-1----:R-:W-:Y:S02]  /*2120*/  IMAD.U32 R10, RZ, RZ, UR8 ;  /* 0x00000008ff0a7e24 */ /* 0x002fe4000f8e00ff */
[----:B------:R-:W-:-:S07]  /*2130*/  IMAD.U32 R11, RZ, RZ, UR9 ;  /* 0x00000009ff0b7e24 */ /* 0x000fce000f8e00ff */
[----:B------:R-:W-:-:S07]  /*2140*/  LEPC R20, `(.L_x_324) ;  /* 0x000000001014794e */ /* 0x000fce0000000000 */
[----:B---345:R-:W-:Y:S05]  /*2150*/  CALL.ABS.NOINC R14 ;  /* 0x000000000e007343 */ /* 0x038fea0003c00000 */
.L_x_324:
[----:B------:R-:W-:Y:S01]  /*2160*/  CS2R R18, SRZ ;  /* 0x0000000000127805 */ /* 0x000fe2000001ff00 */
[----:B------:R-:W-:Y:S06]  /*2170*/  BRA `(.L_x_303) ;  /* 0x00000000001c7947 */ /* 0x000fec0003800000 */
.L_x_323:
[----:B------:R-:W2:Y:S01]  /*2180*/  LDG.E.64 R4, desc[UR36][R4.64] ;  /* 0x0000002404047981 */ /* 0x000ea2000c1e1b00 */
[----:B------:R-:W-:Y:S01]  /*2190*/  IMAD.MOV.U32 R19, RZ, RZ, RZ ;  /* 0x000000ffff137224 */ /* 0x000fe200078e00ff */
[----:B--2---:R0:W2:Y:S02]  /*21a0*/  I2F.U64 R18, R4 ;  /* 0x0000000400127312 */ /* 0x0040a40000301000 */
[----:B0-2---:R-:W-:Y:S05]  /*21b0*/  BRA `(.L_x_303) ;  /* 0x00000000000c7947 */ /* 0x005fea0003800000 */
.L_x_322:
[----:B------:R-:W2:Y:S01]  /*21c0*/  LDG.E R4, desc[UR36][R4.64] ;  /* 0x0000002404047981 */ /* 0x000ea2000c1e1900 */
[----:B------:R-:W-:Y:S01]  /*21d0*/  IMAD.MOV.U32 R19, RZ, RZ, RZ ;  /* 0x000000ffff137224 */ /* 0x000fe200078e00ff */
[----:B--2---:R-:W-:-:S07]  /*21e0*/  I2FP.F32.U32 R18, R4 ;  /* 0x0000000400127245 */ /* 0x004fce0000201000 */
.L_x_303:
[----:B------:R-:W-:Y:S05]  /*21f0*/  BSYNC.RECONVERGENT B6 ;  /* 0x0000000000067941 */ /* 0x000fea0003800200 */
.L_x_297:
[----:B------:R-:W-:-:S07]  /*2200*/  VIADD R29, R29, 0x80 ;  /* 0x000000801d1d7836 */ /* 0x000fce0000000000 */
.L_x_296:
[----:B------:R-:W-:Y:S05]  /*2210*/  BSYNC.RECONVERGENT B7 ;  /* 0x0000000000077941 */ /* 0x000fea0003800200 */
.L_x_295:
        /* <DEDUP_REMOVED lines=26> */
.L_x_331:
[----:B------:R-:W2:Y:S01]  /*23c0*/  LDG.E.U8 R4, desc[UR36][R4.64] ;  /* 0x0000002404047981 */ /* 0x000ea2000c1e1100 */
[----:B------:R-:W-:Y:S01]  /*23d0*/  IMAD.MOV.U32 R17, RZ, RZ, RZ ;  /* 0x000000ffff117224 */ /* 0x000fe200078e00ff */
[----:B--2---:R-:W-:Y:S01]  /*23e0*/  I2FP.F32.U32 R16, R4 ;  /* 0x0000000400107245 */ /* 0x004fe20000201000 */
[----:B------:R-:W-:Y:S06]  /*23f0*/  BRA `(.L_x_333) ;  /* 0x0000000c00b07947 */ /* 0x000fec0003800000 */
.L_x_330:
        /* <DEDUP_REMOVED lines=10> */
.L_x_335:
[----:B------:R-:W2:Y:S01]  /*24a0*/  LDG.E R4, desc[UR36][R4.64] ;  /* 0x0000002404047981 */ /* 0x000ea2000c1e1900 */
[----:B------:R-:W-:Y:S01]  /*24b0*/  IMAD.MOV.U32 R17, RZ, RZ, RZ ;  /* 0x000000ffff117224 */ /* 0x000fe200078e00ff */
[----:B--2---:R-:W-:Y:S01]  /*24c0*/  I2FP.F32.S32 R16, R4 ;  /* 0x0000000400107245 */ /* 0x004fe20000201400 */
[----:B------:R-:W-:Y:S06]  /*24d0*/  BRA `(.L_x_333) ;  /* 0x0000000c00787947 */ /* 0x000fec0003800000 */
.L_x_334:
[----:B------:R-:W2:Y:S01]  /*24e0*/  LDG.E.U16 R4, desc[UR36][R4.64] ;  /* 0x0000002404047981 */ /* 0x000ea2000c1e1500 */
[----:B------:R-:W-:Y:S01]  /*24f0*/  IMAD.MOV.U32 R17, RZ, RZ, RZ ;  /* 0x000000ffff117224 */ /* 0x000fe200078e00ff */
[----:B--2---:R0:W2:Y:S01]  /*2500*/  I2F.S16 R16, R4 ;  /* 0x0000000400107306 */ /* 0x0040a20000101400 */
[----:B------:R-:W-:Y:S05]  /*2510*/  BRA `(.L_x_333) ;  /* 0x0000000c00687947 */ /* 0x000fea0003800000 */
.L_x_329:
        /* <DEDUP_REMOVED lines=9> */
.L_x_337:
[----:B------:R-:W2:Y:S01]  /*25b0*/  LDG.E.U16 R4, desc[UR36][R4.64] ;  /* 0x0000002404047981 */ /* 0x000ea2000c1e1500 */
[----:B------:R-:W-:Y:S02]  /*25c0*/  IMAD.MOV.U32 R17, RZ, RZ, RZ ;  /* 0x000000ffff117224 */ /* 0x000fe400078e00ff */
[----:B--2---:R-:W-:Y:S01]  /*25d0*/  HADD2.F32 R16, -RZ, R4.H0_H0 ;  /* 0x20000004ff107230 */ /* 0x004fe20000004100 */
[----:B------:R-:W-:Y:S06]  /*25e0*/  BRA `(.L_x_333) ;  /* 0x0000000c00347947 */ /* 0x000fec0003800000 */
.L_x_336:
        /* <DEDUP_REMOVED lines=8> */
.L_x_339:
[----:B------:R-:W2:Y:S02]  /*2670*/  LDG.E R4, desc[UR36][R4.64] ;  /* 0x0000002404047981 */ /* 0x000ea4000c1e1900 */
[--C-:B--2---:R-:W-:Y:S02]  /*2680*/  HADD2.F32 R16, -RZ, R4.reuse.H0_H0 ;  /* 0x20000004ff107230 */ /* 0x104fe40000004100 */
[----:B------:R-:W-:Y:S01]  /*2690*/  HADD2.F32 R17, -RZ, R4.H1_H1 ;  /* 0x30000004ff117230 */ /* 0x000fe20000004100 */
[----:B------:R-:W-:Y:S06]  /*26a0*/  BRA `(.L_x_333) ;  /* 0x0000000c00047947 */ /* 0x000fec0003800000 */
.L_x_338:
        /* <DEDUP_REMOVED lines=12> */
.L_x_328:
        /* <DEDUP_REMOVED lines=13> */
.L_x_342:
        /* <DEDUP_REMOVED lines=22> */
.L_x_341:
        /* <DEDUP_REMOVED lines=26> */
.L_x_344:
        /* <DEDUP_REMOVED lines=14> */
.L_x_343:
[----:B------:R-:W2:Y:S01]  /*2c20*/  LDG.E.U16 R4, desc[UR36][R4.64] ;  /* 0x0000002404047981 */ /* 0x000ea2000c1e1500 */
[----:B------:R-:W-:Y:S02]  /*2c30*/  IMAD.MOV.U32 R17, RZ, RZ, RZ ;  /* 0x000000ffff117224 */ /* 0x000fe400078e00ff */
[----:B--2---:R-:W-:Y:S01]  /*2c40*/  IMAD.U32 R16, R4, 0x10000, RZ ;  /* 0x0001000004107824 */ /* 0x004fe200078e00ff */
[----:B------:R-:W-:Y:S06]  /*2c50*/  BRA `(.L_x_333) ;  /* 0x0000000400987947 */ /* 0x000fec0003800000 */
.L_x_340:
        /* <DEDUP_REMOVED lines=12> */
.L_x_347:
        /* <DEDUP_REMOVED lines=20> */
.L_x_349:
[----:B------:R-:W-:Y:S05]  /*2e60*/  BSYNC.RECONVERGENT B0 ;  /* 0x0000000000007941 */ /* 0x000fea0003800200 */
.L_x_348:
[----:B------:R-:W-:Y:S01]  /*2e70*/  IMAD.SHL.U32 R0, R0, 0x100000, RZ ;  /* 0x0010000000007824 */ /* 0x000fe200078e00ff */
[----:B------:R-:W-:-:S04]  /*2e80*/  LEA R3, R3, 0x3b800000, 0x17 ;  /* 0x3b80000003037811 */ /* 0x000fc800078eb8ff */
[----:B------:R-:W-:Y:S01]  /*2e90*/  LOP3.LUT R16, R3, R0, R7, 0xfe, !PT ;  /* 0x0000000003107212 */ /* 0x000fe200078efe07 */
[----:B------:R-:W-:Y:S06]  /*2ea0*/  BRA `(.L_x_333) ;  /* 0x0000000400047947 */ /* 0x000fec0003800000 */
.L_x_346:
        /* <DEDUP_REMOVED lines=20> */
.L_x_351:
[----:B------:R-:W-:Y:S05]  /*2ff0*/  BSYNC.RECONVERGENT B0 ;  /* 0x0000000000007941 */ /* 0x000fea0003800200 */
.L_x_350:
[----:B------:R-:W-:Y:S01]  /*3000*/  IMAD.SHL.U32 R0, R0, 0x200000, RZ ;  /* 0x0020000000007824 */ /* 0x000fe200078e00ff */
[----:B------:R-:W-:-:S04]  /*3010*/  LEA R3, R3, 0x37800000, 0x17 ;  /* 0x3780000003037811 */ /* 0x000fc800078eb8ff */
[----:B------:R-:W-:Y:S01]  /*3020*/  LOP3.LUT R16, R3, R0, R7, 0xfe, !PT ;  /* 0x0000000003107212 */ /* 0x000fe200078efe07 */
[----:B------:R-:W-:Y:S06]  /*3030*/  BRA `(.L_x_333) ;  /* 0x0000000000a07947 */ /* 0x000fec0003800000 */
.L_x_345:
        /* <DEDUP_REMOVED lines=15> */
.L_x_332:
        /* <DEDUP_REMOVED lines=16> */
.L_x_354:
[----:B------:R-:W-:Y:S01]  /*3230*/  CS2R R16, SRZ ;  /* 0x0000000000107805 */ /* 0x000fe2000001ff00 */
[----:B------:R-:W-:Y:S06]  /*3240*/  BRA `(.L_x_333) ;  /* 0x00000000001c7947 */ /* 0x000fec0003800000 */
.L_x_353:
[----:B------:R-:W2:Y:S01]  /*3250*/  LDG.E.64 R4, desc[UR36][R4.64] ;  /* 0x0000002404047981 */ /* 0x000ea2000c1e1b00 */
[----:B------:R-:W-:Y:S01]  /*3260*/  IMAD.MOV.U32 R17, RZ, RZ, RZ ;  /* 0x000000ffff117224 */ /* 0x000fe200078e00ff */
[----:B--2---:R0:W2:Y:S02]  /*3270*/  I2F.U64 R16, R4 ;  /* 0x0000000400107312 */ /* 0x0040a40000301000 */
[----:B0-2---:R-:W-:Y:S05]  /*3280*/  BRA `(.L_x_333) ;  /* 0x00000000000c7947 */ /* 0x005fea0003800000 */
.L_x_352:
[----:B------:R-:W2:Y:S01]  /*3290*/  LDG.E R4, desc[UR36][R4.64] ;  /* 0x0000002404047981 */ /* 0x000ea2000c1e1900 */
[----:B------:R-:W-:Y:S01]  /*32a0*/  IMAD.MOV.U32 R17, RZ, RZ, RZ ;  /* 0x000000ffff117224 */ /* 0x000fe200078e00ff */
[----:B--2---:R-:W-:-:S07]  /*32b0*/  I2FP.F32.U32 R16, R4 ;  /* 0x0000000400107245 */ /* 0x004fce0000201000 */
.L_x_333:
[----:B------:R-:W-:Y:S05]  /*32c0*/  BSYNC.RECONVERGENT B6 ;  /* 0x0000000000067941 */ /* 0x000fea0003800200 */
.L_x_327:
[----:B------:R-:W-:-:S07]  /*32d0*/  VIADD R29, R29, 0x80 ;  /* 0x000000801d1d7836 */ /* 0x000fce0000000000 */
.L_x_326:
[----:B------:R-:W-:Y:S05]  /*32e0*/  BSYNC.RECONVERGENT B7 ;  /* 0x0000000000077941 */ /* 0x000fea0003800200 */
.L_x_325:
[----:B------:R-:W-:Y:S01]  /*32f0*/  ISETP.GE.AND P0, PT, R29, R26, PT ;  /* 0x0000001a1d00720c */ /* 0x000fe20003f06270 */
[----:B------:R-:W-:Y:S01]  /*3300*/  BSSY.RECONVERGENT B6, `(.L_x_355) ;  /* 0x00000f8000067945 */ /* 0x000fe20003800200 */
[----:B------:R-:W-:-:S11]  /*3310*/  CS2R R24, SRZ ;  /* 0x0000000000187805 */ /* 0x000fd6000001ff00 */
[----:B------:R-:W-:Y:S05]  /*3320*/  @P0 BRA `(.L_x_356) ;  /* 0x0000000c00d40947 */ /* 0x000fea0003800000 */
[----:B0-2-4-:R-:W0:Y:S01]  /*3330*/  LDC.64 R4, c[0x0][0x390] ;  /* 0x0000e400ff047b82 */ /* 0x015e220000000a00 */
[----:B------:R-:W2:Y:S01]  /*3340*/  LDCU UR5, c[0x0][0x3a0] ;  /* 0x00007400ff0577ac */ /* 0x000ea20008000800 */
[----:B------:R-:W-:Y:S01]  /*3350*/  IMAD R0, R2, 0x200, R29 ;  /* 0x0000020002007824 */ /* 0x000fe200078e021d */
        /* <DEDUP_REMOVED lines=14> */
[----:B------:R-:W2:Y:S02]  /*3440*/  LDG.E.S8 R4, desc[UR36][R4.64] ;  /* 0x0000002404047981 */ /* 0x000ea4000c1e1300 */
[----:B--2---:R0:W2:Y:S01]  /*3450*/  I2F.S16 R24, R4 ;  /* 0x0000000400187306 */ /* 0x0040a20000101400 */
[----:B------:R-:W-:Y:S05]  /*3460*/  BRA `(.L_x_356) ;  /* 0x0000000c00847947 */ /* 0x000fea0003800000 */
.L_x_360:
[----:B------:R-:W2:Y:S02]  /*3470*/  LDG.E.U8 R4, desc[UR36][R4.64] ;  /* 0x0000002404047981 */ /* 0x000ea4000c1e1100 */
[----:B--2---:R-:W-:Y:S01]  /*3480*/  I2FP.F32.U32 R24, R4 ;  /* 0x0000000400187245 */ /* 0x004fe20000201000 */
[----:B------:R-:W-:Y:S06]  /*3490*/  BRA `(.L_x_356) ;  /* 0x0000000c00787947 */ /* 0x000fec0003800000 */
.L_x_359:
[----:B------:R-:W-:-:S09]  /*34a0*/  UISETP.NE.AND UP0, UPT, UR4, 0x2, UPT ;  /* 0x000000020400788c */ /* 0x000fd2000bf05270 */
[----:B------:R-:W-:Y:S05]  /*34b0*/  BRA.U !UP0, `(.L_x_362) ;  /* 0x0000000108287547 */ /* 0x000fea000b800000 */
[----:B------:R-:W-:-:S09]  /*34c0*/  UISETP.NE.AND UP0, UPT, UR4, 0x3, UPT ;  /* 0x000000030400788c */ /* 0x000fd2000bf05270 */
[----:B------:R-:W-:Y:S05]  /*34d0*/  BRA.U !UP0, `(.L_x_363) ;  /* 0x0000000108147547 */ /* 0x000fea000b800000 */
[----:B------:R-:W-:-:S09]  /*34e0*/  UISETP.NE.AND UP0, UPT, UR4, 0x4, UPT ;  /* 0x000000040400788c */ /* 0x000fd2000bf05270 */
[----:B------:R-:W-:Y:S05]  /*34f0*/  BRA.U UP0, `(.L_x_361) ;  /* 0x0000000d00047547 */ /* 0x000fea000b800000 */
[----:B------:R-:W2:Y:S02]  /*3500*/  LDG.E.64 R4, desc[UR36][R4.64] ;  /* 0x0000002404047981 */ /* 0x000ea4000c1e1b00 */
[----:B--2---:R0:W2:Y:S02]  /*3510*/  I2F.S64 R24, R4 ;  /* 0x0000000400187312 */ /* 0x0040a40000301400 */
[----:B0-2---:R-:W-:Y:S05]  /*3520*/  BRA `(.L_x_356) ;  /* 0x0000000c00547947 */ /* 0x005fea0003800000 */
.L_x_363:
[----:B------:R-:W2:Y:S02]  /*3530*/  LDG.E R4, desc[UR36][R4.64] ;  /* 0x0000002404047981 */ /* 0x000ea4000c1e1900 */
[----:B--2---:R-:W-:Y:S01]  /*3540*/  I2FP.F32.S32 R24, R4 ;  /* 0x0000000400187245 */ /* 0x004fe20000201400 */
[----:B------:R-:W-:Y:S06]  /*3550*/  BRA `(.L_x_356) ;  /* 0x0000000c00487947 */ /* 0x000fec0003800000 */
.L_x_362:
[----:B------:R-:W2:Y:S02]  /*3560*/  LDG.E.U16 R4, desc[UR36][R4.64] ;  /* 0x0000002404047981 */ /* 0x000ea4000c1e1500 */
[----:B--2---:R0:W2:Y:S01]  /*3570*/  I2F.S16 R24, R4 ;  /* 0x0000000400187306 */ /* 0x0040a20000101400 */
[----:B------:R-:W-:Y:S05]  /*3580*/  BRA `(.L_x_356) ;  /* 0x0000000c003c7947 */ /* 0x000fea0003800000 */
.L_x_358:
[----:B------:R-:W-:-:S09]  /*3590*/  UISETP.GT.AND UP0, UPT, UR4, 0x6, UPT ;  /* 0x000000060400788c */ /* 0x000fd2000bf04270 */
[----:B------:R-:W-:Y:S05]  /*35a0*/  BRA.U UP0, `(.L_x_364) ;  /* 0x0000000100247547 */ /* 0x000fea000b800000 */
[----:B------:R-:W-:-:S09]  /*35b0*/  UISETP.NE.AND UP0, UPT, UR4, 0x5, UPT ;  /* 0x000000050400788c */ /* 0x000fd2000bf05270 */
[----:B------:R-:W-:Y:S05]  /*35c0*/  BRA.U !UP0, `(.L_x_365) ;  /* 0x0000000108107547 */ /* 0x000fea000b800000 */
[----:B------:R-:W-:-:S09]  /*35d0*/  UISETP.NE.AND UP0, UPT, UR4, 0x6, UPT ;  /* 0x000000060400788c */ /* 0x000fd2000bf05270 */
[----:B------:R-:W-:Y:S05]  /*35e0*/  BRA.U UP0, `(.L_x_361) ;  /* 0x0000000900c87547 */ /* 0x000fea000b800000 */
[----:B------:R0:W5:Y:S01]  /*35f0*/  LDG.E R24, desc[UR36][R4.64] ;  /* 0x0000002404187981 */ /* 0x000162000c1e1900 */
[----:B------:R-:W-:Y:S05]  /*3600*/  BRA `(.L_x_356) ;  /* 0x0000000c001c7947 */ /* 0x000fea0003800000 */
.L_x_365:
[----:B------:R-:W2:Y:S02]  /*3610*/  LDG.E.U16 R4, desc[UR36][R4.64] ;  /* 0x0000002404047981 */ /* 0x000ea4000c1e1500 */
[----:B--2---:R-:W-:Y:S01]  /*3620*/  HADD2.F32 R24, -RZ, R4.H0_H0 ;  /* 0x20000004ff187230 */ /* 0x004fe20000004100 */
[----:B------:R-:W-:Y:S06]  /*3630*/  BRA `(.L_x_356) ;  /* 0x0000000c00107947 */ /* 0x000fec0003800000 */
.L_x_364:
        /* <DEDUP_REMOVED lines=8> */
.L_x_367:
[----:B------:R-:W2:Y:S02]  /*36c0*/  LDG.E R4, desc[UR36][R4.64] ;  /* 0x0000002404047981 */ /* 0x000ea4000c1e1900 */
[--C-:B--2---:R-:W-:Y:S02]  /*36d0*/  HADD2.F32 R24, -RZ, R4.reuse.H0_H0 ;  /* 0x20000004ff187230 */ /* 0x104fe40000004100 */
[----:B------:R-:W-:Y:S01]  /*36e0*/  HADD2.F32 R25, -RZ, R4.H1_H1 ;  /* 0x30000004ff197230 */ /* 0x000fe20000004100 */
[----:B------:R-:W-:Y:S06]  /*36f0*/  BRA `(.L_x_356) ;  /* 0x0000000800e07947 */ /* 0x000fec0003800000 */
.L_x_366:
[----:B------:R-:W2:Y:S01]  /*3700*/  LDG.E.64 R4, desc[UR36][R4.64] ;  /* 0x0000002404047981 */ /* 0x000ea2000c1e1b00 */
        /* <DEDUP_REMOVED lines=10> */
.L_x_357:
        /* <DEDUP_REMOVED lines=8> */
[----:B------:R-:W2:Y:S02]  /*3830*/  LDG.E.U8 R4, desc[UR36][R4.64] ;  /* 0x0000002404047981 */ /* 0x000ea4000c1e1100 */
[----:B--2---:R-:W-:-:S04]  /*3840*/  ISETP.NE.AND P0, PT, R4, RZ, PT ;  /* 0x000000ff0400720c */ /* 0x004fc80003f05270 */
[----:B------:R-:W-:Y:S01]  /*3850*/  FSEL R24, RZ, 1, !P0 ;  /* 0x3f800000ff187808 */ /* 0x000fe20004000000 */
[----:B------:R-:W-:Y:S08]  /*3860*/  BRA `(.L_x_356) ;  /* 0x0000000800847947 */ /* 0x000ff00003800000 */
.L_x_370:
        /* <DEDUP_REMOVED lines=22> */
.L_x_369:
        /* <DEDUP_REMOVED lines=25> */
.L_x_372:
[----:B------:R-:W2:Y:S02]  /*3b60*/  LDG.E.U8 R4, desc[UR36][R4.64] ;  /* 0x0000002404047981 */ /* 0x000ea4000c1e1100 */
        /* <DEDUP_REMOVED lines=12> */
.L_x_371:
[----:B------:R-:W2:Y:S02]  /*3c30*/  LDG.E.U16 R4, desc[UR36][R4.64] ;  /* 0x0000002404047981 */ /* 0x000ea4000c1e1500 */
[----:B--2---:R-:W-:Y:S01]  /*3c40*/  IMAD.U32 R24, R4, 0x10000, RZ ;  /* 0x0001000004187824 */ /* 0x004fe200078e00ff */
[----:B------:R-:W-:Y:S06]  /*3c50*/  BRA `(.L_x_356) ;  /* 0x0000000400887947 */ /* 0x000fec0003800000 */
.L_x_368:
        /* <DEDUP_REMOVED lines=8> */
[----:B------:R-:W2:Y:S02]  /*3ce0*/  LDG.E.U16 R4, desc[UR36][R4.64] ;  /* 0x0000002404047981 */ /* 0x000ea4000c1e1500 */
[----:B--2---:R-:W-:Y:S01]  /*3cf0*/  I2FP.F32.U32 R24, R4 ;  /* 0x0000000400187245 */ /* 0x004fe20000201000 */
[----:B------:R-:W-:Y:S06]  /*3d00*/  BRA `(.L_x_356) ;  /* 0x00000004005c7947 */ /* 0x000fec0003800000 */
.L_x_375:
[----:B------:R-:W2:Y:S01]  /*3d10*/  LDG.E.U8 R4, desc[UR36][R4.64] ;  /* 0x0000002404047981 */ /* 0x000ea2000c1e1100 */
[----:B------:R-:W-:Y:S01]  /*3d20*/  IMAD.MOV.U32 R24, RZ, RZ, RZ ;  /* 0x000000ffff187224 */ /* 0x000fe200078e00ff */
        /* <DEDUP_REMOVED lines=18> */
.L_x_377:
[----:B------:R-:W-:Y:S05]  /*3e50*/  BSYNC.RECONVERGENT B0 ;  /* 0x0000000000007941 */ /* 0x000fea0003800200 */
.L_x_376:
[----:B------:R-:W-:Y:S01]  /*3e60*/  IMAD.SHL.U32 R0, R0, 0x100000, RZ ;  /* 0x0010000000007824 */ /* 0x000fe200078e00ff */
[----:B------:R-:W-:-:S04]  /*3e70*/  LEA R3, R3, 0x3b800000, 0x17 ;  /* 0x3b80000003037811 */ /* 0x000fc800078eb8ff */
[----:B------:R-:W-:Y:S01]  /*3e80*/  LOP3.LUT R24, R3, R0, R7, 0xfe, !PT ;  /* 0x0000000003187212 */ /* 0x000fe200078efe07 */
[----:B------:R-:W-:Y:S06]  /*3e90*/  BRA `(.L_x_356) ;  /* 0x0000000000f87947 */ /* 0x000fec0003800000 */
.L_x_374:
        /* <DEDUP_REMOVED lines=20> */
.L_x_379:
[----:B------:R-:W-:Y:S05]  /*3fe0*/  BSYNC.RECONVERGENT B0 ;  /* 0x0000000000007941 */ /* 0x000fea0003800200 */
.L_x_378:
[----:B------:R-:W-:Y:S01]  /*3ff0*/  IMAD.SHL.U32 R0, R0, 0x200000, RZ ;  /* 0x0020000000007824 */ /* 0x000fe200078e00ff */
[----:B------:R-:W-:-:S04]  /*4000*/  LEA R3, R3, 0x37800000, 0x17 ;  /* 0x3780000003037811 */ /* 0x000fc800078eb8ff */
[----:B------:R-:W-:Y:S01]  /*4010*/  LOP3.LUT R24, R3, R0, R7, 0xfe, !PT ;  /* 0x0000000003187212 */ /* 0x000fe200078efe07 */
[----:B------:R-:W-:Y:S06]  /*4020*/  BRA `(.L_x_356) ;  /* 0x0000000000947947 */ /* 0x000fec0003800000 */
.L_x_373:
        /* <DEDUP_REMOVED lines=8> */
[----:B--2---:R-:W-:-:S13]  /*40b0*/  ISETP.NE.AND P0, PT, R4, RZ, PT ;  /* 0x000000ff0400720c */ /* 0x004fda0003f05270 */
[----:B------:R-:W-:Y:S05]  /*40c0*/  @!P0 BRA `(.L_x_356) ;  /* 0x00000000006c8947 */ /* 0x000fea0003800000 */
[----:B------:R-:W-:-:S13]  /*40d0*/  ISETP.NE.AND P0, PT, R4, 0xff, PT ;  /* 0x000000ff0400780c */ /* 0x000fda0003f05270 */
[----:B------:R-:W-:Y:S02]  /*40e0*/  @!P0 IMAD.MOV.U32 R24, RZ, RZ, 0x7f800001 ;  /* 0x7f800001ff188424 */ /* 0x000fe400078e00ff */
[----:B------:R-:W-:Y:S01]  /*40f0*/  @P0 IMAD.SHL.U32 R24, R4, 0x800000, RZ ;  /* 0x0080000004180824 */ /* 0x000fe200078e00ff */
[----:B------:R-:W-:Y:S06]  /*4100*/  BRA `(.L_x_356) ;  /* 0x00000000005c7947 */ /* 0x000fec0003800000 */
.L_x_361:
        /* <DEDUP_REMOVED lines=16> */
.L_x_382:
[----:B------:R-:W-:Y:S01]  /*4210*/  IMAD.MOV.U32 R24, RZ, RZ, RZ ;  /* 0x000000ffff187224 */ /* 0x000fe200078e00ff */
[----:B------:R-:W-:Y:S06]  /*4220*/  BRA `(.L_x_356) ;  /* 0x0000000000147947 */ /* 0x000fec0003800000 */
.L_x_381:
[----:B------:R-:W2:Y:S02]  /*4230*/  LDG.E.64 R4, desc[UR36][R4.64] ;  /* 0x0000002404047981 */ /* 0x000ea4000c1e1b00 */
[----:B--2---:R0:W2:Y:S02]  /*4240*/  I2F.U64 R24, R4 ;  /* 0x0000000400187312 */ /* 0x0040a40000301000 */
[----:B0-2---:R-:W-:Y:S05]  /*4250*/  BRA `(.L_x_356) ;  /* 0x0000000000087947 */ /* 0x005fea0003800000 */
.L_x_380:
[----:B------:R-:W2:Y:S02]  /*4260*/  LDG.E R4, desc[UR36][R4.64] ;  /* 0x0000002404047981 */ /* 0x000ea4000c1e1900 */
[----:B--2---:R-:W-:-:S07]  /*4270*/  I2FP.F32.U32 R24, R4 ;  /* 0x0000000400187245 */ /* 0x004fce0000201000 */
.L_x_356:
[----:B------:R-:W-:Y:S05]  /*4280*/  BSYNC.RECONVERGENT B6 ;  /* 0x0000000000067941 */ /* 0x000fea0003800200 */
.L_x_355:
[----:B------:R-:W1:Y:S01]  /*4290*/  LDC.U8 R28, c[0x0][0x3a4] ;  /* 0x0000e900ff1c7b82 */ /* 0x000e620000000000 */
[-C--:B------:R-:W-:Y:S01]  /*42a0*/  ISETP.GE.AND P4, PT, R27, R26.reuse, PT ;  /* 0x0000001a1b00720c */ /* 0x080fe20003f86270 */
[----:B-----5:R-:W-:Y:S01]  /*42b0*/  FADD.FTZ R7, -R23, -RZ ;  /* 0x800000ff17077221 */ /* 0x020fe20000010100 */
[----:B------:R-:W-:Y:S02]  /*42c0*/  VIADD R3, R27, 0x100 ;  /* 0x000001001b037836 */ /* 0x000fe40000000000 */
[----:B------:R-:W-:Y:S01]  /*42d0*/  FADD.FTZ R17, -R17, -RZ ;  /* 0x800000ff11117221 */ /* 0x000fe20000010100 */
[----:B0-2-4-:R-:W-:Y:S02]  /*42e0*/  VIADD R5, R27, 0x180 ;  /* 0x000001801b057836 */ /* 0x015fe40000000000 */
[----:B------:R-:W-:Y:S01]  /*42f0*/  FADD.FTZ R19, -R19, -RZ ;  /* 0x800000ff13137221 */ /* 0x000fe20000010100 */
[----:B------:R-:W-:Y:S02]  /*4300*/  VIADD R23, R27, 0x80 ;  /* 0x000000801b177836 */ /* 0x000fe40000000000 */
[----:B------:R-:W-:Y:S01]  /*4310*/  FADD.FTZ R25, -R25, -RZ ;  /* 0x800000ff19197221 */ /* 0x000fe20000010100 */
[-C--:B------:R-:W-:Y:S01]  /*4320*/  ISETP.GE.AND P2, PT, R3, R26.reuse, PT ;  /* 0x0000001a0300720c */ /* 0x080fe20003f46270 */
[----:B------:R-:W-:Y:S01]  /*4330*/  BSSY.RECONVERGENT B7, `(.L_x_383) ;  /* 0x00002e5000077945 */ /* 0x000fe20003800200 */
[----:B------:R-:W-:-:S03]  /*4340*/  ISETP.GE.AND P3, PT, R5, R26, PT ;  /* 0x0000001a0500720c */ /* 0x000fc60003f66270 */
[----:B------:R-:W-:Y:S01]  /*4350*/  BSSY.RELIABLE B6, `(.L_x_384) ;  /* 0x00001f9000067945 */ /* 0x000fe20003800100 */
[-C--:B------:R-:W-:Y:S02]  /*4360*/  ISETP.GE.AND P0, PT, R27, R26.reuse, PT ;  /* 0x0000001a1b00720c */ /* 0x080fe40003f06270 */
[----:B------:R-:W-:Y:S02]  /*4370*/  ISETP.GE.AND P1, PT, R23, R26, PT ;  /* 0x0000001a1700720c */ /* 0x000fe40003f26270 */
[----:B------:R-:W-:Y:S02]  /*4380*/  FSEL R7, R7, RZ, !P0 ;  /* 0x000000ff07077208 */ /* 0x000fe40004000000 */
[----:B------:R-:W-:Y:S02]  /*4390*/  FSEL R17, R17, RZ, !P2 ;  /* 0x000000ff11117208 */ /* 0x000fe40005000000 */
[----:B------:R-:W-:Y:S02]  /*43a0*/  FSEL R16, R16, RZ, !P2 ;  /* 0x000000ff10107208 */ /* 0x000fe40005000000 */
[----:B------:R-:W-:-:S02]  /*43b0*/  FSEL R25, R25, RZ, !P3 ;  /* 0x000000ff19197208 */ /* 0x000fc40005800000 */
[----:B------:R-:W-:Y:S02]  /*43c0*/  FSEL R24, R24, RZ, !P3 ;  /* 0x000000ff18187208 */ /* 0x000fe40005800000 */
[----:B------:R-:W-:Y:S02]  /*43d0*/  FSEL R19, R19, RZ, !P1 ;  /* 0x000000ff13137208 */ /* 0x000fe40004800000 */
[----:B------:R-:W-:Y:S01]  /*43e0*/  FSEL R18, R18, RZ, !P1 ;  /* 0x000000ff12127208 */ /* 0x000fe20004800000 */
[----:B------:R-:W-:Y:S06]  /*43f0*/  @P4 BRA `(.L_x_385) ;  /* 0x0000001c00ac4947 */ /* 0x000fec0003800000 */
[----:B------:R-:W0:Y:S01]  /*4400*/  LDCU UR4, c[0x0][0x3a8] ;  /* 0x00007500ff0477ac */ /* 0x000e220008000800 */
[----:B------:R-:W2:Y:S01]  /*4410*/  LDC.64 R8, c[0x0][0x388] ;  /* 0x0000e200ff087b82 */ /* 0x000ea20000000a00 */
[----:B------:R-:W-:Y:S01]  /*4420*/  IMAD R0, R2, 0x200, R27 ;  /* 0x0000020002007824 */ /* 0x000fe200078e021b */
[----:B-1----:R-:W-:-:S03]  /*4430*/  PRMT R4, R28, 0x9910, RZ ;  /* 0x000099101c047816 */ /* 0x002fc600000000ff */
[----:B0-----:R-:W-:Y:S02]  /*4440*/  IMAD R3, R0, UR4, RZ ;  /* 0x0000000400037c24 */ /* 0x001fe4000f8e02ff */
[----:B------:R-:W-:-:S05]  /*4450*/  IMAD.MOV.U32 R0, RZ, RZ, R4 ;  /* 0x000000ffff007224 */ /* 0x000fca00078e0004 */
[----:B------:R-:W-:Y:S02]  /*4460*/  ISETP.GT.AND P0, PT, R0, 0x9, PT ;  /* 0x000000090000780c */ /* 0x000fe40003f04270 */
[----:B--2---:R-:W-:-:S05]  /*4470*/  IADD3 R8, P1, PT, R3, R8, RZ ;  /* 0x0000000803087210 */ /* 0x004fca0007f3e0ff */
[----:B------:R-:W-:-:S06]  /*4480*/  IMAD.X R9, RZ, RZ, R9, P1 ;  /* 0x000000ffff097224 */ /* 0x000fcc00008e0609 */
[----:B------:R-:W-:Y:S05]  /*4490*/  @P0 BRA `(.L_x_386) ;  /* 0x0000000400080947 */ /* 0x000fea0003800000 */
[----:B------:R-:W-:-:S13]  /*44a0*/  ISETP.GT.AND P0, PT, R0, 0x4, PT ;  /* 0x000000040000780c */ /* 0x000fda0003f04270 */
[----:B------:R-:W-:Y:S05]  /*44b0*/  @P0 BRA `(.L_x_387) ;  /* 0x0000000000800947 */ /* 0x000fea0003800000 */
[----:B------:R-:W-:-:S13]  /*44c0*/  ISETP.GT.AND P0, PT, R0, 0x1, PT ;  /* 0x000000010000780c */ /* 0x000fda0003f04270 */
[----:B------:R-:W-:Y:S05]  /*44d0*/  @P0 BRA `(.L_x_388) ;  /* 0x0000000000300947 */ /* 0x000fea0003800000 */
[----:B------:R-:W-:-:S13]  /*44e0*/  ISETP.NE.AND P0, PT, R28, RZ, PT ;  /* 0x000000ff1c00720c */ /* 0x000fda0003f05270 */
[----:B------:R-:W-:Y:S05]  /*44f0*/  @!P0 BRA `(.L_x_389) ;  /* 0x0000000000188947 */ /* 0x000fea0003800000 */
[----:B------:R-:W-:-:S13]  /*4500*/  ISETP.NE.AND P0, PT, R0, 0x1, PT ;  /* 0x000000010000780c */ /* 0x000fda0003f05270 */
[----:B------:R-:W-:Y:S05]  /*4510*/  @P0 BRA `(.L_x_390) ;  /* 0x0000000c00100947 */ /* 0x000fea0003800000 */
[----:B---3--:R-:W0:Y:S01]  /*4520*/  F2I.FTZ.TRUNC.NTZ R3, R22 ;  /* 0x0000001600037305 */ /* 0x008e22000021f100 */
[----:B------:R-:W-:Y:S01]  /*4530*/  IMAD.MOV.U32 R27, RZ, RZ, R23 ;  /* 0x000000ffff1b7224 */ /* 0x000fe200078e0017 */
[----:B0-----:R0:W-:Y:S01]  /*4540*/  STG.E.U8 desc[UR36][R8.64], R3 ;  /* 0x0000000308007986 */ /* 0x0011e2000c101124 */
[----:B------:R-:W-:Y:S05]  /*4550*/  BRA `(.L_x_391) ;  /* 0x0000000c00a47947 */ /* 0x000fea0003800000 */
.L_x_389:
[----:B---3--:R-:W0:Y:S01]  /*4560*/  F2I.S64.TRUNC R4, R22 ;  /* 0x0000001600047311 */ /* 0x008e22000020d900 */
[----:B------:R-:W-:Y:S01]  /*4570*/  IMAD.MOV.U32 R27, RZ, RZ, R23 ;  /* 0x000000ffff1b7224 */ /* 0x000fe200078e0017 */
[----:B0-----:R0:W-:Y:S01]  /*4580*/  STG.E.U8 desc[UR36][R8.64], R4 ;  /* 0x0000000408007986 */ /* 0x0011e2000c101124 */
[----:B------:R-:W-:Y:S05]  /*4590*/  BRA `(.L_x_391) ;  /* 0x0000000c00947947 */ /* 0x000fea0003800000 */
.L_x_388:
[----:B------:R-:W-:-:S13]  /*45a0*/  ISETP.NE.AND P0, PT, R0, 0x2, PT ;  /* 0x000000020000780c */ /* 0x000fda0003f05270 */
[----:B------:R-:W-:Y:S05]  /*45b0*/  @!P0 BRA `(.L_x_392) ;  /* 0x0000000000308947 */ /* 0x000fea0003800000 */
[----:B------:R-:W-:-:S13]  /*45c0*/  ISETP.NE.AND P0, PT, R0, 0x3, PT ;  /* 0x000000030000780c */ /* 0x000fda0003f05270 */
[----:B------:R-:W-:Y:S05]  /*45d0*/  @!P0 BRA `(.L_x_393) ;  /* 0x0000000000188947 */ /* 0x000fea0003800000 */
[----:B------:R-:W-:-:S13]  /*45e0*/  ISETP.NE.AND P0, PT, R0, 0x4, PT ;  /* 0x000000040000780c */ /* 0x000fda0003f05270 */
[----:B------:R-:W-:Y:S05]  /*45f0*/  @P0 BRA `(.L_x_390) ;  /* 0x0000000800d80947 */ /* 0x000fea0003800000 */
[----:B---3--:R-:W0:Y:S01]  /*4600*/  F2I.S64.TRUNC R4, R22 ;  /* 0x0000001600047311 */ /* 0x008e22000020d900 */
[----:B------:R-:W-:Y:S01]  /*4610*/  IMAD.MOV.U32 R27, RZ, RZ, R23 ;  /* 0x000000ffff1b7224 */ /* 0x000fe200078e0017 */
[----:B0-----:R0:W-:Y:S01]  /*4620*/  STG.E.64 desc[UR36][R8.64], R4 ;  /* 0x0000000408007986 */ /* 0x0011e2000c101b24 */
[----:B------:R-:W-:Y:S05]  /*4630*/  BRA `(.L_x_391) ;  /* 0x0000000c006c7947 */ /* 0x000fea0003800000 */
.L_x_393:
[----:B---3--:R-:W0:Y:S01]  /*4640*/  F2I.FTZ.TRUNC.NTZ R3, R22 ;  /* 0x0000001600037305 */ /* 0x008e22000021f100 */
[----:B------:R-:W-:Y:S01]  /*4650*/  IMAD.MOV.U32 R27, RZ, RZ, R23 ;  /* 0x000000ffff1b7224 */ /* 0x000fe200078e0017 */
[----:B0-----:R0:W-:Y:S01]  /*4660*/  STG.E desc[UR36][R8.64], R3 ;  /* 0x0000000308007986 */ /* 0x0011e2000c101924 */
[----:B------:R-:W-:Y:S05]  /*4670*/  BRA `(.L_x_391) ;  /* 0x0000000c005c7947 */ /* 0x000fea0003800000 */
.L_x_392:
[----:B---3--:R-:W0:Y:S01]  /*4680*/  F2I.FTZ.TRUNC.NTZ R3, R22 ;  /* 0x0000001600037305 */ /* 0x008e22000021f100 */
[----:B------:R-:W-:Y:S01]  /*4690*/  IMAD.MOV.U32 R27, RZ, RZ, R23 ;  /* 0x000000ffff1b7224 */ /* 0x000fe200078e0017 */
[----:B0-----:R0:W-:Y:S01]  /*46a0*/  STG.E.U16 desc[UR36][R8.64], R3 ;  /* 0x0000000308007986 */ /* 0x0011e2000c101524 */
[----:B------:R-:W-:Y:S05]  /*46b0*/  BRA `(.L_x_391) ;  /* 0x0000000c004c7947 */ /* 0x000fea0003800000 */
.L_x_387:
[----:B------:R-:W-:-:S13]  /*46c0*/  ISETP.GT.AND P0, PT, R0, 0x6, PT ;  /* 0x000000060000780c */ /* 0x000fda0003f04270 */
[----:B------:R-:W-:Y:S05]  /*46d0*/  @P0 BRA `(.L_x_394) ;  /* 0x00000000002c0947 */ /* 0x000fea0003800000 */
[----:B------:R-:W-:-:S13]  /*46e0*/  ISETP.NE.AND P0, PT, R0, 0x5, PT ;  /* 0x000000050000780c */ /* 0x000fda0003f05270 */
[----:B------:R-:W-:Y:S05]  /*46f0*/  @!P0 BRA `(.L_x_395) ;  /* 0x0000000000148947 */ /* 0x000fea0003800000 */
[----:B------:R-:W-:-:S13]  /*4700*/  ISETP.NE.AND P0, PT, R0, 0x6, PT ;  /* 0x000000060000780c */ /* 0x000fda0003f05270 */
[----:B------:R-:W-:Y:S05]  /*4710*/  @P0 BRA `(.L_x_390) ;  /* 0x0000000800900947 */ /* 0x000fea0003800000 */
[----:B---3--:R0:W-:Y:S01]  /*4720*/  STG.E desc[UR36][R8.64], R22 ;  /* 0x0000001608007986 */ /* 0x0081e2000c101924 */
[----:B------:R-:W-:Y:S01]  /*4730*/  IMAD.MOV.U32 R27, RZ, RZ, R23 ;  /* 0x000000ffff1b7224 */ /* 0x000fe200078e0017 */
[----:B------:R-:W-:Y:S06]  /*4740*/  BRA `(.L_x_391) ;  /* 0x0000000c00287947 */ /* 0x000fec0003800000 */
.L_x_395:
[----:B---3--:R-:W-:Y:S01]  /*4750*/  F2FP.F16.F32.PACK_AB R22, RZ, R22 ;  /* 0x00000016ff16723e */ /* 0x008fe200000000ff */
[----:B------:R-:W-:-:S04]  /*4760*/  IMAD.MOV.U32 R27, RZ, RZ, R23 ;  /* 0x000000ffff1b7224 */ /* 0x000fc800078e0017 */
[----:B------:R0:W-:Y:S01]  /*4770*/  STG.E.U16 desc[UR36][R8.64], R22 ;  /* 0x0000001608007986 */ /* 0x0001e2000c101524 */
[----:B------:R-:W-:Y:S05]  /*4780*/  BRA `(.L_x_391) ;  /* 0x0000000c00187947 */ /* 0x000fea0003800000 */
.L_x_394:
[----:B------:R-:W-:-:S13]  /*4790*/  ISETP.NE.AND P0, PT, R0, 0x7, PT ;  /* 0x000000070000780c */ /* 0x000fda0003f05270 */
[----:B------:R-:W-:Y:S05]  /*47a0*/  @!P0 BRA `(.L_x_396) ;  /* 0x0000000000308947 */ /* 0x000fea0003800000 */
[----:B------:R-:W-:-:S13]  /*47b0*/  ISETP.NE.AND P0, PT, R0, 0x8, PT ;  /* 0x000000080000780c */ /* 0x000fda0003f05270 */
[----:B------:R-:W-:Y:S05]  /*47c0*/  @!P0 BRA `(.L_x_397) ;  /* 0x0000000000188947 */ /* 0x000fea0003800000 */
[----:B------:R-:W-:-:S13]  /*47d0*/  ISETP.NE.AND P0, PT, R0, 0x9, PT ;  /* 0x000000090000780c */ /* 0x000fda0003f05270 */
[----:B------:R-:W-:Y:S05]  /*47e0*/  @P0 BRA `(.L_x_390) ;  /* 0x00000008005c0947 */ /* 0x000fea0003800000 */
[----:B---3--:R-:W-:Y:S02]  /*47f0*/  IMAD.MOV.U32 R6, RZ, RZ, R22 ;  /* 0x000000ffff067224 */ /* 0x008fe400078e0016 */
[----:B------:R-:W-:-:S03]  /*4800*/  IMAD.MOV.U32 R27, RZ, RZ, R23 ;  /* 0x000000ffff1b7224 */ /* 0x000fc600078e0017 */
[----:B------:R0:W-:Y:S01]  /*4810*/  STG.E.64 desc[UR36][R8.64], R6 ;  /* 0x0000000608007986 */ /* 0x0001e2000c101b24 */
[----:B------:R-:W-:Y:S05]  /*4820*/  BRA `(.L_x_391) ;  /* 0x0000000800f07947 */ /* 0x000fea0003800000 */
.L_x_397:
[----:B---3--:R-:W-:Y:S01]  /*4830*/  F2FP.F16.F32.PACK_AB R7, R7, R22 ;  /* 0x000000160707723e */ /* 0x008fe200000000ff */
[----:B------:R-:W-:-:S04]  /*4840*/  IMAD.MOV.U32 R27, RZ, RZ, R23 ;  /* 0x000000ffff1b7224 */ /* 0x000fc800078e0017 */
[----:B------:R0:W-:Y:S01]  /*4850*/  STG.E desc[UR36][R8.64], R7 ;  /* 0x0000000708007986 */ /* 0x0001e2000c101924 */
[----:B------:R-:W-:Y:S05]  /*4860*/  BRA `(.L_x_391) ;  /* 0x0000000800e07947 */ /* 0x000fea0003800000 */
.L_x_396:
[----:B---3--:R-:W-:Y:S01]  /*4870*/  FMUL.FTZ R4, R22, 1 ;  /* 0x3f80000016047820 */ /* 0x008fe20000410000 */
[----:B------:R-:W-:-:S05]  /*4880*/  IMAD.MOV.U32 R27, RZ, RZ, R23 ;  /* 0x000000ffff1b7224 */ /* 0x000fca00078e0017 */
[----:B------:R-:W0:Y:S02]  /*4890*/  F2F.F64.F32 R4, R4 ;  /* 0x0000000400047310 */ /* 0x000e240000201800 */
[----:B0-----:R0:W-:Y:S01]  /*48a0*/  STG.E.64 desc[UR36][R8.64], R4 ;  /* 0x0000000408007986 */ /* 0x0011e2000c101b24 */
[----:B------:R-:W-:Y:S05]  /*48b0*/  BRA `(.L_x_391) ;  /* 0x0000000800cc7947 */ /* 0x000fea0003800000 */
.L_x_386:
[----:B------:R-:W-:-:S13]  /*48c0*/  ISETP.GT.AND P0, PT, R0, 0x18, PT ;  /* 0x000000180000780c */ /* 0x000fda0003f04270 */
[----:B------:R-:W-:Y:S05]  /*48d0*/  @P0 BRA `(.L_x_398) ;  /* 0x0000000400180947 */ /* 0x000fea0003800000 */
[----:B------:R-:W-:-:S13]  /*48e0*/  ISETP.GT.AND P0, PT, R0, 0xe, PT ;  /* 0x0000000e0000780c */ /* 0x000fda0003f04270 */
[----:B------:R-:W-:Y:S05]  /*48f0*/  @P0 BRA `(.L_x_399) ;  /* 0x0000000000580947 */ /* 0x000fea0003800000 */
[----:B------:R-:W-:-:S13]  /*4900*/  ISETP.NE.AND P0, PT, R0, 0xa, PT ;  /* 0x0000000a0000780c */ /* 0x000fda0003f05270 */
[----:B------:R-:W-:Y:S05]  /*4910*/  @!P0 BRA `(.L_x_400) ;  /* 0x0000000000248947 */ /* 0x000fea0003800000 */
[----:B------:R-:W-:-:S13]  /*4920*/  ISETP.NE.AND P0, PT, R0, 0xb, PT ;  /* 0x0000000b0000780c */ /* 0x000fda0003f05270 */
[----:B------:R-:W-:Y:S05]  /*4930*/  @P0 BRA `(.L_x_390) ;  /* 0x0000000800080947 */ /* 0x000fea0003800000 */
[----:B---3--:R-:W-:Y:S01]  /*4940*/  FSETP.NEU.FTZ.AND P0, PT, R22, RZ, PT ;  /* 0x000000ff1600720b */ /* 0x008fe20003f1d000 */
[----:B------:R-:W-:Y:S01]  /*4950*/  IMAD.MOV.U32 R27, RZ, RZ, R23 ;  /* 0x000000ffff1b7224 */ /* 0x000fe200078e0017 */
[----:B------:R-:W-:-:S04]  /*4960*/  FSETP.NEU.FTZ.AND P1, PT, R7, RZ, PT ;  /* 0x000000ff0700720b */ /* 0x000fc80003f3d000 */
[----:B------:R-:W-:-:S04]  /*4970*/  PLOP3.LUT P0, PT, P0, P1, PT, 0xf8, 0x8f ;  /* 0x00000000008f781c */ /* 0x000fc80000703f70 */
[----:B------:R-:W-:-:S05]  /*4980*/  SEL R3, RZ, 0x1, !P0 ;  /* 0x00000001ff037807 */ /* 0x000fca0004000000 */
[----:B------:R0:W-:Y:S01]  /*4990*/  STG.E.U8 desc[UR36][R8.64], R3 ;  /* 0x0000000308007986 */ /* 0x0001e2000c101124 */
[----:B------:R-:W-:Y:S05]  /*49a0*/  BRA `(.L_x_391) ;  /* 0x0000000800907947 */ /* 0x000fea0003800000 */
.L_x_400:
[----:B---3--:R-:W-:Y:S01]  /*49b0*/  FMUL.FTZ R4, R22, 1 ;  /* 0x3f80000016047820 */ /* 0x008fe20000410000 */
[----:B------:R-:W-:Y:S01]  /*49c0*/  FMUL.FTZ R7, R7, 1 ;  /* 0x3f80000007077820 */ /* 0x000fe20000410000 */
[----:B------:R-:W-:-:S04]  /*49d0*/  IMAD.MOV.U32 R27, RZ, RZ, R23 ;  /* 0x000000ffff1b7224 */ /* 0x000fc800078e0017 */
        /* <DEDUP_REMOVED lines=8> */
.L_x_399:
[----:B------:R-:W-:-:S13]  /*4a60*/  ISETP.NE.AND P0, PT, R0, 0xf, PT ;  /* 0x0000000f0000780c */ /* 0x000fda0003f05270 */
[----:B------:R-:W-:Y:S05]  /*4a70*/  @!P0 BRA `(.L_x_401) ;  /* 0x0000000000a08947 */ /* 0x000fea0003800000 */
[----:B------:R-:W-:-:S13]  /*4a80*/  ISETP.NE.AND P0, PT, R0, 0x17, PT ;  /* 0x000000170000780c */ /* 0x000fda0003f05270 */
[----:B------:R-:W-:Y:S05]  /*4a90*/  @!P0 BRA `(.L_x_402) ;  /* 0x00000000004c8947 */ /* 0x000fea0003800000 */
[----:B------:R-:W-:-:S13]  /*4aa0*/  ISETP.NE.AND P0, PT, R0, 0x18, PT ;  /* 0x000000180000780c */ /* 0x000fda0003f05270 */
[----:B------:R-:W-:Y:S05]  /*4ab0*/  @P0 BRA `(.L_x_390) ;  /* 0x0000000400a80947 */ /* 0x000fea0003800000 */
[----:B---3--:R-:W-:Y:S01]  /*4ac0*/  LOP3.LUT R4, R22, 0x7fffffff, RZ, 0xc0, !PT ;  /* 0x7fffffff16047812 */ /* 0x008fe200078ec0ff */
        /* <DEDUP_REMOVED lines=11> */
.L_x_404:
[----:B------:R-:W-:Y:S05]  /*4b80*/  BSYNC.RECONVERGENT B0 ;  /* 0x0000000000007941 */ /* 0x000fea0003800200 */
.L_x_403:
[----:B------:R-:W-:Y:S01]  /*4b90*/  LOP3.LUT R5, R0, 0x80, R5, 0xf8, !PT ;  /* 0x0000008000057812 */ /* 0x000fe200078ef805 */
[----:B------:R-:W-:-:S04]  /*4ba0*/  IMAD.MOV.U32 R27, RZ, RZ, R23 ;  /* 0x000000ffff1b7224 */ /* 0x000fc800078e0017 */
[----:B------:R0:W-:Y:S01]  /*4bb0*/  STG.E.U8 desc[UR36][R8.64], R5 ;  /* 0x0000000508007986 */ /* 0x0001e2000c101124 */
[----:B------:R-:W-:Y:S05]  /*4bc0*/  BRA `(.L_x_391) ;  /* 0x0000000800087947 */ /* 0x000fea0003800000 */
.L_x_402:
[----:B---3--:R-:W-:Y:S01]  /*4bd0*/  LOP3.LUT R4, R22, 0x7fffffff, RZ, 0xc0, !PT ;  /* 0x7fffffff16047812 */ /* 0x008fe200078ec0ff */
        /* <DEDUP_REMOVED lines=13> */
.L_x_406:
[----:B------:R-:W-:Y:S05]  /*4cb0*/  BSYNC.RECONVERGENT B0 ;  /* 0x0000000000007941 */ /* 0x000fea0003800200 */
.L_x_405:
[----:B------:R-:W-:Y:S01]  /*4cc0*/  LOP3.LUT R3, R0, 0x80, R5, 0xf8, !PT ;  /* 0x0000008000037812 */ /* 0x000fe200078ef805 */
[----:B------:R-:W-:-:S04]  /*4cd0*/  IMAD.MOV.U32 R27, RZ, RZ, R23 ;  /* 0x000000ffff1b7224 */ /* 0x000fc800078e0017 */
[----:B------:R0:W-:Y:S01]  /*4ce0*/  STG.E.U8 desc[UR36][R8.64], R3 ;  /* 0x0000000308007986 */ /* 0x0001e2000c101124 */
[----:B------:R-:W-:Y:S05]  /*4cf0*/  BRA `(.L_x_391) ;  /* 0x0000000400bc7947 */ /* 0x000fea0003800000 */
.L_x_401:
[----:B---3--:R-:W-:Y:S01]  /*4d00*/  F2FP.BF16.F32.PACK_AB R22, RZ, R22 ;  /* 0x00000016ff16723e */ /* 0x008fe200000010ff */
[----:B------:R-:W-:-:S04]  /*4d10*/  IMAD.MOV.U32 R27, RZ, RZ, R23 ;  /* 0x000000ffff1b7224 */ /* 0x000fc800078e0017 */
[----:B------:R0:W-:Y:S01]  /*4d20*/  STG.E.U16 desc[UR36][R8.64], R22 ;  /* 0x0000001608007986 */ /* 0x0001e2000c101524 */
[----:B------:R-:W-:Y:S05]  /*4d30*/  BRA `(.L_x_391) ;  /* 0x0000000400ac7947 */ /* 0x000fea0003800000 */
.L_x_398:
[----:B------:R-:W-:-:S13]  /*4d40*/  ISETP.GT.AND P0, PT, R0, 0x1b, PT ;  /* 0x0000001b0000780c */ /* 0x000fda0003f04270 */
[----:B------:R-:W-:Y:S05]  /*4d50*/  @P0 BRA `(.L_x_407) ;  /* 0x0000000000e80947 */ /* 0x000fea0003800000 */
[----:B------:R-:W-:-:S13]  /*4d60*/  ISETP.NE.AND P0, PT, R0, 0x19, PT ;  /* 0x000000190000780c */ /* 0x000fda0003f05270 */
[----:B------:R-:W-:Y:S05]  /*4d70*/  @!P0 BRA `(.L_x_408) ;  /* 0x0000000000808947 */ /* 0x000fea0003800000 */
[----:B------:R-:W-:-:S13]  /*4d80*/  ISETP.NE.AND P0, PT, R0, 0x1a, PT ;  /* 0x0000001a0000780c */ /* 0x000fda0003f05270 */
[----:B------:R-:W-:Y:S05]  /*4d90*/  @!P0 BRA `(.L_x_409) ;  /* 0x0000000000188947 */ /* 0x000fea0003800000 */
[----:B------:R-:W-:-:S13]  /*4da0*/  ISETP.NE.AND P0, PT, R0, 0x1b, PT ;  /* 0x0000001b0000780c */ /* 0x000fda0003f05270 */
[----:B------:R-:W-:Y:S05]  /*4db0*/  @P0 BRA `(.L_x_390) ;  /* 0x0000000000e80947 */ /* 0x000fea0003800000 */
[----:B---3--:R-:W0:Y:S01]  /*4dc0*/  F2I.FTZ.U32.TRUNC.NTZ R3, R22 ;  /* 0x0000001600037305 */ /* 0x008e22000021f000 */
[----:B------:R-:W-:Y:S01]  /*4dd0*/  IMAD.MOV.U32 R27, RZ, RZ, R23 ;  /* 0x000000ffff1b7224 */ /* 0x000fe200078e0017 */
[----:B0-----:R0:W-:Y:S01]  /*4de0*/  STG.E.U16 desc[UR36][R8.64], R3 ;  /* 0x0000000308007986 */ /* 0x0011e2000c101524 */
[----:B------:R-:W-:Y:S05]  /*4df0*/  BRA `(.L_x_391) ;  /* 0x00000004007c7947 */ /* 0x000fea0003800000 */
.L_x_409:
[----:B---3--:R-:W-:Y:S01]  /*4e00*/  LOP3.LUT R0, R22, 0x7fffffff, RZ, 0xc0, !PT ;  /* 0x7fffffff16007812 */ /* 0x008fe200078ec0ff */
[----:B------:R-:W-:Y:S01]  /*4e10*/  BSSY.RECONVERGENT B0, `(.L_x_410) ;  /* 0x0000013000007945 */ /* 0x000fe20003800200 */
[----:B------:R-:W-:Y:S02]  /*4e20*/  IMAD.MOV.U32 R4, RZ, RZ, 0x80 ;  /* 0x00000080ff047424 */ /* 0x000fe400078e00ff */
[----:B------:R-:W-:-:S13]  /*4e30*/  ISETP.GT.U32.AND P0, PT, R0, 0x437fffff, PT ;  /* 0x437fffff0000780c */ /* 0x000fda0003f04070 */
[----:B------:R-:W-:Y:S05]  /*4e40*/  @P0 BRA `(.L_x_411) ;  /* 0x00000000003c0947 */ /* 0x000fea0003800000 */
[----:B------:R-:W-:-:S13]  /*4e50*/  ISETP.GT.U32.AND P0, PT, R0, 0x3bffffff, PT ;  /* 0x3bffffff0000780c */ /* 0x000fda0003f04070 */
[----:B------:R-:W-:Y:S05]  /*4e60*/  @P0 BRA `(.L_x_412) ;  /* 0x0000000000140947 */ /* 0x000fea0003800000 */
[----:B------:R-:W-:Y:S01]  /*4e70*/  FADD.FTZ R0, R0, 8192 ;  /* 0x4600000000007421 */ /* 0x000fe20000010000 */
[----:B------:R-:W-:-:S04]  /*4e80*/  PRMT R4, RZ, 0x7610, R4 ;  /* 0x00007610ff047816 */ /* 0x000fc80000000004 */
[----:B------:R-:W-:-:S13]  /*4e90*/  LOP3.LUT P0, R0, R0, 0xff, RZ, 0xc0, !PT ;  /* 0x000000ff00007812 */ /* 0x000fda000780c0ff */
[----:B------:R-:W-:Y:S05]  /*4ea0*/  @!P0 BRA `(.L_x_411) ;  /* 0x0000000000248947 */ /* 0x000fea0003800000 */
[----:B------:R-:W-:Y:S05]  /*4eb0*/  BRA `(.L_x_413) ;  /* 0x0000000000147947 */ /* 0x000fea0003800000 */
.L_x_412:
[----:B------:R-:W-:-:S04]  /*4ec0*/  SHF.R.U32.HI R0, RZ, 0x14, R22 ;  /* 0x00000014ff007819 */ /* 0x000fc80000011616 */
[----:B------:R-:W-:-:S04]  /*4ed0*/  LOP3.LUT R3, R0, 0x1, RZ, 0xc0, !PT ;  /* 0x0000000100037812 */ /* 0x000fc800078ec0ff */
[----:B------:R-:W-:-:S04]  /*4ee0*/  IADD3 R0, PT, PT, R22, 0x487ffff, R3 ;  /* 0x0487ffff16007810 */ /* 0x000fc80007ffe003 */
[----:B------:R-:W-:-:S04]  /*4ef0*/  SHF.R.U32.HI R0, RZ, 0x14, R0 ;  /* 0x00000014ff007819 */ /* 0x000fc80000011600 */
[----:B------:R-:W-:-:S07]  /*4f00*/  LOP3.LUT R0, R0, 0xff, RZ, 0xc0, !PT ;  /* 0x000000ff00007812 */ /* 0x000fce00078ec0ff */
.L_x_413:
[----:B------:R-:W-:-:S04]  /*4f10*/  SHF.R.U32.HI R3, RZ, 0x18, R22 ;  /* 0x00000018ff037819 */ /* 0x000fc80000011616 */
[----:B------:R-:W-:-:S04]  /*4f20*/  LOP3.LUT R0, R0, 0x80, R3, 0xf8, !PT ;  /* 0x0000008000007812 */ /* 0x000fc800078ef803 */
[----:B------:R-:W-:-:S07]  /*4f30*/  PRMT R4, R0, 0x7610, R4 ;  /* 0x0000761000047816 */ /* 0x000fce0000000004 */
.L_x_411:
[----:B------:R-:W-:Y:S05]  /*4f40*/  BSYNC.RECONVERGENT B0 ;  /* 0x0000000000007941 */ /* 0x000fea0003800200 */
.L_x_410:
[----:B------:R1:W-:Y:S01]  /*4f50*/  STG.E.U8 desc[UR36][R8.64], R4 ;  /* 0x0000000408007986 */ /* 0x0003e2000c101124 */
[----:B------:R-:W-:Y:S01]  /*4f60*/  IMAD.MOV.U32 R27, RZ, RZ, R23 ;  /* 0x000000ffff1b7224 */ /* 0x000fe200078e0017 */
[----:B------:R-:W-:Y:S06]  /*4f70*/  BRA `(.L_x_391) ;  /* 0x00000004001c7947 */ /* 0x000fec0003800000 */
.L_x_408:
        /* <DEDUP_REMOVED lines=12> */
.L_x_416:
[----:B------:R-:W-:-:S04]  /*5040*/  SHF.R.U32.HI R0, RZ, 0x15, R22 ;  /* 0x00000015ff007819 */ /* 0x000fc80000011616 */
[----:B------:R-:W-:-:S04]  /*5050*/  LOP3.LUT R3, R0, 0x1, RZ, 0xc0, !PT ;  /* 0x0000000100037812 */ /* 0x000fc800078ec0ff */
[----:B------:R-:W-:-:S04]  /*5060*/  IADD3 R0, PT, PT, R22, 0x88fffff, R3 ;  /* 0x088fffff16007810 */ /* 0x000fc80007ffe003 */
[----:B------:R-:W-:-:S04]  /*5070*/  SHF.R.U32.HI R0, RZ, 0x15, R0 ;  /* 0x00000015ff007819 */ /* 0x000fc80000011600 */
[----:B------:R-:W-:-:S07]  /*5080*/  LOP3.LUT R0, R0, 0xff, RZ, 0xc0, !PT ;  /* 0x000000ff00007812 */ /* 0x000fce00078ec0ff */
.L_x_417:
[----:B------:R-:W-:-:S04]  /*5090*/  SHF.R.U32.HI R3, RZ, 0x18, R22 ;  /* 0x00000018ff037819 */ /* 0x000fc80000011616 */
[----:B------:R-:W-:-:S04]  /*50a0*/  LOP3.LUT R0, R0, 0x80, R3, 0xf8, !PT ;  /* 0x0000008000007812 */ /* 0x000fc800078ef803 */
[----:B------:R-:W-:-:S07]  /*50b0*/  PRMT R4, R0, 0x7610, R4 ;  /* 0x0000761000047816 */ /* 0x000fce0000000004 */
.L_x_415:
[----:B------:R-:W-:Y:S05]  /*50c0*/  BSYNC.RECONVERGENT B0 ;  /* 0x0000000000007941 */ /* 0x000fea0003800200 */
.L_x_414:
[----:B------:R2:W-:Y:S01]  /*50d0*/  STG.E.U8 desc[UR36][R8.64], R4 ;  /* 0x0000000408007986 */ /* 0x0005e2000c101124 */
[----:B------:R-:W-:Y:S01]  /*50e0*/  IMAD.MOV.U32 R27, RZ, RZ, R23 ;  /* 0x000000ffff1b7224 */ /* 0x000fe200078e0017 */
[----:B------:R-:W-:Y:S06]  /*50f0*/  BRA `(.L_x_391) ;  /* 0x0000000000bc7947 */ /* 0x000fec0003800000 */
.L_x_407:
[----:B------:R-:W-:-:S13]  /*5100*/  ISETP.NE.AND P0, PT, R0, 0x1c, PT ;  /* 0x0000001c0000780c */ /* 0x000fda0003f05270 */
[----:B------:R-:W-:Y:S05]  /*5110*/  @!P0 BRA `(.L_x_418) ;  /* 0x0000000000a88947 */ /* 0x000fea0003800000 */
[----:B------:R-:W-:-:S13]  /*5120*/  ISETP.NE.AND P0, PT, R0, 0x1d, PT ;  /* 0x0000001d0000780c */ /* 0x000fda0003f05270 */
[----:B------:R-:W-:Y:S05]  /*5130*/  @!P0 BRA `(.L_x_419) ;  /* 0x0000000000908947 */ /* 0x000fea0003800000 */
[----:B------:R-:W-:-:S13]  /*5140*/  ISETP.NE.AND P0, PT, R0, 0x2c, PT ;  /* 0x0000002c0000780c */ /* 0x000fda0003f05270 */
[----:B------:R-:W-:Y:S05]  /*5150*/  @!P0 BRA `(.L_x_420) ;  /* 0x0000000000488947 */ /* 0x000fea0003800000 */
.L_x_390:
[----:B------:R-:W-:Y:S01]  /*5160*/  MOV R14, 0x0 ;  /* 0x00000000000e7802 */ /* 0x000fe20000000f00 */
[----:B------:R-:W0:Y:S01]  /*5170*/  LDCU.64 UR6, c[0x4][0x128] ;  /* 0x01002500ff0677ac */ /* 0x000e220008000a00 */
[----:B------:R-:W-:Y:S02]  /*5180*/  IMAD.MOV.U32 R8, RZ, RZ, 0x65 ;  /* 0x00000065ff087424 */ /* 0x000fe400078e00ff */
[----:B------:R-:W-:Y:S01]  /*5190*/  IMAD.MOV.U32 R12, RZ, RZ, 0x1 ;  /* 0x00000001ff0c7424 */ /* 0x000fe200078e00ff */
[----:B------:R-:W1:Y:S01]  /*51a0*/  LDCU.64 UR8, c[0x4][0x130] ;  /* 0x01002600ff0877ac */ /* 0x000e620008000a00 */
[----:B------:R-:W2:Y:S01]  /*51b0*/  LDC.64 R14, c[0x4][R14] ;  /* 0x010000000e0e7b82 */ /* 0x000ea20000000a00 */
[----:B------:R-:W-:Y:S01]  /*51c0*/  IMAD.MOV.U32 R13, RZ, RZ, RZ ;  /* 0x000000ffff0d7224 */ /* 0x000fe200078e00ff */
[----:B------:R-:W4:Y:S01]  /*51d0*/  LDCU.64 UR4, c[0x4][0x40] ;  /* 0x01000800ff0477ac */ /* 0x000f220008000a00 */
[----:B0-----:R-:W-:Y:S02]  /*51e0*/  IMAD.U32 R4, RZ, RZ, UR6 ;  /* 0x00000006ff047e24 */ /* 0x001fe4000f8e00ff */
[----:B------:R-:W-:-:S02]  /*51f0*/  IMAD.U32 R5, RZ, RZ, UR7 ;  /* 0x00000007ff057e24 */ /* 0x000fc4000f8e00ff */
[----:B-1----:R-:W-:Y:S02]  /*5200*/  IMAD.U32 R6, RZ, RZ, UR8 ;  /* 0x00000008ff067e24 */ /* 0x002fe4000f8e00ff */
[----:B------:R-:W-:Y:S02]  /*5210*/  IMAD.U32 R7, RZ, RZ, UR9 ;  /* 0x00000009ff077e24 */ /* 0x000fe4000f8e00ff */
[----:B----4-:R-:W-:Y:S02]  /*5220*/  IMAD.U32 R10, RZ, RZ, UR4 ;  /* 0x00000004ff0a7e24 */ /* 0x010fe4000f8e00ff */
[----:B------:R-:W-:-:S07]  /*5230*/  IMAD.U32 R11, RZ, RZ, UR5 ;  /* 0x00000005ff0b7e24 */ /* 0x000fce000f8e00ff */
[----:B------:R-:W-:-:S07]  /*5240*/  LEPC R20, `(.L_x_421) ;  /* 0x000000001014794e */ /* 0x000fce0000000000 */
[----:B--23--:R-:W-:Y:S05]  /*5250*/  CALL.ABS.NOINC R14 ;  /* 0x000000000e007343 */ /* 0x00cfea0003c00000 */
.L_x_421:
[----:B------:R-:W-:Y:S01]  /*5260*/  IMAD.MOV.U32 R27, RZ, RZ, R23 ;  /* 0x000000ffff1b7224 */ /* 0x000fe200078e0017 */
[----:B------:R-:W-:Y:S06]  /*5270*/  BRA `(.L_x_391) ;  /* 0x00000000005c7947 */ /* 0x000fec0003800000 */
.L_x_420:
[----:B---3--:R-:W-:Y:S01]  /*5280*/  SHF.R.U32.HI R4, RZ, 0x17, R22 ;  /* 0x00000017ff047819 */ /* 0x008fe20000011616 */
[----:B------:R-:W-:-:S03]  /*5290*/  IMAD.MOV.U32 R27, RZ, RZ, R23 ;  /* 0x000000ffff1b7224 */ /* 0x000fc600078e0017 */
[----:B------:R-:W-:-:S04]  /*52a0*/  LOP3.LUT R3, R4, 0xff, RZ, 0xc0, !PT ;  /* 0x000000ff04037812 */ /* 0x000fc800078ec0ff */
[----:B------:R-:W-:-:S13]  /*52b0*/  ISETP.NE.AND P2, PT, R3, 0xff, PT ;  /* 0x000000ff0300780c */ /* 0x000fda0003f45270 */
[--C-:B------:R-:W-:Y:S02]  /*52c0*/  @P2 SHF.R.U32.HI R0, RZ, 0x16, R22.reuse ;  /* 0x00000016ff002819 */ /* 0x100fe40000011616 */
[----:B------:R-:W-:Y:S01]  /*52d0*/  @P2 LOP3.LUT P0, RZ, R3, 0x3fffff, R22, 0xf8, !PT ;  /* 0x003fffff03ff2812 */ /* 0x000fe2000780f816 */
[----:B------:R-:W-:Y:S01]  /*52e0*/  IMAD.MOV.U32 R3, RZ, RZ, 0xff ;  /* 0x000000ffff037424 */ /* 0x000fe200078e00ff */
[----:B------:R-:W-:-:S04]  /*52f0*/  @P2 LOP3.LUT R0, R0, 0x1, RZ, 0xc0, !PT ;  /* 0x0000000100002812 */ /* 0x000fc800078ec0ff */
[----:B------:R-:W-:Y:S01]  /*5300*/  @P2 ISETP.EQ.U32.AND P1, PT, R0, 0x1, P0 ;  /* 0x000000010000280c */ /* 0x000fe20000722070 */
[----:B------:R-:W-:Y:S01]  /*5310*/  @P2 VIADD R0, R4, 0x1 ;  /* 0x0000000104002836 */ /* 0x000fe20000000000 */
[----:B------:R-:W-:Y:S02]  /*5320*/  PLOP3.LUT P0, PT, PT, PT, PT, 0x80, 0x8 ;  /* 0x000000000008781c */ /* 0x000fe40003f0f070 */
[----:B------:R-:W-:-:S13]  /*5330*/  @P2 PLOP3.LUT P0, PT, P1, PT, PT, 0x80, 0x8 ;  /* 0x000000000008281c */ /* 0x000fda0000f0f070 */
[----:B------:R-:W-:-:S04]  /*5340*/  @!P0 IMAD.MOV R0, RZ, RZ, R4 ;  /* 0x000000ffff008224 */ /* 0x000fc800078e0204 */
[----:B------:R-:W-:-:S05]  /*5350*/  @P2 IMAD.MOV.U32 R3, RZ, RZ, R0 ;  /* 0x000000ffff032224 */ /* 0x000fca00078e0000 */
[----:B------:R4:W-:Y:S01]  /*5360*/  STG.E.U8 desc[UR36][R8.64], R3 ;  /* 0x0000000308007986 */ /* 0x0009e2000c101124 */
[----:B------:R-:W-:Y:S05]  /*5370*/  BRA `(.L_x_391) ;  /* 0x00000000001c7947 */ /* 0x000fea0003800000 */
.L_x_419:
[----:B---3--:R-:W0:Y:S01]  /*5380*/  F2I.U64.TRUNC R4, R22 ;  /* 0x0000001600047311 */ /* 0x008e22000020d800 */
[----:B------:R-:W-:Y:S01]  /*5390*/  IMAD.MOV.U32 R27, RZ, RZ, R23 ;  /* 0x000000ffff1b7224 */ /* 0x000fe200078e0017 */
[----:B0-----:R0:W-:Y:S01]  /*53a0*/  STG.E.64 desc[UR36][R8.64], R4 ;  /* 0x0000000408007986 */ /* 0x0011e2000c101b24 */
[----:B------:R-:W-:Y:S05]  /*53b0*/  BRA `(.L_x_391) ;  /* 0x00000000000c7947 */ /* 0x000fea0003800000 */
.L_x_418:
[----:B---3--:R-:W0:Y:S01]  /*53c0*/  F2I.FTZ.U32.TRUNC.NTZ R3, R22 ;  /* 0x0000001600037305 */ /* 0x008e22000021f000 */
[----:B------:R-:W-:Y:S01]  /*53d0*/  IMAD.MOV.U32 R27, RZ, RZ, R23 ;  /* 0x000000ffff1b7224 */ /* 0x000fe200078e0017 */
[----:B0-----:R3:W-:Y:S06]  /*53e0*/  STG.E desc[UR36][R8.64], R3 ;  /* 0x0000000308007986 */ /* 0x0017ec000c101924 */
.L_x_391:
[----:B------:R-:W-:-:S13]  /*53f0*/  ISETP.GE.AND P0, PT, R27, R26, PT ;  /* 0x0000001a1b00720c */ /* 0x000fda0003f06270 */
[----:B------:R-:W-:Y:S05]  /*5400*/  @P0 BREAK.RELIABLE B6 ;  /* 0x0000000000060942 */ /* 0x000fea0003800100 */
[----:B------:R-:W-:Y:S05]  /*5410*/  @P0 BRA `(.L_x_422) ;  /* 0x0000001c00580947 */ /* 0x000fea0003800000 */
[----:B------:R-:W5:Y:S01]  /*5420*/  LDCU UR4, c[0x0][0x3a8] ;  /* 0x00007500ff0477ac */ /* 0x000f620008000800 */
[----:B01234-:R-:W0:Y:S01]  /*5430*/  LDC.64 R8, c[0x0][0x388] ;  /* 0x0000e200ff087b82 */ /* 0x01fe220000000a00 */
[----:B------:R-:W-:Y:S01]  /*5440*/  IMAD R0, R2, 0x200, R27 ;  /* 0x0000020002007824 */ /* 0x000fe200078e021b */
[----:B------:R-:W-:-:S03]  /*5450*/  PRMT R4, R28, 0x9910, RZ ;  /* 0x000099101c047816 */ /* 0x000fc600000000ff */
[----:B-----5:R-:W-:Y:S02]  /*5460*/  IMAD R3, R0, UR4, RZ ;  /* 0x0000000400037c24 */ /* 0x020fe4000f8e02ff */
[----:B------:R-:W-:-:S05]  /*5470*/  IMAD.MOV.U32 R0, RZ, RZ, R4 ;  /* 0x000000ffff007224 */ /* 0x000fca00078e0004 */
[----:B------:R-:W-:Y:S02]  /*5480*/  ISETP.GT.AND P1, PT, R0, 0x9, PT ;  /* 0x000000090000780c */ /* 0x000fe40003f24270 */
[----:B0-----:R-:W-:-:S05]  /*5490*/  IADD3 R8, P0, PT, R3, R8, RZ ;  /* 0x0000000803087210 */ /* 0x001fca0007f1e0ff */
        /* <DEDUP_REMOVED lines=10> */
[----:B------:R-:W0:Y:S02]  /*5540*/  F2I.FTZ.TRUNC.NTZ R3, R18 ;  /* 0x0000001200037305 */ /* 0x000e24000021f100 */
[----:B0-----:R0:W-:Y:S01]  /*5550*/  STG.E.U8 desc[UR36][R8.64], R3 ;  /* 0x0000000308007986 */ /* 0x0011e2000c101124 */
[----:B------:R-:W-:Y:S05]  /*5560*/  BRA `(.L_x_428) ;  /* 0x0000000c004c7947 */ /* 0x000fea0003800000 */
.L_x_426:
[----:B------:R-:W0:Y:S02]  /*5570*/  F2I.S64.TRUNC R18, R18 ;  /* 0x0000001200127311 */ /* 0x000e24000020d900 */
[----:B0-----:R-:W-:-:S05]  /*5580*/  IMAD.MOV.U32 R3, RZ, RZ, R18 ;  /* 0x000000ffff037224 */ /* 0x001fca00078e0012 */
[----:B------:R0:W-:Y:S01]  /*5590*/  STG.E.U8 desc[UR36][R8.64], R3 ;  /* 0x0000000308007986 */ /* 0x0001e2000c101124 */
[----:B------:R-:W-:Y:S05]  /*55a0*/  BRA `(.L_x_428) ;  /* 0x0000000c003c7947 */ /* 0x000fea0003800000 */
.L_x_425:
[----:B------:R-:W-:-:S13]  /*55b0*/  ISETP.NE.AND P0, PT, R0, 0x2, PT ;  /* 0x000000020000780c */ /* 0x000fda0003f05270 */
[----:B------:R-:W-:Y:S05]  /*55c0*/  @!P0 BRA `(.L_x_429) ;  /* 0x0000000000288947 */ /* 0x000fea0003800000 */
[----:B------:R-:W-:-:S13]  /*55d0*/  ISETP.NE.AND P0, PT, R0, 0x3, PT ;  /* 0x000000030000780c */ /* 0x000fda0003f05270 */
[----:B------:R-:W-:Y:S05]  /*55e0*/  @!P0 BRA `(.L_x_430) ;  /* 0x0000000000148947 */ /* 0x000fea0003800000 */
[----:B------:R-:W-:-:S13]  /*55f0*/  ISETP.NE.AND P0, PT, R0, 0x4, PT ;  /* 0x000000040000780c */ /* 0x000fda0003f05270 */
[----:B------:R-:W-:Y:S05]  /*5600*/  @P0 BRA `(.L_x_427) ;  /* 0x00000008004c0947 */ /* 0x000fea0003800000 */
[----:B------:R-:W0:Y:S02]  /*5610*/  F2I.S64.TRUNC R18, R18 ;  /* 0x0000001200127311 */ /* 0x000e24000020d900 */
[----:B0-----:R0:W-:Y:S01]  /*5620*/  STG.E.64 desc[UR36][R8.64], R18 ;  /* 0x0000001208007986 */ /* 0x0011e2000c101b24 */
[----:B------:R-:W-:Y:S05]  /*5630*/  BRA `(.L_x_428) ;  /* 0x0000000c00187947 */ /* 0x000fea0003800000 */
.L_x_430:
[----:B------:R-:W0:Y:S02]  /*5640*/  F2I.FTZ.TRUNC.NTZ R3, R18 ;  /* 0x0000001200037305 */ /* 0x000e24000021f100 */
[----:B0-----:R0:W-:Y:S01]  /*5650*/  STG.E desc[UR36][R8.64], R3 ;  /* 0x0000000308007986 */ /* 0x0011e2000c101924 */
[----:B------:R-:W-:Y:S05]  /*5660*/  BRA `(.L_x_428) ;  /* 0x0000000c000c7947 */ /* 0x000fea0003800000 */
.L_x_429:
[----:B------:R-:W0:Y:S02]  /*5670*/  F2I.FTZ.TRUNC.NTZ R3, R18 ;  /* 0x0000001200037305 */ /* 0x000e24000021f100 */
[----:B0-----:R0:W-:Y:S01]  /*5680*/  STG.E.U16 desc[UR36][R8.64], R3 ;  /* 0x0000000308007986 */ /* 0x0011e2000c101524 */
[----:B------:R-:W-:Y:S05]  /*5690*/  BRA `(.L_x_428) ;  /* 0x0000000c00007947 */ /* 0x000fea0003800000 */
.L_x_424:
[----:B------:R-:W-:-:S13]  /*56a0*/  ISETP.GT.AND P0, PT, R0, 0x6, PT ;  /* 0x000000060000780c */ /* 0x000fda0003f04270 */
[----:B------:R-:W-:Y:S05]  /*56b0*/  @P0 BRA `(.L_x_431) ;  /* 0x0000000000240947 */ /* 0x000fea0003800000 */
[----:B------:R-:W-:-:S13]  /*56c0*/  ISETP.NE.AND P0, PT, R0, 0x5, PT ;  /* 0x000000050000780c */ /* 0x000fda0003f05270 */
[----:B------:R-:W-:Y:S05]  /*56d0*/  @!P0 BRA `(.L_x_432) ;  /* 0x0000000000108947 */ /* 0x000fea0003800000 */
[----:B------:R-:W-:-:S13]  /*56e0*/  ISETP.NE.AND P0, PT, R0, 0x6, PT ;  /* 0x000000060000780c */ /* 0x000fda0003f05270 */
[----:B------:R-:W-:Y:S05]  /*56f0*/  @P0 BRA `(.L_x_427) ;  /* 0x0000000800100947 */ /* 0x000fea0003800000 */
[----:B------:R0:W-:Y:S01]  /*5700*/  STG.E desc[UR36][R8.64], R18 ;  /* 0x0000001208007986 */ /* 0x0001e2000c101924 */
[----:B------:R-:W-:Y:S05]  /*5710*/  BRA `(.L_x_428) ;  /* 0x0000000800e07947 */ /* 0x000fea0003800000 */
.L_x_432:
[----:B------:R-:W-:-:S05]  /*5720*/  F2FP.F16.F32.PACK_AB R18, RZ, R18 ;  /* 0x00000012ff12723e */ /* 0x000fca00000000ff */
[----:B------:R0:W-:Y:S01]  /*5730*/  STG.E.U16 desc[UR36][R8.64], R18 ;  /* 0x0000001208007986 */ /* 0x0001e2000c101524 */
[----:B------:R-:W-:Y:S05]  /*5740*/  BRA `(.L_x_428) ;  /* 0x0000000800d47947 */ /* 0x000fea0003800000 */
.L_x_431:
[----:B------:R-:W-:-:S13]  /*5750*/  ISETP.NE.AND P0, PT, R0, 0x7, PT ;  /* 0x000000070000780c */ /* 0x000fda0003f05270 */
[----:B------:R-:W-:Y:S05]  /*5760*/  @!P0 BRA `(.L_x_433) ;  /* 0x0000000000248947 */ /* 0x000fea0003800000 */
[----:B------:R-:W-:-:S13]  /*5770*/  ISETP.NE.AND P0, PT, R0, 0x8, PT ;  /* 0x000000080000780c */ /* 0x000fda0003f05270 */
[----:B------:R-:W-:Y:S05]  /*5780*/  @!P0 BRA `(.L_x_434) ;  /* 0x0000000000108947 */ /* 0x000fea0003800000 */
[----:B------:R-:W-:-:S13]  /*5790*/  ISETP.NE.AND P0, PT, R0, 0x9, PT ;  /* 0x000000090000780c */ /* 0x000fda0003f05270 */
[----:B------:R-:W-:Y:S05]  /*57a0*/  @P0 BRA `(.L_x_427) ;  /* 0x0000000400e40947 */ /* 0x000fea0003800000 */
[----:B------:R0:W-:Y:S01]  /*57b0*/  STG.E.64 desc[UR36][R8.64], R18 ;  /* 0x0000001208007986 */ /* 0x0001e2000c101b24 */
[----:B------:R-:W-:Y:S05]  /*57c0*/  BRA `(.L_x_428) ;  /* 0x0000000800b47947 */ /* 0x000fea0003800000 */
.L_x_434:
[----:B------:R-:W-:-:S05]  /*57d0*/  F2FP.F16.F32.PACK_AB R19, R19, R18 ;  /* 0x000000121313723e */ /* 0x000fca00000000ff */
[----:B------:R0:W-:Y:S01]  /*57e0*/  STG.E desc[UR36][R8.64], R19 ;  /* 0x0000001308007986 */ /* 0x0001e2000c101924 */
[----:B------:R-:W-:Y:S05]  /*57f0*/  BRA `(.L_x_428) ;  /* 0x0000000800a87947 */ /* 0x000fea0003800000 */
.L_x_433:
[----:B------:R-:W-:-:S06]  /*5800*/  FMUL.FTZ R4, R18, 1 ;  /* 0x3f80000012047820 */ /* 0x000fcc0000410000 */
[----:B------:R-:W0:Y:S02]  /*5810*/  F2F.F64.F32 R4, R4 ;  /* 0x0000000400047310 */ /* 0x000e240000201800 */
[----:B0-----:R0:W-:Y:S01]  /*5820*/  STG.E.64 desc[UR36][R8.64], R4 ;  /* 0x0000000408007986 */ /* 0x0011e2000c101b24 */
[----:B------:R-:W-:Y:S05]  /*5830*/  BRA `(.L_x_428) ;  /* 0x0000000800987947 */ /* 0x000fea0003800000 */
.L_x_423:
[----:B------:R-:W-:-:S13]  /*5840*/  ISETP.GT.AND P0, PT, R0, 0x18, PT ;  /* 0x000000180000780c */ /* 0x000fda0003f04270 */
[----:B------:R-:W-:Y:S05]  /*5850*/  @!P0 BRA `(.L_x_435) ;  /* 0x0000000400488947 */ /* 0x000fea0003800000 */
        /* <DEDUP_REMOVED lines=8> */
[----:B------:R-:W0:Y:S02]  /*58e0*/  F2I.FTZ.U32.TRUNC.NTZ R3, R18 ;  /* 0x0000001200037305 */ /* 0x000e24000021f000 */
[----:B0-----:R0:W-:Y:S01]  /*58f0*/  STG.E.U16 desc[UR36][R8.64], R3 ;  /* 0x0000000308007986 */ /* 0x0011e2000c101524 */
[----:B------:R-:W-:Y:S05]  /*5900*/  BRA `(.L_x_428) ;  /* 0x0000000800647947 */ /* 0x000fea0003800000 */
.L_x_438:
[----:B------:R-:W-:Y:S01]  /*5910*/  LOP3.LUT R5, R18, 0x7fffffff, RZ, 0xc0, !PT ;  /* 0x7fffffff12057812 */ /* 0x000fe200078ec0ff */
        /* <DEDUP_REMOVED lines=15> */
.L_x_441:
[----:B------:R-:W-:-:S04]  /*5a10*/  SHF.R.U32.HI R18, RZ, 0x18, R18 ;  /* 0x00000018ff127819 */ /* 0x000fc80000011612 */
[----:B------:R-:W-:-:S04]  /*5a20*/  LOP3.LUT R3, R3, 0x80, R18, 0xf8, !PT ;  /* 0x0000008003037812 */ /* 0x000fc800078ef812 */
[----:B------:R-:W-:-:S07]  /*5a30*/  PRMT R4, R3, 0x7610, R4 ;  /* 0x0000761003047816 */ /* 0x000fce0000000004 */
.L_x_440:
[----:B------:R-:W-:Y:S05]  /*5a40*/  BSYNC.RECONVERGENT B0 ;  /* 0x0000000000007941 */ /* 0x000fea0003800200 */
.L_x_439:
[----:B------:R0:W-:Y:S01]  /*5a50*/  STG.E.U8 desc[UR36][R8.64], R4 ;  /* 0x0000000408007986 */ /* 0x0001e2000c101124 */
[----:B------:R-:W-:Y:S05]  /*5a60*/  BRA `(.L_x_428) ;  /* 0x00000008000c7947 */ /* 0x000fea0003800000 */
.L_x_437:
        /* <DEDUP_REMOVED lines=16> */
.L_x_444:
[----:B------:R-:W-:-:S04]  /*5b70*/  SHF.R.U32.HI R18, RZ, 0x18, R18 ;  /* 0x00000018ff127819 */ /* 0x000fc80000011612 */
[----:B------:R-:W-:-:S04]  /*5b80*/  LOP3.LUT R3, R3, 0x80, R18, 0xf8, !PT ;  /* 0x0000008003037812 */ /* 0x000fc800078ef812 */
[----:B------:R-:W-:-:S07]  /*5b90*/  PRMT R4, R3, 0x7610, R4 ;  /* 0x0000761003047816 */ /* 0x000fce0000000004 */
.L_x_443:
[----:B------:R-:W-:Y:S05]  /*5ba0*/  BSYNC.RECONVERGENT B0 ;  /* 0x0000000000007941 */ /* 0x000fea0003800200 */
.L_x_442:
[----:B------:R0:W-:Y:S01]  /*5bb0*/  STG.E.U8 desc[UR36][R8.64], R4 ;  /* 0x0000000408007986 */ /* 0x0001e2000c101124 */
[----:B------:R-:W-:Y:S05]  /*5bc0*/  BRA `(.L_x_428) ;  /* 0x0000000400b47947 */ /* 0x000fea0003800000 */
.L_x_436:
[----:B------:R-:W-:-:S13]  /*5bd0*/  ISETP.NE.AND P0, PT, R0, 0x1c, PT ;  /* 0x0000001c0000780c */ /* 0x000fda0003f05270 */
[----:B------:R-:W-:Y:S05]  /*5be0*/  @!P0 BRA `(.L_x_445) ;  /* 0x0000000000588947 */ /* 0x000fea0003800000 */
[----:B------:R-:W-:-:S13]  /*5bf0*/  ISETP.NE.AND P0, PT, R0, 0x1d, PT ;  /* 0x0000001d0000780c */ /* 0x000fda0003f05270 */
[----:B------:R-:W-:Y:S05]  /*5c00*/  @!P0 BRA `(.L_x_446) ;  /* 0x0000000000448947 */ /* 0x000fea0003800000 */
[----:B------:R-:W-:-:S13]  /*5c10*/  ISETP.NE.AND P0, PT, R0, 0x2c, PT ;  /* 0x0000002c0000780c */ /* 0x000fda0003f05270 */
[----:B------:R-:W-:Y:S05]  /*5c20*/  @P0 BRA `(.L_x_427) ;  /* 0x0000000000c40947 */ /* 0x000fea0003800000 */
[----:B------:R-:W-:-:S04]  /*5c30*/  SHF.R.U32.HI R4, RZ, 0x17, R18 ;  /* 0x00000017ff047819 */ /* 0x000fc80000011612 */
        /* <DEDUP_REMOVED lines=14> */
.L_x_446:
[----:B------:R-:W0:Y:S02]  /*5d20*/  F2I.U64.TRUNC R18, R18 ;  /* 0x0000001200127311 */ /* 0x000e24000020d800 */
[----:B0-----:R0:W-:Y:S01]  /*5d30*/  STG.E.64 desc[UR36][R8.64], R18 ;  /* 0x0000001208007986 */ /* 0x0011e2000c101b24 */
[----:B------:R-:W-:Y:S05]  /*5d40*/  BRA `(.L_x_428) ;  /* 0x0000000400547947 */ /* 0x000fea0003800000 */
.L_x_445:
[----:B------:R-:W0:Y:S02]  /*5d50*/  F2I.FTZ.U32.TRUNC.NTZ R3, R18 ;  /* 0x0000001200037305 */ /* 0x000e24000021f000 */
[----:B0-----:R0:W-:Y:S01]  /*5d60*/  STG.E desc[UR36][R8.64], R3 ;  /* 0x0000000308007986 */ /* 0x0011e2000c101924 */
[----:B------:R-:W-:Y:S05]  /*5d70*/  BRA `(.L_x_428) ;  /* 0x0000000400487947 */ /* 0x000fea0003800000 */
.L_x_435:
[----:B------:R-:W-:-:S13]  /*5d80*/  ISETP.GT.AND P0, PT, R0, 0xe, PT ;  /* 0x0000000e0000780c */ /* 0x000fda0003f04270 */
[----:B------:R-:W-:Y:S05]  /*5d90*/  @P0 BRA `(.L_x_447) ;  /* 0x0000000000500947 */ /* 0x000fea0003800000 */
[----:B------:R-:W-:-:S13]  /*5da0*/  ISETP.NE.AND P0, PT, R0, 0xa, PT ;  /* 0x0000000a0000780c */ /* 0x000fda0003f05270 */
[----:B------:R-:W-:Y:S05]  /*5db0*/  @!P0 BRA `(.L_x_448) ;  /* 0x0000000000208947 */ /* 0x000fea0003800000 */
[----:B------:R-:W-:-:S13]  /*5dc0*/  ISETP.NE.AND P0, PT, R0, 0xb, PT ;  /* 0x0000000b0000780c */ /* 0x000fda0003f05270 */
[----:B------:R-:W-:Y:S05]  /*5dd0*/  @P0 BRA `(.L_x_427) ;  /* 0x0000000000580947 */ /* 0x000fea0003800000 */
[----:B------:R-:W-:Y:S02]  /*5de0*/  FSETP.NEU.FTZ.AND P0, PT, R18, RZ, PT ;  /* 0x000000ff1200720b */ /* 0x000fe40003f1d000 */
[----:B------:R-:W-:-:S04]  /*5df0*/  FSETP.NEU.FTZ.AND P1, PT, R19, RZ, PT ;  /* 0x000000ff1300720b */ /* 0x000fc80003f3d000 */
[----:B------:R-:W-:-:S04]  /*5e00*/  PLOP3.LUT P0, PT, P0, P1, PT, 0xf8, 0x8f ;  /* 0x00000000008f781c */ /* 0x000fc80000703f70 */
[----:B------:R-:W-:-:S05]  /*5e10*/  SEL R3, RZ, 0x1, !P0 ;  /* 0x00000001ff037807 */ /* 0x000fca0004000000 */
[----:B------:R1:W-:Y:S01]  /*5e20*/  STG.E.U8 desc[UR36][R8.64], R3 ;  /* 0x0000000308007986 */ /* 0x0003e2000c101124 */
[----:B------:R-:W-:Y:S05]  /*5e30*/  BRA `(.L_x_428) ;  /* 0x0000000400187947 */ /* 0x000fea0003800000 */
.L_x_448:
[----:B------:R-:W-:Y:S01]  /*5e40*/  FMUL.FTZ R4, R18, 1 ;  /* 0x3f80000012047820 */ /* 0x000fe20000410000 */
[----:B------:R-:W-:-:S05]  /*5e50*/  FMUL.FTZ R6, R19, 1 ;  /* 0x3f80000013067820 */ /* 0x000fca0000410000 */
        /* <DEDUP_REMOVED lines=8> */
.L_x_447:
[----:B------:R-:W-:-:S13]  /*5ee0*/  ISETP.NE.AND P0, PT, R0, 0xf, PT ;  /* 0x0000000f0000780c */ /* 0x000fda0003f05270 */
[----:B------:R-:W-:Y:S05]  /*5ef0*/  @!P0 BRA `(.L_x_449) ;  /* 0x0000000000e08947 */ /* 0x000fea0003800000 */
[----:B------:R-:W-:-:S13]  /*5f00*/  ISETP.NE.AND P0, PT, R0, 0x17, PT ;  /* 0x000000170000780c */ /* 0x000fda0003f05270 */
[----:B------:R-:W-:Y:S05]  /*5f10*/  @!P0 BRA `(.L_x_450) ;  /* 0x00000000008c8947 */ /* 0x000fea0003800000 */
[----:B------:R-:W-:-:S13]  /*5f20*/  ISETP.NE.AND P0, PT, R0, 0x18, PT ;  /* 0x000000180000780c */ /* 0x000fda0003f05270 */
[----:B------:R-:W-:Y:S05]  /*5f30*/  @!P0 BRA `(.L_x_451) ;  /* 0x0000000000448947 */ /* 0x000fea0003800000 */
.L_x_427:
        /* <DEDUP_REMOVED lines=16> */
.L_x_452:
[----:B------:R-:W-:Y:S05]  /*6040*/  BRA `(.L_x_428) ;  /* 0x0000000000947947 */ /* 0x000fea0003800000 */
.L_x_451:
[----:B------:R-:W-:Y:S01]  /*6050*/  LOP3.LUT R4, R18, 0x7fffffff, RZ, 0xc0, !PT ;  /* 0x7fffffff12047812 */ /* 0x000fe200078ec0ff */
        /* <DEDUP_REMOVED lines=11> */
.L_x_454:
[----:B------:R-:W-:Y:S05]  /*6110*/  BSYNC.RECONVERGENT B0 ;  /* 0x0000000000007941 */ /* 0x000fea0003800200 */
.L_x_453:
[----:B------:R-:W-:-:S05]  /*6120*/  LOP3.LUT R3, R0, 0x80, R5, 0xf8, !PT ;  /* 0x0000008000037812 */ /* 0x000fca00078ef805 */
[----:B------:R3:W-:Y:S01]  /*6130*/  STG.E.U8 desc[UR36][R8.64], R3 ;  /* 0x0000000308007986 */ /* 0x0007e2000c101124 */
[----:B------:R-:W-:Y:S05]  /*6140*/  BRA `(.L_x_428) ;  /* 0x0000000000547947 */ /* 0x000fea0003800000 */
.L_x_450:
[----:B------:R-:W-:Y:S01]  /*6150*/  LOP3.LUT R4, R18, 0x7fffffff, RZ, 0xc0, !PT ;  /* 0x7fffffff12047812 */ /* 0x000fe200078ec0ff */
        /* <DEDUP_REMOVED lines=10> */
.L_x_456:
[----:B------:R-:W-:Y:S01]  /*6200*/  IMAD.MOV.U32 R0, RZ, RZ, 0x7f ;  /* 0x0000007fff007424 */ /* 0x000fe200078e00ff */
[----:B------:R-:W-:-:S04]  /*6210*/  ISETP.GT.U32.AND P0, PT, R4, 0x7f800000, PT ;  /* 0x7f8000000400780c */ /* 0x000fc80003f04070 */
[----:B------:R-:W-:-:S09]  /*6220*/  SEL R0, R0, 0x7c, P0 ;  /* 0x0000007c00007807 */ /* 0x000fd20000000000 */
.L_x_457:
[----:B------:R-:W-:Y:S05]  /*6230*/  BSYNC.RECONVERGENT B0 ;  /* 0x0000000000007941 */ /* 0x000fea0003800200 */
.L_x_455:
[----:B------:R-:W-:-:S04]  /*6240*/  SHF.R.U32.HI R3, RZ, 0x18, R18 ;  /* 0x00000018ff037819 */ /* 0x000fc80000011612 */
[----:B------:R-:W-:-:S05]  /*6250*/  LOP3.LUT R3, R0, 0x80, R3, 0xf8, !PT ;  /* 0x0000008000037812 */ /* 0x000fca00078ef803 */
[----:B------:R2:W-:Y:S01]  /*6260*/  STG.E.U8 desc[UR36][R8.64], R3 ;  /* 0x0000000308007986 */ /* 0x0005e2000c101124 */
[----:B------:R-:W-:Y:S05]  /*6270*/  BRA `(.L_x_428) ;  /* 0x0000000000087947 */ /* 0x000fea0003800000 */
.L_x_449:
[----:B------:R-:W-:-:S05]  /*6280*/  F2FP.BF16.F32.PACK_AB R18, RZ, R18 ;  /* 0x00000012ff12723e */ /* 0x000fca00000010ff */
[----:B------:R4:W-:Y:S02]  /*6290*/  STG.E.U16 desc[UR36][R8.64], R18 ;  /* 0x0000001208007986 */ /* 0x0009e4000c101524 */
.L_x_428:
[----:B------:R-:W-:-:S07]  /*62a0*/  VIADD R27, R27, 0x80 ;  /* 0x000000801b1b7836 */ /* 0x000fce0000000000 */
.L_x_385:
[----:B------:R-:W-:-:S13]  /*62b0*/  ISETP.GE.AND P0, PT, R27, R26, PT ;  /* 0x0000001a1b00720c */ /* 0x000fda0003f06270 */
[----:B------:R-:W-:Y:S05]  /*62c0*/  @P0 BREAK.RELIABLE B6 ;  /* 0x0000000000060942 */ /* 0x000fea0003800100 */
[----:B------:R-:W-:Y:S05]  /*62d0*/  @P0 BRA `(.L_x_422) ;  /* 0x0000000c00a80947 */ /* 0x000fea0003800000 */
[----:B------:R-:W-:Y:S05]  /*62e0*/  BSYNC.RELIABLE B6 ;  /* 0x0000000000067941 */ /* 0x000fea0003800100 */
.L_x_384:
        /* <DEDUP_REMOVED lines=21> */
.L_x_461:
[----:B------:R-:W0:Y:S02]  /*6440*/  F2I.S64.TRUNC R16, R16 ;  /* 0x0000001000107311 */ /* 0x000e24000020d900 */
[----:B0-----:R-:W-:-:S05]  /*6450*/  IMAD.MOV.U32 R3, RZ, RZ, R16 ;  /* 0x000000ffff037224 */ /* 0x001fca00078e0010 */
[----:B------:R0:W-:Y:S01]  /*6460*/  STG.E.U8 desc[UR36][R8.64], R3 ;  /* 0x0000000308007986 */ /* 0x0001e2000c101124 */
[----:B------:R-:W-:Y:S05]  /*6470*/  BRA `(.L_x_463) ;  /* 0x0000000c003c7947 */ /* 0x000fea0003800000 */
.L_x_460:
        /* <DEDUP_REMOVED lines=9> */
.L_x_465:
[----:B------:R-:W0:Y:S02]  /*6510*/  F2I.FTZ.TRUNC.NTZ R3, R16 ;  /* 0x0000001000037305 */ /* 0x000e24000021f100 */
[----:B0-----:R0:W-:Y:S01]  /*6520*/  STG.E desc[UR36][R8.64], R3 ;  /* 0x0000000308007986 */ /* 0x0011e2000c101924 */
[----:B------:R-:W-:Y:S05]  /*6530*/  BRA `(.L_x_463) ;  /* 0x0000000c000c7947 */ /* 0x000fea0003800000 */
.L_x_464:
[----:B------:R-:W0:Y:S02]  /*6540*/  F2I.FTZ.TRUNC.NTZ R3, R16 ;  /* 0x0000001000037305 */ /* 0x000e24000021f100 */
[----:B0-----:R0:W-:Y:S01]  /*6550*/  STG.E.U16 desc[UR36][R8.64], R3 ;  /* 0x0000000308007986 */ /* 0x0011e2000c101524 */
[----:B------:R-:W-:Y:S05]  /*6560*/  BRA `(.L_x_463) ;  /* 0x0000000c00007947 */ /* 0x000fea0003800000 */
.L_x_459:
        /* <DEDUP_REMOVED lines=8> */
.L_x_467:
[----:B------:R-:W-:-:S05]  /*65f0*/  F2FP.F16.F32.PACK_AB R16, RZ, R16 ;  /* 0x00000010ff10723e */ /* 0x000fca00000000ff */
[----:B------:R0:W-:Y:S01]  /*6600*/  STG.E.U16 desc[UR36][R8.64], R16 ;  /* 0x0000001008007986 */ /* 0x0001e2000c101524 */
[----:B------:R-:W-:Y:S05]  /*6610*/  BRA `(.L_x_463) ;  /* 0x0000000800d47947 */ /* 0x000fea0003800000 */
.L_x_466:
        /* <DEDUP_REMOVED lines=8> */
.L_x_469:
[----:B------:R-:W-:-:S05]  /*66a0*/  F2FP.F16.F32.PACK_AB R17, R17, R16 ;  /* 0x000000101111723e */ /* 0x000fca00000000ff */
[----:B------:R0:W-:Y:S01]  /*66b0*/  STG.E desc[UR36][R8.64], R17 ;  /* 0x0000001108007986 */ /* 0x0001e2000c101924 */
[----:B------:R-:W-:Y:S05]  /*66c0*/  BRA `(.L_x_463) ;  /* 0x0000000800a87947 */ /* 0x000fea0003800000 */
.L_x_468:
[----:B------:R-:W-:-:S06]  /*66d0*/  FMUL.FTZ R4, R16, 1 ;  /* 0x3f80000010047820 */ /* 0x000fcc0000410000 */
[----:B------:R-:W0:Y:S02]  /*66e0*/  F2F.F64.F32 R4, R4 ;  /* 0x0000000400047310 */ /* 0x000e240000201800 */
[----:B0-----:R0:W-:Y:S01]  /*66f0*/  STG.E.64 desc[UR36][R8.64], R4 ;  /* 0x0000000408007986 */ /* 0x0011e2000c101b24 */
[----:B------:R-:W-:Y:S05]  /*6700*/  BRA `(.L_x_463) ;  /* 0x0000000800987947 */ /* 0x000fea0003800000 */
.L_x_458:
        /* <DEDUP_REMOVED lines=13> */
.L_x_473:
        /* <DEDUP_REMOVED lines=16> */
.L_x_476:
[----:B------:R-:W-:-:S04]  /*68e0*/  SHF.R.U32.HI R16, RZ, 0x18, R16 ;  /* 0x00000018ff107819 */ /* 0x000fc80000011610 */
[----:B------:R-:W-:-:S04]  /*68f0*/  LOP3.LUT R3, R3, 0x80, R16, 0xf8, !PT ;  /* 0x0000008003037812 */ /* 0x000fc800078ef810 */
[----:B------:R-:W-:-:S07]  /*6900*/  PRMT R4, R3, 0x7610, R4 ;  /* 0x0000761003047816 */ /* 0x000fce0000000004 */
.L_x_475:
[----:B------:R-:W-:Y:S05]  /*6910*/  BSYNC.RECONVERGENT B0 ;  /* 0x0000000000007941 */ /* 0x000fea0003800200 */
.L_x_474:
[----:B------:R0:W-:Y:S01]  /*6920*/  STG.E.U8 desc[UR36][R8.64], R4 ;  /* 0x0000000408007986 */ /* 0x0001e2000c101124 */
[----:B------:R-:W-:Y:S05]  /*6930*/  BRA `(.L_x_463) ;  /* 0x00000008000c7947 */ /* 0x000fea0003800000 */
.L_x_472:
        /* <DEDUP_REMOVED lines=16> */
.L_x_479:
[----:B------:R-:W-:-:S04]  /*6a40*/  SHF.R.U32.HI R16, RZ, 0x18, R16 ;  /* 0x00000018ff107819 */ /* 0x000fc80000011610 */
[----:B------:R-:W-:-:S04]  /*6a50*/  LOP3.LUT R3, R3, 0x80, R16, 0xf8, !PT ;  /* 0x0000008003037812 */ /* 0x000fc800078ef810 */
[----:B------:R-:W-:-:S07]  /*6a60*/  PRMT R4, R3, 0x7610, R4 ;  /* 0x0000761003047816 */ /* 0x000fce0000000004 */
.L_x_478:
[----:B------:R-:W-:Y:S05]  /*6a70*/  BSYNC.RECONVERGENT B0 ;  /* 0x0000000000007941 */ /* 0x000fea0003800200 */
.L_x_477:
[----:B------:R0:W-:Y:S01]  /*6a80*/  STG.E.U8 desc[UR36][R8.64], R4 ;  /* 0x0000000408007986 */ /* 0x0001e2000c101124 */
[----:B------:R-:W-:Y:S05]  /*6a90*/  BRA `(.L_x_463) ;  /* 0x0000000400b47947 */ /* 0x000fea0003800000 */
.L_x_471:
        /* <DEDUP_REMOVED lines=21> */
.L_x_481:
[----:B------:R-:W0:Y:S02]  /*6bf0*/  F2I.U64.TRUNC R16, R16 ;  /* 0x0000001000107311 */ /* 0x000e24000020d800 */
[----:B0-----:R0:W-:Y:S01]  /*6c00*/  STG.E.64 desc[UR36][R8.64], R16 ;  /* 0x0000001008007986 */ /* 0x0011e2000c101b24 */
[----:B------:R-:W-:Y:S05]  /*6c10*/  BRA `(.L_x_463) ;  /* 0x0000000400547947 */ /* 0x000fea0003800000 */
.L_x_480:
[----:B------:R-:W0:Y:S02]  /*6c20*/  F2I.FTZ.U32.TRUNC.NTZ R3, R16 ;  /* 0x0000001000037305 */ /* 0x000e24000021f000 */
[----:B0-----:R0:W-:Y:S01]  /*6c30*/  STG.E desc[UR36][R8.64], R3 ;  /* 0x0000000308007986 */ /* 0x0011e2000c101924 */
[----:B------:R-:W-:Y:S05]  /*6c40*/  BRA `(.L_x_463) ;  /* 0x0000000400487947 */ /* 0x000fea0003800000 */
.L_x_470:
        /* <DEDUP_REMOVED lines=12> */
.L_x_483:
        /* <DEDUP_REMOVED lines=10> */
.L_x_482:
[----:B------:R-:W-:-:S13]  /*6db0*/  ISETP.NE.AND P0, PT, R0, 0xf, PT ;  /* 0x0000000f0000780c */ /* 0x000fda0003f05270 */
[----:B------:R-:W-:Y:S05]  /*6dc0*/  @!P0 BRA `(.L_x_484) ;  /* 0x0000000000e08947 */ /* 0x000fea0003800000 */
[----:B------:R-:W-:-:S13]  /*6dd0*/  ISETP.NE.AND P0, PT, R0, 0x17, PT ;  /* 0x000000170000780c */ /* 0x000fda0003f05270 */
[----:B------:R-:W-:Y:S05]  /*6de0*/  @!P0 BRA `(.L_x_485) ;  /* 0x00000000008c8947 */ /* 0x000fea0003800000 */
[----:B------:R-:W-:-:S13]  /*6df0*/  ISETP.NE.AND P0, PT, R0, 0x18, PT ;  /* 0x000000180000780c */ /* 0x000fda0003f05270 */
[----:B------:R-:W-:Y:S05]  /*6e00*/  @!P0 BRA `(.L_x_486) ;  /* 0x0000000000448947 */ /* 0x000fea0003800000 */
.L_x_462:
        /* <DEDUP_REMOVED lines=16> */
.L_x_487:
[----:B------:R-:W-:Y:S05]  /*6f10*/  BRA `(.L_x_463) ;  /* 0x0000000000947947 */ /* 0x000fea0003800000 */
.L_x_486:
        /* <DEDUP_REMOVED lines=12> */
.L_x_489:
[----:B------:R-:W-:Y:S05]  /*6fe0*/  BSYNC.RECONVERGENT B0 ;  /* 0x0000000000007941 */ /* 0x000fea0003800200 */
.L_x_488:
[----:B------:R-:W-:-:S05]  /*6ff0*/  LOP3.LUT R3, R0, 0x80, R5, 0xf8, !PT ;  /* 0x0000008000037812 */ /* 0x000fca00078ef805 */
[----:B------:R1:W-:Y:S01]  /*7000*/  STG.E.U8 desc[UR36][R8.64], R3 ;  /* 0x0000000308007986 */ /* 0x0003e2000c101124 */
[----:B------:R-:W-:Y:S05]  /*7010*/  BRA `(.L_x_463) ;  /* 0x0000000000547947 */ /* 0x000fea0003800000 */
.L_x_485:
        /* <DEDUP_REMOVED lines=11> */
.L_x_491:
[----:B------:R-:W-:Y:S01]  /*70d0*/  IMAD.MOV.U32 R0, RZ, RZ, 0x7f ;  /* 0x0000007fff007424 */ /* 0x000fe200078e00ff */
[----:B------:R-:W-:-:S04]  /*70e0*/  ISETP.GT.U32.AND P0, PT, R4, 0x7f800000, PT ;  /* 0x7f8000000400780c */ /* 0x000fc80003f04070 */
[----:B------:R-:W-:-:S09]  /*70f0*/  SEL R0, R0, 0x7c, P0 ;  /* 0x0000007c00007807 */ /* 0x000fd20000000000 */
.L_x_492:
[----:B------:R-:W-:Y:S05]  /*7100*/  BSYNC.RECONVERGENT B0 ;  /* 0x0000000000007941 */ /* 0x000fea0003800200 */
.L_x_490:
[----:B------:R-:W-:-:S04]  /*7110*/  SHF.R.U32.HI R3, RZ, 0x18, R16 ;  /* 0x00000018ff037819 */ /* 0x000fc80000011610 */
[----:B------:R-:W-:-:S05]  /*7120*/  LOP3.LUT R3, R0, 0x80, R3, 0xf8, !PT ;  /* 0x0000008000037812 */ /* 0x000fca00078ef803 */
[----:B------:R2:W-:Y:S01]  /*7130*/  STG.E.U8 desc[UR36][R8.64], R3 ;  /* 0x0000000308007986 */ /* 0x0005e2000c101124 */
[----:B------:R-:W-:Y:S05]  /*7140*/  BRA `(.L_x_463) ;  /* 0x0000000000087947 */ /* 0x000fea0003800000 */
.L_x_484:
[----:B------:R-:W-:-:S05]  /*7150*/  F2FP.BF16.F32.PACK_AB R16, RZ, R16 ;  /* 0x00000010ff10723e */ /* 0x000fca00000010ff */
[----:B------:R0:W-:Y:S02]  /*7160*/  STG.E.U16 desc[UR36][R8.64], R16 ;  /* 0x0000001008007986 */ /* 0x0001e4000c101524 */
.L_x_463:
[----:B------:R-:W-:-:S07]  /*7170*/  VIADD R27, R27, 0x80 ;  /* 0x000000801b1b7836 */ /* 0x000fce0000000000 */
.L_x_422:
[----:B------:R-:W-:Y:S05]  /*7180*/  BSYNC.RECONVERGENT B7 ;  /* 0x0000000000077941 */ /* 0x000fea0003800200 */
.L_x_383:
[----:B------:R-:W-:-:S13]  /*7190*/  ISETP.GE.AND P0, PT, R27, R26, PT ;  /* 0x0000001a1b00720c */ /* 0x000fda0003f06270 */
[----:B------:R-:W-:Y:S05]  /*71a0*/  @P0 EXIT ;  /* 0x000000000000094d */ /* 0x000fea0003800000 */
[----:B012-4-:R-:W0:Y:S01]  /*71b0*/  LDC.64 R4, c[0x0][0x388] ;  /* 0x0000e200ff047b82 */ /* 0x017e220000000a00 */
[----:B------:R-:W3:Y:S01]  /*71c0*/  LDCU UR4, c[0x0][0x3a8] ;  /* 0x00007500ff0477ac */ /* 0x000ee20008000800 */
[----:B------:R-:W-:Y:S01]  /*71d0*/  PRMT R0, R28, 0x9910, RZ ;  /* 0x000099101c007816 */ /* 0x000fe200000000ff */
[----:B------:R-:W-:-:S03]  /*71e0*/  IMAD R2, R2, 0x200, R27 ;  /* 0x0000020002027824 */ /* 0x000fc600078e021b */
[----:B------:R-:W-:Y:S01]  /*71f0*/  ISETP.GT.AND P1, PT, R0, 0x9, PT ;  /* 0x000000090000780c */ /* 0x000fe20003f24270 */
[----:B---3--:R-:W-:-:S05]  /*7200*/  IMAD R3, R2, UR4, RZ ;  /* 0x0000000402037c24 */ /* 0x008fca000f8e02ff */
[----:B0-----:R-:W-:-:S05]  /*7210*/  IADD3 R2, P0, PT, R3, R4, RZ ;  /* 0x0000000403027210 */ /* 0x001fca0007f1e0ff */
[----:B------:R-:W-:Y:S02]  /*7220*/  IMAD.X R3, RZ, RZ, R5, P0 ;  /* 0x000000ffff037224 */ /* 0x000fe400000e0605 */
[----:B------:R-:W-:Y:S06]  /*7230*/  @P1 BRA `(.L_x_493) ;  /* 0x0000000000e01947 */ /* 0x000fec0003800000 */
        /* <DEDUP_REMOVED lines=9> */
[----:B0-----:R-:W-:Y:S01]  /*72d0*/  STG.E.U8 desc[UR36][R2.64], R5 ;  /* 0x0000000502007986 */ /* 0x001fe2000c101124 */
[----:B------:R-:W-:Y:S05]  /*72e0*/  EXIT ;  /* 0x000000000000794d */ /* 0x000fea0003800000 */
.L_x_496:
[----:B------:R-:W0:Y:S02]  /*72f0*/  F2I.S64.TRUNC R24, R24 ;  /* 0x0000001800187311 */ /* 0x000e24000020d900 */
[----:B0-----:R-:W-:-:S05]  /*7300*/  IMAD.MOV.U32 R5, RZ, RZ, R24 ;  /* 0x000000ffff057224 */ /* 0x001fca00078e0018 */
[----:B------:R-:W-:Y:S01]  /*7310*/  STG.E.U8 desc[UR36][R2.64], R5 ;  /* 0x0000000502007986 */ /* 0x000fe2000c101124 */
[----:B------:R-:W-:Y:S05]  /*7320*/  EXIT ;  /* 0x000000000000794d */ /* 0x000fea0003800000 */
.L_x_495:
[----:B------:R-:W-:-:S13]  /*7330*/  ISETP.NE.AND P0, PT, R0, 0x2, PT ;  /* 0x000000020000780c */ /* 0x000fda0003f05270 */
[----:B------:R-:W-:Y:S05]  /*7340*/  @!P0 BRA `(.L_x_498) ;  /* 0x0000000000288947 */ /* 0x000fea0003800000 */
[----:B------:R-:W-:-:S13]  /*7350*/  ISETP.NE.AND P0, PT, R0, 0x3, PT ;  /* 0x000000030000780c */ /* 0x000fda0003f05270 */
[----:B------:R-:W-:Y:S05]  /*7360*/  @!P0 BRA `(.L_x_499) ;  /* 0x0000000000148947 */ /* 0x000fea0003800000 */
[----:B------:R-:W-:-:S13]  /*7370*/  ISETP.NE.AND P0, PT, R0, 0x4, PT ;  /* 0x000000040000780c */ /* 0x000fda0003f05270 */
[----:B------:R-:W-:Y:S05]  /*7380*/  @P0 BRA `(.L_x_497) ;  /* 0x00000008004c0947 */ /* 0x000fea0003800000 */
[----:B------:R-:W0:Y:S02]  /*7390*/  F2I.S64.TRUNC R24, R24 ;  /* 0x0000001800187311 */ /* 0x000e24000020d900 */
[----:B0-----:R-:W-:Y:S01]  /*73a0*/  STG.E.64 desc[UR36][R2.64], R24 ;  /* 0x0000001802007986 */ /* 0x001fe2000c101b24 */
[----:B------:R-:W-:Y:S05]  /*73b0*/  EXIT ;  /* 0x000000000000794d */ /* 0x000fea0003800000 */
.L_x_499:
[----:B------:R-:W0:Y:S02]  /*73c0*/  F2I.FTZ.TRUNC.NTZ R5, R24 ;  /* 0x0000001800057305 */ /* 0x000e24000021f100 */
[----:B0-----:R-:W-:Y:S01]  /*73d0*/  STG.E desc[UR36][R2.64], R5 ;  /* 0x0000000502007986 */ /* 0x001fe2000c101924 */
[----:B------:R-:W-:Y:S05]  /*73e0*/  EXIT ;  /* 0x000000000000794d */ /* 0x000fea0003800000 */
.L_x_498:
[----:B------:R-:W0:Y:S02]  /*73f0*/  F2I.FTZ.TRUNC.NTZ R5, R24 ;  /* 0x0000001800057305 */ /* 0x000e24000021f100 */
[----:B0-----:R-:W-:Y:S01]  /*7400*/  STG.E.U16 desc[UR36][R2.64], R5 ;  /* 0x0000000502007986 */ /* 0x001fe2000c101524 */
[----:B------:R-:W-:Y:S05]  /*7410*/  EXIT ;  /* 0x000000000000794d */ /* 0x000fea0003800000 */
.L_x_494:
[----:B------:R-:W-:-:S13]  /*7420*/  ISETP.GT.AND P0, PT, R0, 0x6, PT ;  /* 0x000000060000780c */ /* 0x000fda0003f04270 */
[----:B------:R-:W-:Y:S05]  /*7430*/  @P0 BRA `(.L_x_500) ;  /* 0x0000000000240947 */ /* 0x000fea0003800000 */
[----:B------:R-:W-:-:S13]  /*7440*/  ISETP.NE.AND P0, PT, R0, 0x5, PT ;  /* 0x000000050000780c */ /* 0x000fda0003f05270 */
[----:B------:R-:W-:Y:S05]  /*7450*/  @!P0 BRA `(.L_x_501) ;  /* 0x0000000000108947 */ /* 0x000fea0003800000 */
[----:B------:R-:W-:-:S13]  /*7460*/  ISETP.NE.AND P0, PT, R0, 0x6, PT ;  /* 0x000000060000780c */ /* 0x000fda0003f05270 */
[----:B------:R-:W-:Y:S05]  /*7470*/  @P0 BRA `(.L_x_497) ;  /* 0x0000000800100947 */ /* 0x000fea0003800000 */
[----:B------:R-:W-:Y:S01]  /*7480*/  STG.E desc[UR36][R2.64], R24 ;  /* 0x0000001802007986 */ /* 0x000fe2000c101924 */
[----:B------:R-:W-:Y:S05]  /*7490*/  EXIT ;  /* 0x000000000000794d */ /* 0x000fea0003800000 */
.L_x_501:
[----:B------:R-:W-:-:S05]  /*74a0*/  F2FP.F16.F32.PACK_AB R24, RZ, R24 ;  /* 0x00000018ff18723e */ /* 0x000fca00000000ff */
[----:B------:R-:W-:Y:S01]  /*74b0*/  STG.E.U16 desc[UR36][R2.64], R24 ;  /* 0x0000001802007986 */ /* 0x000fe2000c101524 */
[----:B------:R-:W-:Y:S05]  /*74c0*/  EXIT ;  /* 0x000000000000794d */ /* 0x000fea0003800000 */
.L_x_500:
[----:B------:R-:W-:-:S13]  /*74d0*/  ISETP.NE.AND P0, PT, R0, 0x7, PT ;  /* 0x000000070000780c */ /* 0x000fda0003f05270 */
[----:B------:R-:W-:Y:S05]  /*74e0*/  @!P0 BRA `(.L_x_502) ;  /* 0x0000000000248947 */ /* 0x000fea0003800000 */
[----:B------:R-:W-:-:S13]  /*74f0*/  ISETP.NE.AND P0, PT, R0, 0x8, PT ;  /* 0x000000080000780c */ /* 0x000fda0003f05270 */
[----:B------:R-:W-:Y:S05]  /*7500*/  @!P0 BRA `(.L_x_503) ;  /* 0x0000000000108947 */ /* 0x000fea0003800000 */
[----:B------:R-:W-:-:S13]  /*7510*/  ISETP.NE.AND P0, PT, R0, 0x9, PT ;  /* 0x000000090000780c */ /* 0x000fda0003f05270 */
[----:B------:R-:W-:Y:S05]  /*7520*/  @P0 BRA `(.L_x_497) ;  /* 0x0000000400e40947 */ /* 0x000fea0003800000 */
[----:B------:R-:W-:Y:S01]  /*7530*/  STG.E.64 desc[UR36][R2.64], R24 ;  /* 0x0000001802007986 */ /* 0x000fe2000c101b24 */
[----:B------:R-:W-:Y:S05]  /*7540*/  EXIT ;  /* 0x000000000000794d */ /* 0x000fea0003800000 */
.L_x_503:
[----:B------:R-:W-:-:S05]  /*7550*/  F2FP.F16.F32.PACK_AB R25, R25, R24 ;  /* 0x000000181919723e */ /* 0x000fca00000000ff */
[----:B------:R-:W-:Y:S01]  /*7560*/  STG.E desc[UR36][R2.64], R25 ;  /* 0x0000001902007986 */ /* 0x000fe2000c101924 */
[----:B------:R-:W-:Y:S05]  /*7570*/  EXIT ;  /* 0x000000000000794d */ /* 0x000fea0003800000 */
.L_x_502:
[----:B------:R-:W-:-:S06]  /*7580*/  FMUL.FTZ R4, R24, 1 ;  /* 0x3f80000018047820 */ /* 0x000fcc0000410000 */
[----:B------:R-:W0:Y:S02]  /*7590*/  F2F.F64.F32 R4, R4 ;  /* 0x0000000400047310 */ /* 0x000e240000201800 */
[----:B0-----:R-:W-:Y:S01]  /*75a0*/  STG.E.64 desc[UR36][R2.64], R4 ;  /* 0x0000000402007986 */ /* 0x001fe2000c101b24 */
[----:B------:R-:W-:Y:S05]  /*75b0*/  EXIT ;  /* 0x000000000000794d */ /* 0x000fea0003800000 */
.L_x_493:
        /* <DEDUP_REMOVED lines=11> */
[----:B0-----:R-:W-:Y:S01]  /*7670*/  STG.E.U16 desc[UR36][R2.64], R5 ;  /* 0x0000000502007986 */ /* 0x001fe2000c101524 */
[----:B------:R-:W-:Y:S05]  /*7680*/  EXIT ;  /* 0x000000000000794d */ /* 0x000fea0003800000 */
.L_x_507:
        /* <DEDUP_REMOVED lines=16> */
.L_x_510:
[----:B------:R-:W-:-:S04]  /*7790*/  SHF.R.U32.HI R24, RZ, 0x18, R24 ;  /* 0x00000018ff187819 */ /* 0x000fc80000011618 */
[----:B------:R-:W-:-:S04]  /*77a0*/  LOP3.LUT R5, R5, 0x80, R24, 0xf8, !PT ;  /* 0x0000008005057812 */ /* 0x000fc800078ef818 */
[----:B------:R-:W-:-:S07]  /*77b0*/  PRMT R0, R5, 0x7610, R0 ;  /* 0x0000761005007816 */ /* 0x000fce0000000000 */
.L_x_509:
[----:B------:R-:W-:Y:S05]  /*77c0*/  BSYNC.RECONVERGENT B0 ;  /* 0x0000000000007941 */ /* 0x000fea0003800200 */
.L_x_508:
[----:B------:R-:W-:Y:S01]  /*77d0*/  STG.E.U8 desc[UR36][R2.64], R0 ;  /* 0x0000000002007986 */ /* 0x000fe2000c101124 */
[----:B------:R-:W-:Y:S05]  /*77e0*/  EXIT ;  /* 0x000000000000794d */ /* 0x000fea0003800000 */
.L_x_506:
        /* <DEDUP_REMOVED lines=16> */
.L_x_513:
[----:B------:R-:W-:-:S04]  /*78f0*/  SHF.R.U32.HI R24, RZ, 0x18, R24 ;  /* 0x00000018ff187819 */ /* 0x000fc80000011618 */
[----:B------:R-:W-:-:S04]  /*7900*/  LOP3.LUT R5, R5, 0x80, R24, 0xf8, !PT ;  /* 0x0000008005057812 */ /* 0x000fc800078ef818 */
[----:B------:R-:W-:-:S07]  /*7910*/  PRMT R0, R5, 0x7610, R0 ;  /* 0x0000761005007816 */ /* 0x000fce0000000000 */
.L_x_512:
[----:B------:R-:W-:Y:S05]  /*7920*/  BSYNC.RECONVERGENT B0 ;  /* 0x0000000000007941 */ /* 0x000fea0003800200 */
.L_x_511:
[----:B------:R-:W-:Y:S01]  /*7930*/  STG.E.U8 desc[UR36][R2.64], R0 ;  /* 0x0000000002007986 */ /* 0x000fe2000c101124 */
[----:B------:R-:W-:Y:S05]  /*7940*/  EXIT ;  /* 0x000000000000794d */ /* 0x000fea0003800000 */
.L_x_505:
        /* <DEDUP_REMOVED lines=19> */
[----:B------:R-:W-:Y:S01]  /*7a80*/  STG.E.U8 desc[UR36][R2.64], R5 ;  /* 0x0000000502007986 */ /* 0x000fe2000c101124 */
[----:B------:R-:W-:Y:S05]  /*7a90*/  EXIT ;  /* 0x000000000000794d */ /* 0x000fea0003800000 */
.L_x_515:
[----:B------:R-:W0:Y:S02]  /*7aa0*/  F2I.U64.TRUNC R24, R24 ;  /* 0x0000001800187311 */ /* 0x000e24000020d800 */
[----:B0-----:R-:W-:Y:S01]  /*7ab0*/  STG.E.64 desc[UR36][R2.64], R24 ;  /* 0x0000001802007986 */ /* 0x001fe2000c101b24 */
[----:B------:R-:W-:Y:S05]  /*7ac0*/  EXIT ;  /* 0x000000000000794d */ /* 0x000fea0003800000 */
.L_x_514:
[----:B------:R-:W0:Y:S02]  /*7ad0*/  F2I.FTZ.U32.TRUNC.NTZ R5, R24 ;  /* 0x0000001800057305 */ /* 0x000e24000021f000 */
[----:B0-----:R-:W-:Y:S01]  /*7ae0*/  STG.E desc[UR36][R2.64], R5 ;  /* 0x0000000502007986 */ /* 0x001fe2000c101924 */
[----:B------:R-:W-:Y:S05]  /*7af0*/  EXIT ;  /* 0x000000000000794d */ /* 0x000fea0003800000 */
.L_x_504:
        /* <DEDUP_REMOVED lines=10> */
[----:B------:R-:W-:Y:S01]  /*7ba0*/  STG.E.U8 desc[UR36][R2.64], R5 ;  /* 0x0000000502007986 */ /* 0x000fe2000c101124 */
[----:B------:R-:W-:Y:S05]  /*7bb0*/  EXIT ;  /* 0x000000000000794d */ /* 0x000fea0003800000 */
.L_x_517:
        /* <DEDUP_REMOVED lines=10> */
.L_x_516:
[----:B------:R-:W-:-:S13]  /*7c60*/  ISETP.NE.AND P0, PT, R0, 0xf, PT ;  /* 0x0000000f0000780c */ /* 0x000fda0003f05270 */
[----:B------:R-:W-:Y:S05]  /*7c70*/  @!P0 BRA `(.L_x_518) ;  /* 0x0000000000e08947 */ /* 0x000fea0003800000 */
[----:B------:R-:W-:-:S13]  /*7c80*/  ISETP.NE.AND P0, PT, R0, 0x17, PT ;  /* 0x000000170000780c */ /* 0x000fda0003f05270 */
[----:B------:R-:W-:Y:S05]  /*7c90*/  @!P0 BRA `(.L_x_519) ;  /* 0x00000000008c8947 */ /* 0x000fea0003800000 */
[----:B------:R-:W-:-:S13]  /*7ca0*/  ISETP.NE.AND P0, PT, R0, 0x18, PT ;  /* 0x000000180000780c */ /* 0x000fda0003f05270 */
[----:B------:R-:W-:Y:S05]  /*7cb0*/  @!P0 BRA `(.L_x_520) ;  /* 0x0000000000448947 */ /* 0x000fea0003800000 */
.L_x_497:
[----:B------:R-:W-:Y:S01]  /*7cc0*/  MOV R0, 0x0 ;  /* 0x0000000000007802 */ /* 0x000fe20000000f00 */
[----:B------:R-:W0:Y:S01]  /*7cd0*/  LDCU.64 UR4, c[0x4][0x128] ;  /* 0x01002500ff0477ac */ /* 0x000e220008000a00 */
[----:B------:R-:W-:Y:S02]  /*7ce0*/  IMAD.MOV.U32 R8, RZ, RZ, 0x65 ;  /* 0x00000065ff087424 */ /* 0x000fe400078e00ff */
[----:B------:R1:W2:Y:S01]  /*7cf0*/  LDC.64 R2, c[0x4][R0] ;  /* 0x0100000000027b82 */ /* 0x0002a20000000a00 */
[----:B------:R-:W3:Y:S01]  /*7d00*/  LDCU.64 UR6, c[0x4][0x130] ;  /* 0x01002600ff0677ac */ /* 0x000ee20008000a00 */
[----:B------:R-:W-:Y:S02]  /*7d10*/  IMAD.MOV.U32 R12, RZ, RZ, 0x1 ;  /* 0x00000001ff0c7424 */ /* 0x000fe400078e00ff */
[----:B------:R-:W-:Y:S01]  /*7d20*/  IMAD.MOV.U32 R13, RZ, RZ, RZ ;  /* 0x000000ffff0d7224 */ /* 0x000fe200078e00ff */
[----:B------:R-:W4:Y:S01]  /*7d30*/  LDCU.64 UR8, c[0x4][0x40] ;  /* 0x01000800ff0877ac */ /* 0x000f220008000a00 */
[----:B0-----:R-:W-:-:S02]  /*7d40*/  IMAD.U32 R4, RZ, RZ, UR4 ;  /* 0x00000004ff047e24 */ /* 0x001fc4000f8e00ff */
[----:B------:R-:W-:Y:S02]  /*7d50*/  IMAD.U32 R5, RZ, RZ, UR5 ;  /* 0x00000005ff057e24 */ /* 0x000fe4000f8e00ff */
[----:B---3--:R-:W-:Y:S02]  /*7d60*/  IMAD.U32 R6, RZ, RZ, UR6 ;  /* 0x00000006ff067e24 */ /* 0x008fe4000f8e00ff */
[----:B------:R-:W-:Y:S02]  /*7d70*/  IMAD.U32 R7, RZ, RZ, UR7 ;  /* 0x00000007ff077e24 */ /* 0x000fe4000f8e00ff */
[----:B----4-:R-:W-:Y:S02]  /*7d80*/  IMAD.U32 R10, RZ, RZ, UR8 ;  /* 0x00000008ff0a7e24 */ /* 0x010fe4000f8e00ff */
[----:B-1----:R-:W-:-:S07]  /*7d90*/  IMAD.U32 R11, RZ, RZ, UR9 ;  /* 0x00000009ff0b7e24 */ /* 0x002fce000f8e00ff */
[----:B------:R-:W-:-:S07]  /*7da0*/  LEPC R20, `(.L_x_521) ;  /* 0x000000001014794e */ /* 0x000fce0000000000 */
[----:B--2---:R-:W-:Y:S05]  /*7db0*/  CALL.ABS.NOINC R2 ;  /* 0x0000000002007343 */ /* 0x004fea0003c00000 */
.L_x_521:
[----:B------:R-:W-:Y:S05]  /*7dc0*/  EXIT ;  /* 0x000000000000794d */ /* 0x000fea0003800000 */
.L_x_520:
        /* <DEDUP_REMOVED lines=12> */
.L_x_523:
[----:B------:R-:W-:Y:S05]  /*7e90*/  BSYNC.RECONVERGENT B0 ;  /* 0x0000000000007941 */ /* 0x000fea0003800200 */
.L_x_522:
[----:B------:R-:W-:-:S05]  /*7ea0*/  LOP3.LUT R5, R0, 0x80, R7, 0xf8, !PT ;  /* 0x0000008000057812 */ /* 0x000fca00078ef807 */
[----:B------:R-:W-:Y:S01]  /*7eb0*/  STG.E.U8 desc[UR36][R2.64], R5 ;  /* 0x0000000502007986 */ /* 0x000fe2000c101124 */
[----:B------:R-:W-:Y:S05]  /*7ec0*/  EXIT ;  /* 0x000000000000794d */ /* 0x000fea0003800000 */
.L_x_519:
        /* <DEDUP_REMOVED lines=11> */
.L_x_525:
[----:B------:R-:W-:Y:S01]  /*7f80*/  IMAD.MOV.U32 R0, RZ, RZ, 0x7f ;  /* 0x0000007fff007424 */ /* 0x000fe200078e00ff */
[----:B------:R-:W-:-:S04]  /*7f90*/  ISETP.GT.U32.AND P0, PT, R4, 0x7f800000, PT ;  /* 0x7f8000000400780c */ /* 0x000fc80003f04070 */
[----:B------:R-:W-:-:S09]  /*7fa0*/  SEL R0, R0, 0x7c, P0 ;  /* 0x0000007c00007807 */ /* 0x000fd20000000000 */
.L_x_526:
[----:B------:R-:W-:Y:S05]  /*7fb0*/  BSYNC.RECONVERGENT B0 ;  /* 0x0000000000007941 */ /* 0x000fea0003800200 */
.L_x_524:
[----:B------:R-:W-:-:S04]  /*7fc0*/  SHF.R.U32.HI R5, RZ, 0x18, R24 ;  /* 0x00000018ff057819 */ /* 0x000fc80000011618 */
[----:B------:R-:W-:-:S05]  /*7fd0*/  LOP3.LUT R5, R0, 0x80, R5, 0xf8, !PT ;  /* 0x0000008000057812 */ /* 0x000fca00078ef805 */
[----:B------:R-:W-:Y:S01]  /*7fe0*/  STG.E.U8 desc[UR36][R2.64], R5 ;  /* 0x0000000502007986 */ /* 0x000fe2000c101124 */
[----:B------:R-:W-:Y:S05]  /*7ff0*/  EXIT ;  /* 0x000000000000794d */ /* 0x000fea0003800000 */
.L_x_518:
[----:B------:R-:W-:-:S05]  /*8000*/  F2FP.BF16.F32.PACK_AB R24, RZ, R24 ;  /* 0x00000018ff18723e */ /* 0x000fca00000010ff */
[----:B------:R-:W-:Y:S01]  /*8010*/  STG.E.U16 desc[UR36][R2.64], R24 ;  /* 0x0000001802007986 */ /* 0x000fe2000c101524 */
[----:B------:R-:W-:Y:S05]  /*8020*/  EXIT ;  /* 0x000000000000794d */ /* 0x000fea0003800000 */
.L_x_527:
        /* <DEDUP_REMOVED lines=13> */
.L_x_2236:


//--------------------- .text._ZN2at6native18elementwise_kernelILi128ELi2EZNS0_22gpu_kernel_impl_nocastIZZZNS0_16conj_kernel_cudaERNS_18TensorIteratorBaseEENKUlvE0_clEvENKUlvE10_clEvEUlN3c107complexIfEEE_EEvS4_RKT_EUliE_EEviT1_ --------------------------
	.section	.text._ZN2at6native18elementwise_kernelILi128ELi2EZNS0_22gpu_kernel_impl_nocastIZZZNS0_16conj_kernel_cudaERNS_18TensorIteratorBaseEENKUlvE0_clEvENKUlvE10_clEvEUlN3c107complexIfEEE_EEvS4_RKT_EUliE_EEviT1_,"ax",@progbits
	.align	128
        .global         _ZN2at6native18elementwise_kernelILi128ELi2EZNS0_22gpu_kernel_impl_nocastIZZZNS0_16conj_kernel_cudaERNS_18TensorIteratorBaseEENKUlvE0_clEvENKUlvE10_clEvEUlN3c107complexIfEEE_EEvS4_RKT_EUliE_EEviT1_
        .type           _ZN2at6native18elementwise_kernelILi128ELi2EZNS0_22gpu_kernel_impl_nocastIZZZNS0_16conj_kernel_cudaERNS_18TensorIteratorBaseEENKUlvE0_clEvENKUlvE10_clEvEUlN3c107complexIfEEE_EEvS4_RKT_EUliE_EEviT1_,@function
        .size           _ZN2at6native18elementwise_kernelILi128ELi2EZNS0_22gpu_kernel_impl_nocastIZZZNS0_16conj_kernel_cudaERNS_18TensorIteratorBaseEENKUlvE0_clEvENKUlvE10_clEvEUlN3c107complexIfEEE_EEvS4_RKT_EUliE_EEviT1_,(.L_x_2237 - _ZN2at6native18elementwise_kernelILi128ELi2EZNS0_22gpu_kernel_impl_nocastIZZZNS0_16conj_kernel_cudaERNS_18TensorIteratorBaseEENKUlvE0_clEvENKUlvE10_clEvEUlN3c107complexIfEEE_EEvS4_RKT_EUliE_EEviT1_)
        .other          _ZN2at6native18elementwise_kernelILi128ELi2EZNS0_22gpu_kernel_impl_nocastIZZZNS0_16conj_kernel_cudaERNS_18TensorIteratorBaseEENKUlvE0_clEvENKUlvE10_clEvEUlN3c107complexIfEEE_EEvS4_RKT_EUliE_EEviT1_,@"STO_CUDA_ENTRY STV_DEFAULT"
_ZN2at6native18elementwise_kernelILi128ELi2EZNS0_22gpu_kernel_impl_nocastIZZZNS0_16conj_kernel_cudaERNS_18TensorIteratorBaseEENKUlvE0_clEvENKUlvE10_clEvEUlN3c107complexIfEEE_EEvS4_RKT_EUliE_EEviT1_:
.text._ZN2at6native18elementwise_kernelILi128ELi2EZNS0_22gpu_kernel_impl_nocastIZZZNS0_16conj_kernel_cudaERNS_18TensorIteratorBaseEENKUlvE0_clEvENKUlvE10_clEvEUlN3c107complexIfEEE_EEvS4_RKT_EUliE_EEviT1_:
[----:B------:R-:W-:Y:S08]  /*0000*/  LDC R1, c[0x0][0x37c] ;  /* 0x0000df00ff017b82 */ /* 0x000ff00000000800 */
[----:B------:R-:W0:Y:S01]  /*0010*/  LDC R2, c[0x0][0x388] ;  /* 0x0000e200ff027b82 */ /* 0x000e220000000800 */
[----:B------:R-:W1:Y:S01]  /*0020*/  S2R R3, SR_TID.X ;  /* 0x0000000000037919 */ /* 0x000e620000002100 */
[----:B------:R-:W2:Y:S06]  /*0030*/  LDCU.64 UR6, c[0x0][0x358] ;  /* 0x00006b00ff0677ac */ /* 0x000eac0008000a00 */
[----:B------:R-:W3:Y:S01]  /*0040*/  S2UR UR4, SR_CTAID.X ;  /* 0x00000000000479c3 */ /* 0x000ee20000002500 */
[----:B0-----:R-:W-:Y:S01]  /*0050*/  ISETP.NE.AND P0, PT, R2, RZ, PT ;  /* 0x000000ff0200720c */ /* 0x001fe20003f05270 */
[----:B---3--:R-:W-:-:S06]  /*0060*/  USHF.L.U32 UR4, UR4, 0x8, URZ ;  /* 0x0000000804047899 */ /* 0x008fcc00080006ff */
[----:B-1----:R-:W-:-:S06]  /*0070*/  LOP3.LUT R3, R3, UR4, RZ, 0xfc, !PT ;  /* 0x0000000403037c12 */ /* 0x002fcc000f8efcff */
[----:B--2---:R-:W-:Y:S05]  /*0080*/  @P0 BRA `(.L_x_528) ;  /* 0x00000000004c0947 */ /* 0x004fea0003800000 */
[----:B------:R-:W0:Y:S01]  /*0090*/  LDCU UR4, c[0x0][0x380] ;  /* 0x00007000ff0477ac */ /* 0x000e220008000800 */
[----:B------:R-:W-:Y:S01]  /*00a0*/  BSSY.RECONVERGENT B0, `(.L_x_529) ;  /* 0x0000009000007945 */ /* 0x000fe20003800200 */
[----:B0-----:R-:W-:-:S13]  /*00b0*/  ISETP.GE.AND P0, PT, R3, UR4, PT ;  /* 0x0000000403007c0c */ /* 0x001fda000bf06270 */
[----:B------:R-:W-:Y:S05]  /*00c0*/  @P0 BRA `(.L_x_530) ;  /* 0x0000000000180947 */ /* 0x000fea0003800000 */
[----:B------:R-:W0:Y:S02]  /*00d0*/  LDC.64 R4, c[0x0][0x588] ;  /* 0x00016200ff047b82 */ /* 0x000e240000000a00 */
[----:B0-----:R-:W2:Y:S06]  /*00e0*/  LDG.E.64 R4, desc[UR6][R4.64] ;  /* 0x0000000604047981 */ /* 0x001eac000c1e1b00 */
[----:B------:R-:W0:Y:S01]  /*00f0*/  LDC.64 R6, c[0x0][0x580] ;  /* 0x00016000ff067b82 */ /* 0x000e220000000a00 */
[----:B------:R-:W-:Y:S01]  /*0100*/  IADD3 R3, PT, PT, R3, 0x80, RZ ;  /* 0x0000008003037810 */ /* 0x000fe20007ffe0ff */
[----:B--2---:R-:W-:-:S05]  /*0110*/  FADD.FTZ R5, -R5, -RZ ;  /* 0x800000ff05057221 */ /* 0x004fca0000010100 */
[----:B0-----:R0:W-:Y:S02]  /*0120*/  STG.E.64 desc[UR6][R6.64], R4 ;  /* 0x0000000406007986 */ /* 0x0011e4000c101b06 */
.L_x_530:
[----:B------:R-:W-:Y:S05]  /*0130*/  BSYNC.RECONVERGENT B0 ;  /* 0x0000000000007941 */ /* 0x000fea0003800200 */
.L_x_529:
[----:B------:R-:W-:-:S13]  /*0140*/  ISETP.GE.AND P0, PT, R3, UR4, PT ;  /* 0x0000000403007c0c */ /* 0x000fda000bf06270 */
[----:B------:R-:W-:Y:S05]  /*0150*/  @P0 EXIT ;  /* 0x000000000000094d */ /* 0x000fea0003800000 */
[----:B------:R-:W1:Y:S02]  /*0160*/  LDC.64 R2, c[0x0][0x588] ;  /* 0x00016200ff027b82 */ /* 0x000e640000000a00 */
[----:B-1----:R-:W2:Y:S06]  /*0170*/  LDG.E.64 R2, desc[UR6][R2.64] ;  /* 0x0000000602027981 */ /* 0x002eac000c1e1b00 */
[----:B0-----:R-:W0:Y:S01]  /*0180*/  LDC.64 R4, c[0x0][0x580] ;  /* 0x00016000ff047b82 */ /* 0x001e220000000a00 */
[----:B--2---:R-:W-:-:S05]  /*0190*/  FADD.FTZ R3, -R3, -RZ ;  /* 0x800000ff03037221 */ /* 0x004fca0000010100 */
[----:B0-----:R-:W-:Y:S01]  /*01a0*/  STG.E.64 desc[UR6][R4.64], R2 ;  /* 0x0000000204007986 */ /* 0x001fe2000c101b06 */
[----:B------:R-:W-:Y:S05]  /*01b0*/  EXIT ;  /* 0x000000000000794d */ /* 0x000fea0003800000 */
.L_x_528:
[----:B------:R-:W0:Y:S01]  /*01c0*/  LDCU UR4, c[0x0][0x380] ;  /* 0x00007000ff0477ac */ /* 0x000e220008000800 */
[----:B------:R-:W-:Y:S01]  /*01d0*/  IADD3 R2, PT, PT, R2, -0x1, RZ ;  /* 0xffffffff02027810 */ /* 0x000fe20007ffe0ff */
[----:B------:R-:W-:Y:S03]  /*01e0*/  BSSY.RECONVERGENT B0, `(.L_x_531) ;  /* 0x0000138000007945 */ /* 0x000fe60003800200 */
[----:B------:R-:W-:-:S04]  /*01f0*/  VIMNMX.U32 R0, PT, PT, R2, 0x18, PT ;  /* 0x0000001802007848 */ /* 0x000fc80003fe0000 */
[----:B------:R-:W-:Y:S02]  /*0200*/  IADD3 R0, PT, PT, R0, 0x1, RZ ;  /* 0x0000000100007810 */ /* 0x000fe40007ffe0ff */
[----:B0-----:R-:W-:-:S13]  /*0210*/  ISETP.GE.AND P0, PT, R3, UR4, PT ;  /* 0x0000000403007c0c */ /* 0x001fda000bf06270 */
[----:B------:R-:W-:Y:S05]  /*0220*/  @P0 BRA `(.L_x_532) ;  /* 0x0000001000cc0947 */ /* 0x000fea0003800000 */
[----:B------:R-:W0:Y:S01]  /*0230*/  LDCU.64 UR8, c[0x0][0x390] ;  /* 0x00007200ff0877ac */ /* 0x000e220008000a00 */
[----:B------:R-:W-:Y:S01]  /*0240*/  HFMA2 R4, -RZ, RZ, 0, 0 ;  /* 0x00000000ff047431 */ /* 0x000fe200000001ff */
[----:B------:R-:W-:Y:S01]  /*0250*/  MOV R5, R3 ;  /* 0x0000000300057202 */ /* 0x000fe20000000f00 */
[----:B------:R-:W1:Y:S01]  /*0260*/  LDCU UR5, c[0x0][0x38c] ;  /* 0x00007180ff0577ac */ /* 0x000e620008000800 */
[----:B------:R-:W-:Y:S01]  /*0270*/  ISETP.NE.AND P0, PT, R2, RZ, PT ;  /* 0x000000ff0200720c */ /* 0x000fe20003f05270 */
[----:B------:R-:W2:Y:S01]  /*0280*/  LDCU.64 UR10, c[0x0][0x4b8] ;  /* 0x00009700ff0a77ac */ /* 0x000ea20008000a00 */
[----:B0-----:R-:W-:-:S05]  /*0290*/  IMAD.HI.U32 R6, R3, UR8, R4 ;  /* 0x0000000803067c27 */ /* 0x001fca000f8e0004 */
[----:B------:R-:W-:-:S04]  /*02a0*/  SHF.R.U32.HI R7, RZ, UR9, R6 ;  /* 0x00000009ff077c19 */ /* 0x000fc80008011606 */
[----:B------:R-:W-:-:S05]  /*02b0*/  IADD3 R4, PT, PT, -R7, RZ, RZ ;  /* 0x000000ff07047210 */ /* 0x000fca0007ffe1ff */
[----:B-1----:R-:W-:-:S04]  /*02c0*/  IMAD R4, R4, UR5, R3 ;  /* 0x0000000504047c24 */ /* 0x002fc8000f8e0203 */
[C---:B--2---:R-:W-:Y:S02]  /*02d0*/  IMAD R5, R4.reuse, UR10, RZ ;  /* 0x0000000a04057c24 */ /* 0x044fe4000f8e02ff */
[----:B------:R-:W-:Y:S01]  /*02e0*/  IMAD R4, R4, UR11, RZ ;  /* 0x0000000b04047c24 */ /* 0x000fe2000f8e02ff */
[----:B------:R-:W-:Y:S06]  /*02f0*/  @!P0 BRA `(.L_x_533) ;  /* 0x0000001000748947 */ /* 0x000fec0003800000 */
[----:B------:R-:W0:Y:S01]  /*0300*/  LDCU.64 UR8, c[0x0][0x398] ;  /* 0x00007300ff0877ac */ /* 0x000e220008000a00 */
[----:B------:R-:W-:Y:S02]  /*0310*/  MOV R6, RZ ;  /* 0x000000ff00067202 */ /* 0x000fe40000000f00 */
[----:B------:R-:W-:Y:S01]  /*0320*/  ISETP.NE.AND P0, PT, R0, 0x2, PT ;  /* 0x000000020000780c */ /* 0x000fe20003f05270 */
[----:B------:R-:W1:Y:S01]  /*0330*/  LDCU UR5, c[0x0][0x3a0] ;  /* 0x00007400ff0577ac */ /* 0x000e620008000800 */
[----:B------:R-:W2:Y:S01]  /*0340*/  LDCU.64 UR10, c[0x0][0x4c0] ;  /* 0x00009800ff0a77ac */ /* 0x000ea20008000a00 */
[----:B0-----:R-:W-:-:S05]  /*0350*/  IMAD.HI.U32 R8, R7, UR9, R6 ;  /* 0x0000000907087c27 */ /* 0x001fca000f8e0006 */
[----:B-1----:R-:W-:-:S04]  /*0360*/  SHF.R.U32.HI R9, RZ, UR5, R8 ;  /* 0x00000005ff097c19 */ /* 0x002fc80008011608 */
[----:B------:R-:W-:-:S05]  /*0370*/  IADD3 R6, PT, PT, -R9, RZ, RZ ;  /* 0x000000ff09067210 */ /* 0x000fca0007ffe1ff */
[----:B------:R-:W-:-:S04]  /*0380*/  IMAD R6, R6, UR8, R7 ;  /* 0x0000000806067c24 */ /* 0x000fc8000f8e0207 */
[C---:B--2---:R-:W-:Y:S02]  /*0390*/  IMAD R5, R6.reuse, UR10, R5 ;  /* 0x0000000a06057c24 */ /* 0x044fe4000f8e0205 */
[----:B------:R-:W-:Y:S01]  /*03a0*/  IMAD R4, R6, UR11, R4 ;  /* 0x0000000b06047c24 */ /* 0x000fe2000f8e0204 */
[----:B------:R-:W-:Y:S06]  /*03b0*/  @!P0 BRA `(.L_x_533) ;  /* 0x0000001000448947 */ /* 0x000fec0003800000 */
[----:B------:R-:W0:Y:S01]  /*03c0*/  LDCU.64 UR8, c[0x0][0x3a8] ;  /* 0x00007500ff0877ac */ /* 0x000e220008000a00 */
[----:B------:R-:W-:Y:S01]  /*03d0*/  HFMA2 R8, -RZ, RZ, 0, 0 ;  /* 0x00000000ff087431 */ /* 0x000fe200000001ff */
[----:B------:R-:W-:Y:S01]  /*03e0*/  ISETP.NE.AND P0, PT, R0, 0x3, PT ;  /* 0x000000030000780c */ /* 0x000fe20003f05270 */
[----:B------:R-:W1:Y:S01]  /*03f0*/  LDCU UR5, c[0x0][0x3a4] ;  /* 0x00007480ff0577ac */ /* 0x000e620008000800 */
[----:B------:R-:W2:Y:S02]  /*0400*/  LDCU.64 UR10, c[0x0][0x4c8] ;  /* 0x00009900ff0a77ac */ /* 0x000ea40008000a00 */
[----:B0-----:R-:W-:-:S05]  /*0410*/  IMAD.HI.U32 R6, R9, UR8, R8 ;  /* 0x0000000809067c27 */ /* 0x001fca000f8e0008 */
[----:B------:R-:W-:-:S04]  /*0420*/  SHF.R.U32.HI R7, RZ, UR9, R6 ;  /* 0x00000009ff077c19 */ /* 0x000fc80008011606 */
[----:B------:R-:W-:-:S05]  /*0430*/  IADD3 R8, PT, PT, -R7, RZ, RZ ;  /* 0x000000ff07087210 */ /* 0x000fca0007ffe1ff */
[----:B-1----:R-:W-:-:S04]  /*0440*/  IMAD R8, R8, UR5, R9 ;  /* 0x0000000508087c24 */ /* 0x002fc8000f8e0209 */
[C---:B--2---:R-:W-:Y:S02]  /*0450*/  IMAD R5, R8.reuse, UR10, R5 ;  /* 0x0000000a08057c24 */ /* 0x044fe4000f8e0205 */
[----:B------:R-:W-:Y:S01]  /*0460*/  IMAD R4, R8, UR11, R4 ;  /* 0x0000000b08047c24 */ /* 0x000fe2000f8e0204 */
        /* <DEDUP_REMOVED lines=26> */
[----:B------:R-:W-:Y:S01]  /*0610*/  IMAD.MOV.U32 R6, RZ, RZ, RZ ;  /* 0x000000ffff067224 */ /* 0x000fe200078e00ff */
        /* <DEDUP_REMOVED lines=76> */
[----:B-1----:R-:W-:-:S05]  /*0ae0*/  SHF.R.U32.HI R9, RZ, UR5, R8 ;  /* 0x00000005ff097c19 */ /* 0x002fca0008011608 */
[----:B------:R-:W-:-:S04]  /*0af0*/  IMAD.MOV R6, RZ, RZ, -R9 ;  /* 0x000000ffff067224 */ /* 0x000fc800078e0a09 */
        /* <DEDUP_REMOVED lines=136> */
[----:B------:R-:W-:Y:S01]  /*1380*/  ISETP.NE.AND P0, PT, R0, 0x18, PT ;  /* 0x000000180000780c */ /* 0x000fe20003f05270 */
[----:B------:R-:W0:Y:S01]  /*1390*/  LDCU.64 UR8, c[0x0][0x4a0] ;  /* 0x00009400ff0877ac */ /* 0x000e220008000a00 */
[----:B------:R-:W-:Y:S01]  /*13a0*/  MOV R6, RZ ;  /* 0x000000ff00067202 */ /* 0x000fe20000000f00 */
[----:B------:R-:W1:Y:S01]  /*13b0*/  LDCU UR5, c[0x0][0x4a8] ;  /* 0x00009500ff0577ac */ /* 0x000e620008000800 */
[----:B------:R-:W2:Y:S09]  /*13c0*/  LDCU.64 UR10, c[0x0][0x570] ;  /* 0x0000ae00ff0a77ac */ /* 0x000eb20008000a00 */
[----:B------:R-:W3:Y:S01]  /*13d0*/  @P0 LDC.64 R14, c[0x0][0x4b0] ;  /* 0x00012c00ff0e0b82 */ /* 0x000ee20000000a00 */
[----:B0-----:R-:W-:-:S07]  /*13e0*/  IMAD.HI.U32 R10, R7, UR9, R6 ;  /* 0x00000009070a7c27 */ /* 0x001fce000f8e0006 */
[----:B------:R-:W0:Y:S01]  /*13f0*/  @P0 LDC R17, c[0x0][0x4ac] ;  /* 0x00012b00ff110b82 */ /* 0x000e220000000800 */
[----:B-1----:R-:W-:Y:S02]  /*1400*/  SHF.R.U32.HI R11, RZ, UR5, R10 ;  /* 0x00000005ff0b7c19 */ /* 0x002fe4000801160a */
[----:B------:R-:W-:Y:S02]  /*1410*/  @P0 MOV R10, RZ ;  /* 0x000000ff000a0202 */ /* 0x000fe40000000f00 */
[----:B------:R-:W-:-:S03]  /*1420*/  IADD3 R13, PT, PT, -R11, RZ, RZ ;  /* 0x000000ff0b0d7210 */ /* 0x000fc60007ffe1ff */
[----:B------:R-:W1:Y:S01]  /*1430*/  @P0 LDC.64 R8, c[0x0][0x578] ;  /* 0x00015e00ff080b82 */ /* 0x000e620000000a00 */
[----:B---3--:R-:W-:-:S05]  /*1440*/  @P0 IMAD.HI.U32 R6, R11, R14, R10 ;  /* 0x0000000e0b060227 */ /* 0x008fca00078e000a */
[----:B------:R-:W-:Y:S01]  /*1450*/  @P0 SHF.R.U32.HI R10, RZ, R15, R6 ;  /* 0x0000000fff0a0219 */ /* 0x000fe20000011606 */
[----:B------:R-:W-:-:S03]  /*1460*/  IMAD R6, R13, UR8, R7 ;  /* 0x000000080d067c24 */ /* 0x000fc6000f8e0207 */
[----:B------:R-:W-:Y:S01]  /*1470*/  @P0 IADD3 R10, PT, PT, -R10, RZ, RZ ;  /* 0x000000ff0a0a0210 */ /* 0x000fe20007ffe1ff */
[C---:B--2---:R-:W-:Y:S02]  /*1480*/  IMAD R5, R6.reuse, UR10, R5 ;  /* 0x0000000a06057c24 */ /* 0x044fe4000f8e0205 */
[----:B------:R-:W-:Y:S02]  /*1490*/  IMAD R4, R6, UR11, R4 ;  /* 0x0000000b06047c24 */ /* 0x000fe4000f8e0204 */
[----:B0-----:R-:W-:-:S04]  /*14a0*/  @P0 IMAD R10, R10, R17, R11 ;  /* 0x000000110a0a0224 */ /* 0x001fc800078e020b */
[C---:B-1----:R-:W-:Y:S02]  /*14b0*/  @P0 IMAD R5, R10.reuse, R8, R5 ;  /* 0x000000080a050224 */ /* 0x042fe400078e0205 */
[----:B------:R-:W-:-:S07]  /*14c0*/  @P0 IMAD R4, R10, R9, R4 ;  /* 0x000000090a040224 */ /* 0x000fce00078e0204 */
.L_x_533:
[----:B------:R-:W0:Y:S02]  /*14d0*/  LDCU.128 UR8, c[0x0][0x580] ;  /* 0x0000b000ff0877ac */ /* 0x000e240008000c00 */
[----:B0-----:R-:W-:-:S05]  /*14e0*/  IADD3 R6, P0, PT, R4, UR10, RZ ;  /* 0x0000000a04067c10 */ /* 0x001fca000ff1e0ff */
[----:B------:R-:W-:-:S06]  /*14f0*/  IMAD.X R7, RZ, RZ, UR11, P0 ;  /* 0x0000000bff077e24 */ /* 0x000fcc00080e06ff */
[----:B------:R-:W2:Y:S01]  /*1500*/  LDG.E.64 R6, desc[UR6][R6.64] ;  /* 0x0000000606067981 */ /* 0x000ea2000c1e1b00 */
[----:B------:R-:W-:Y:S02]  /*1510*/  IADD3 R4, P0, PT, R5, UR8, RZ ;  /* 0x0000000805047c10 */ /* 0x000fe4000ff1e0ff */
[----:B------:R-:W-:Y:S02]  /*1520*/  IADD3 R3, PT, PT, R3, 0x80, RZ ;  /* 0x0000008003037810 */ /* 0x000fe40007ffe0ff */
[----:B------:R-:W-:Y:S01]  /*1530*/  IADD3.X R5, PT, PT, RZ, UR9, RZ, P0, !PT ;  /* 0x00000009ff057c10 */ /* 0x000fe200087fe4ff */
[----:B--2---:R-:W-:-:S05]  /*1540*/  FADD.FTZ R7, -R7, -RZ ;  /* 0x800000ff07077221 */ /* 0x004fca0000010100 */
[----:B------:R0:W-:Y:S03]  /*1550*/  STG.E.64 desc[UR6][R4.64], R6 ;  /* 0x0000000604007986 */ /* 0x0001e6000c101b06 */
.L_x_532:
[----:B------:R-:W-:Y:S05]  /*1560*/  BSYNC.RECONVERGENT B0 ;  /* 0x0000000000007941 */ /* 0x000fea0003800200 */
.L_x_531:
[----:B------:R-:W-:-:S13]  /*1570*/  ISETP.GE.AND P0, PT, R3, UR4, PT ;  /* 0x0000000403007c0c */ /* 0x000fda000bf06270 */
[----:B------:R-:W-:Y:S05]  /*1580*/  @P0 EXIT ;  /* 0x000000000000094d */ /* 0x000fea0003800000 */
[----:B------:R-:W1:Y:S01]  /*1590*/  LDCU.64 UR4, c[0x0][0x390] ;  /* 0x00007200ff0477ac */ /* 0x000e620008000a00 */
[----:B0-----:R-:W-:Y:S02]  /*15a0*/  MOV R4, RZ ;  /* 0x000000ff00047202 */ /* 0x001fe40000000f00 */
[----:B------:R-:W-:Y:S01]  /*15b0*/  MOV R5, R3 ;  /* 0x0000000300057202 */ /* 0x000fe20000000f00 */
[----:B------:R-:W0:Y:S01]  /*15c0*/  LDCU UR8, c[0x0][0x38c] ;  /* 0x00007180ff0877ac */ /* 0x000e220008000800 */
[----:B------:R-:W-:Y:S01]  /*15d0*/  ISETP.NE.AND P0, PT, R2, RZ, PT ;  /* 0x000000ff0200720c */ /* 0x000fe20003f05270 */
[----:B------:R-:W2:Y:S01]  /*15e0*/  LDCU.64 UR10, c[0x0][0x4b8] ;  /* 0x00009700ff0a77ac */ /* 0x000ea20008000a00 */
[----:B-1----:R-:W-:-:S05]  /*15f0*/  IMAD.HI.U32 R4, R3, UR4, R4 ;  /* 0x0000000403047c27 */ /* 0x002fca000f8e0004 */
[----:B------:R-:W-:-:S04]  /*1600*/  SHF.R.U32.HI R5, RZ, UR5, R4 ;  /* 0x00000005ff057c19 */ /* 0x000fc80008011604 */
[----:B------:R-:W-:-:S05]  /*1610*/  IADD3 R6, PT, PT, -R5, RZ, RZ ;  /* 0x000000ff05067210 */ /* 0x000fca0007ffe1ff */
[----:B0-----:R-:W-:-:S04]  /*1620*/  IMAD R2, R6, UR8, R3 ;  /* 0x0000000806027c24 */ /* 0x001fc8000f8e0203 */
[C---:B--2---:R-:W-:Y:S02]  /*1630*/  IMAD R3, R2.reuse, UR10, RZ ;  /* 0x0000000a02037c24 */ /* 0x044fe4000f8e02ff */
[----:B------:R-:W-:Y:S01]  /*1640*/  IMAD R2, R2, UR11, RZ ;  /* 0x0000000b02027c24 */ /* 0x000fe2000f8e02ff */
        /* <DEDUP_REMOVED lines=268> */
[----:B------:R-:W1:Y:S10]  /*2710*/  LDCU UR4, c[0x0][0x4a8] ;  /* 0x00009500ff0477ac */ /* 0x000e740008000800 */
[----:B------:R-:W2:Y:S01]  /*2720*/  @P0 LDC.64 R8, c[0x0][0x4b0] ;  /* 0x00012c00ff080b82 */ /* 0x000ea20000000a00 */
[----:B0-----:R-:W-:-:S07]  /*2730*/  IMAD.HI.U32 R6, R5, UR9, R4 ;  /* 0x0000000905067c27 */ /* 0x001fce000f8e0004 */
[----:B------:R-:W0:Y:S01]  /*2740*/  @P0 LDC R11, c[0x0][0x4ac] ;  /* 0x00012b00ff0b0b82 */ /* 0x000e220000000800 */
[----:B-1----:R-:W-:Y:S01]  /*2750*/  SHF.R.U32.HI R7, RZ, UR4, R6 ;  /* 0x00000004ff077c19 */ /* 0x002fe20008011606 */
[----:B------:R-:W1:Y:S01]  /*2760*/  LDCU.64 UR4, c[0x0][0x570] ;  /* 0x0000ae00ff0477ac */ /* 0x000e620008000a00 */
[----:B------:R-:W-:Y:S02]  /*2770*/  @P0 MOV R6, RZ ;  /* 0x000000ff00060202 */ /* 0x000fe40000000f00 */
[----:B------:R-:W-:-:S03]  /*2780*/  IADD3 R4, PT, PT, -R7, RZ, RZ ;  /* 0x000000ff07047210 */ /* 0x000fc60007ffe1ff */
[----:B------:R-:W3:Y:S02]  /*2790*/  @P0 LDC.64 R12, c[0x0][0x578] ;  /* 0x00015e00ff0c0b82 */ /* 0x000ee40000000a00 */
[----:B------:R-:W-:Y:S02]  /*27a0*/  IMAD R4, R4, UR8, R5 ;  /* 0x0000000804047c24 */ /* 0x000fe4000f8e0205 */
[----:B--2---:R-:W-:-:S05]  /*27b0*/  @P0 IMAD.HI.U32 R0, R7, R8, R6 ;  /* 0x0000000807000227 */ /* 0x004fca00078e0006 */
[----:B------:R-:W-:Y:S01]  /*27c0*/  @P0 SHF.R.U32.HI R0, RZ, R9, R0 ;  /* 0x00000009ff000219 */ /* 0x000fe20000011600 */
[C---:B-1----:R-:W-:Y:S02]  /*27d0*/  IMAD R3, R4.reuse, UR4, R3 ;  /* 0x0000000404037c24 */ /* 0x042fe4000f8e0203 */
[----:B------:R-:W-:Y:S01]  /*27e0*/  IMAD R2, R4, UR5, R2 ;  /* 0x0000000504027c24 */ /* 0x000fe2000f8e0202 */
[----:B------:R-:W-:-:S05]  /*27f0*/  @P0 IADD3 R6, PT, PT, -R0, RZ, RZ ;  /* 0x000000ff00060210 */ /* 0x000fca0007ffe1ff */
[----:B0-----:R-:W-:-:S04]  /*2800*/  @P0 IMAD R6, R11, R6, R7 ;  /* 0x000000060b060224 */ /* 0x001fc800078e0207 */
[C---:B---3--:R-:W-:Y:S02]  /*2810*/  @P0 IMAD R3, R6.reuse, R12, R3 ;  /* 0x0000000c06030224 */ /* 0x048fe400078e0203 */
[----:B------:R-:W-:-:S07]  /*2820*/  @P0 IMAD R2, R6, R13, R2 ;  /* 0x0000000d06020224 */ /* 0x000fce00078e0202 */
.L_x_534:
[----:B------:R-:W0:Y:S02]  /*2830*/  LDCU.128 UR8, c[0x0][0x580] ;  /* 0x0000b000ff0877ac */ /* 0x000e240008000c00 */
[----:B0-----:R-:W-:-:S04]  /*2840*/  IADD3 R4, P0, PT, R2, UR10, RZ ;  /* 0x0000000a02047c10 */ /* 0x001fc8000ff1e0ff */
[----:B------:R-:W-:-:S06]  /*2850*/  IADD3.X R5, PT, PT, RZ, UR11, RZ, P0, !PT ;  /* 0x0000000bff057c10 */ /* 0x000fcc00087fe4ff */
[----:B------:R-:W2:Y:S01]  /*2860*/  LDG.E.64 R4, desc[UR6][R4.64] ;  /* 0x0000000604047981 */ /* 0x000ea2000c1e1b00 */
[----:B------:R-:W-:-:S04]  /*2870*/  IADD3 R2, P0, PT, R3, UR8, RZ ;  /* 0x0000000803027c10 */ /* 0x000fc8000ff1e0ff */
[----:B------:R-:W-:Y:S01]  /*2880*/  IADD3.X R3, PT, PT, RZ, UR9, RZ, P0, !PT ;  /* 0x00000009ff037c10 */ /* 0x000fe200087fe4ff */
[----:B--2---:R-:W-:-:S05]  /*2890*/  FADD.FTZ R5, -R5, -RZ ;  /* 0x800000ff05057221 */ /* 0x004fca0000010100 */
[----:B------:R-:W-:Y:S01]  /*28a0*/  STG.E.64 desc[UR6][R2.64], R4 ;  /* 0x0000000402007986 */ /* 0x000fe2000c101b06 */
[----:B------:R-:W-:Y:S05]  /*28b0*/  EXIT ;  /* 0x000000000000794d */ /* 0x000fea0003800000 */
.L_x_535:
        /* <DEDUP_REMOVED lines=12> */
.L_x_2237:


//--------------------- .text._ZN2at6native27unrolled_elementwise_kernelIZZZNS0_16conj_kernel_cudaERNS_18TensorIteratorBaseEENKUlvE0_clEvENKUlvE10_clEvEUlN3c107complexIfEEE_St5arrayIPcLm2EELi4E23TrivialOffsetCalculatorILi1EjESE_NS0_6memory15LoadWithoutCastENSF_16StoreWithoutCastEEEviT_T0_T2_T3_T4_T5_ --------------------------
	.section	.text._ZN2at6native27unrolled_elementwise_kernelIZZZNS0_16conj_kernel_cudaERNS_18TensorIteratorBaseEENKUlvE0_clEvENKUlvE10_clEvEUlN3c107complexIfEEE_St5arrayIPcLm2EELi4E23TrivialOffsetCalculatorILi1EjESE_NS0_6memory15LoadWithoutCastENSF_16StoreWithoutCastEEEviT_T0_T2_T3_T4_T5_,"ax",@progbits
	.align	128
        .global         _ZN2at6native27unrolled_elementwise_kernelIZZZNS0_16conj_kernel_cudaERNS_18TensorIteratorBaseEENKUlvE0_clEvENKUlvE10_clEvEUlN3c107complexIfEEE_St5arrayIPcLm2EELi4E23TrivialOffsetCalculatorILi1EjESE_NS0_6memory15LoadWithoutCastENSF_16StoreWithoutCastEEEviT_T0_T2_T3_T4_T5_
        .type           _ZN2at6native27unrolled_elementwise_kernelIZZZNS0_16conj_kernel_cudaERNS_18TensorIteratorBaseEENKUlvE0_clEvENKUlvE10_clEvEUlN3c107complexIfEEE_St5arrayIPcLm2EELi4E23TrivialOffsetCalculatorILi1EjESE_NS0_6memory15LoadWithoutCastENSF_16StoreWithoutCastEEEviT_T0_T2_T3_T4_T5_,@function
        .size           _ZN2at6native27unrolled_elementwise_kernelIZZZNS0_16conj_kernel_cudaERNS_18TensorIteratorBaseEENKUlvE0_clEvENKUlvE10_clEvEUlN3c107complexIfEEE_St5arrayIPcLm2EELi4E23TrivialOffsetCalculatorILi1EjESE_NS0_6memory15LoadWithoutCastENSF_16StoreWithoutCastEEEviT_T0_T2_T3_T4_T5_,(.L_x_2238 - _ZN2at6native27unrolled_elementwise_kernelIZZZNS0_16conj_kernel_cudaERNS_18TensorIteratorBaseEENKUlvE0_clEvENKUlvE10_clEvEUlN3c107complexIfEEE_St5arrayIPcLm2EELi4E23TrivialOffsetCalculatorILi1EjESE_NS0_6memory15LoadWithoutCastENSF_16StoreWithoutCastEEEviT_T0_T2_T3_T4_T5_)
        .other          _ZN2at6native27unrolled_elementwise_kernelIZZZNS0_16conj_kernel_cudaERNS_18TensorIteratorBaseEENKUlvE0_clEvENKUlvE10_clEvEUlN3c107complexIfEEE_St5arrayIPcLm2EELi4E23TrivialOffsetCalculatorILi1EjESE_NS0_6memory15LoadWithoutCastENSF_16StoreWithoutCastEEEviT_T0_T2_T3_T4_T5_,@"STO_CUDA_ENTRY STV_DEFAULT"
_ZN2at6native27unrolled_elementwise_kernelIZZZNS0_16conj_kernel_cudaERNS_18TensorIteratorBaseEENKUlvE0_clEvENKUlvE10_clEvEUlN3c107complexIfEEE_St5arrayIPcLm2EELi4E23TrivialOffsetCalculatorILi1EjESE_NS0_6memory15LoadWithoutCastENSF_16StoreWithoutCastEEEviT_T0_T2_T3_T4_T5_:
.text._ZN2at6native27unrolled_elementwise_kernelIZZZNS0_16conj_kernel_cudaERNS_18TensorIteratorBaseEENKUlvE0_clEvENKUlvE10_clEvEUlN3c107complexIfEEE_St5arrayIPcLm2EELi4E23TrivialOffsetCalculatorILi1EjESE_NS0_6memory15LoadWithoutCastENSF_16StoreWithoutCastEEEviT_T0_T2_T3_T4_T5_:
[----:B------:R-:W-:Y:S01]  /*0000*/  LDC R1, c[0x0][0x37c] ;  /* 0x0000df00ff017b82 */ /* 0x000fe20000000800 */
[----:B------:R-:W0:Y:S07]  /*0010*/  S2R R0, SR_CTAID.X ;  /* 0x0000000000007919 */ /* 0x000e2e0000002500 */
[----:B------:R-:W0:Y:S01]  /*0020*/  LDC R3, c[0x0][0x380] ;  /* 0x0000e000ff037b82 */ /* 0x000e220000000800 */
[----:B------:R-:W1:Y:S01]  /*0030*/  LDCU.64 UR4, c[0x0][0x358] ;  /* 0x00006b00ff0477ac */ /* 0x000e620008000a00 */
[----:B------:R-:W2:Y:S01]  /*0040*/  S2R R7, SR_TID.X ;  /* 0x0000000000077919 */ /* 0x000ea20000002100 */
[----:B0-----:R-:W-:-:S02]  /*0050*/  IMAD R6, R0, -0x200, R3 ;  /* 0xfffffe0000067824 */ /* 0x001fc400078e0203 */
[----:B--2---:R-:W-:-:S03]  /*0060*/  VIADD R9, R7, 0x80 ;  /* 0x0000008007097836 */ /* 0x004fc60000000000 */
[----:B------:R-:W-:Y:S01]  /*0070*/  ISETP.GE.AND P0, PT, R7, R6, PT ;  /* 0x000000060700720c */ /* 0x000fe20003f06270 */
[----:B------:R-:W-:-:S12]  /*0080*/  IMAD.MOV.U32 R3, RZ, RZ, R7 ;  /* 0x000000ffff037224 */ /* 0x000fd800078e0007 */
[----:B------:R-:W0:Y:S01]  /*0090*/  @!P0 LDC.64 R10, c[0x0][0x390] ;  /* 0x0000e400ff0a8b82 */ /* 0x000e220000000a00 */
[----:B------:R-:W-:Y:S01]  /*00a0*/  @!P0 LEA R5, R0, R7, 0x9 ;  /* 0x0000000700058211 */ /* 0x000fe200078e48ff */
[----:B------:R-:W-:-:S05]  /*00b0*/  @!P0 IMAD.MOV.U32 R3, RZ, RZ, R9 ;  /* 0x000000ffff038224 */ /* 0x000fca00078e0009 */
[----:B------:R-:W-:Y:S01]  /*00c0*/  ISETP.GE.AND P1, PT, R3, R6, PT ;  /* 0x000000060300720c */ /* 0x000fe20003f26270 */
[----:B------:R-:W2:-:S12]  /*00d0*/  @!P0 LDC.64 R18, c[0x0][0x388] ;  /* 0x0000e200ff128b82 */ /* 0x000e980000000a00 */
[----:B------:R-:W-:Y:S02]  /*00e0*/  @!P1 IMAD R13, R0, 0x200, R3 ;  /* 0x00000200000d9824 */ /* 0x000fe400078e0203 */
[----:B------:R-:W-:Y:S02]  /*00f0*/  @!P1 VIADD R3, R3, 0x80 ;  /* 0x0000008003039836 */ /* 0x000fe40000000000 */
[----:B0-----:R-:W-:Y:S01]  /*0100*/  @!P0 IMAD.WIDE.U32 R10, R5, 0x8, R10 ;  /* 0x00000008050a8825 */ /* 0x001fe200078e000a */
[----:B------:R-:W-:Y:S02]  /*0110*/  CS2R R4, SRZ ;  /* 0x0000000000047805 */ /* 0x000fe4000001ff00 */
[----:B------:R-:W-:-:S04]  /*0120*/  ISETP.GE.AND P3, PT, R3, R6, PT ;  /* 0x000000060300720c */ /* 0x000fc80003f66270 */
[----:B-1----:R0:W3:Y:S09]  /*0130*/  @!P0 LDG.E.64 R4, desc[UR4][R10.64] ;  /* 0x000000040a048981 */ /* 0x0020f2000c1e1b00 */
[----:B------:R-:W-:Y:S01]  /*0140*/  @!P3 LEA R21, R0, R3, 0x9 ;  /* 0x000000030015b211 */ /* 0x000fe200078e48ff */
[----:B------:R-:W-:Y:S01]  /*0150*/  @!P3 VIADD R3, R3, 0x80 ;  /* 0x000000800303b836 */ /* 0x000fe20000000000 */
[----:B0-----:R-:W0:Y:S04]  /*0160*/  @!P3 LDC.64 R10, c[0x0][0x390] ;  /* 0x0000e400ff0abb82 */ /* 0x001e280000000a00 */
[----:B------:R-:W-:-:S13]  /*0170*/  ISETP.GE.AND P2, PT, R3, R6, PT ;  /* 0x000000060300720c */ /* 0x000fda0003f46270 */
[----:B------:R-:W1:Y:S01]  /*0180*/  @!P2 LDC.64 R14, c[0x0][0x390] ;  /* 0x0000e400ff0eab82 */ /* 0x000e620000000a00 */
[----:B------:R-:W-:Y:S01]  /*0190*/  @!P2 IMAD R17, R0, 0x200, R3 ;  /* 0x000002000011a824 */ /* 0x000fe200078e0203 */
[----:B------:R-:W-:-:S03]  /*01a0*/  CS2R R2, SRZ ;  /* 0x0000000000027805 */ /* 0x000fc6000001ff00 */
[----:B-1----:R-:W-:-:S03]  /*01b0*/  @!P2 IMAD.WIDE.U32 R14, R17, 0x8, R14 ;  /* 0x00000008110ea825 */ /* 0x002fc600078e000e */
[----:B------:R-:W1:Y:S01]  /*01c0*/  @!P1 LDC.64 R16, c[0x0][0x390] ;  /* 0x0000e400ff109b82 */ /* 0x000e620000000a00 */
[----:B------:R-:W-:Y:S01]  /*01d0*/  @!P0 IMAD R23, R0, 0x200, R7 ;  /* 0x0000020000178824 */ /* 0x000fe200078e0207 */
[----:B------:R4:W5:Y:S01]  /*01e0*/  @!P2 LDG.E.64 R2, desc[UR4][R14.64] ;  /* 0x000000040e02a981 */ /* 0x000962000c1e1b00 */
[----:B0-----:R-:W-:Y:S01]  /*01f0*/  @!P3 IMAD.WIDE.U32 R20, R21, 0x8, R10 ;  /* 0x000000081514b825 */ /* 0x001fe200078e000a */
[----:B------:R-:W-:-:S03]  /*0200*/  CS2R R10, SRZ ;  /* 0x00000000000a7805 */ /* 0x000fc6000001ff00 */
[----:B--2---:R-:W-:-:S03]  /*0210*/  @!P0 IMAD.WIDE.U32 R18, R23, 0x8, R18 ;  /* 0x0000000817128825 */ /* 0x004fc600078e0012 */
[----:B------:R0:W5:Y:S01]  /*0220*/  @!P3 LDG.E.64 R10, desc[UR4][R20.64] ;  /* 0x00000004140ab981 */ /* 0x000162000c1e1b00 */
[----:B-1----:R-:W-:Y:S01]  /*0230*/  @!P1 IMAD.WIDE.U32 R16, R13, 0x8, R16 ;  /* 0x000000080d109825 */ /* 0x002fe200078e0010 */
[----:B------:R-:W-:-:S06]  /*0240*/  CS2R R12, SRZ ;  /* 0x00000000000c7805 */ /* 0x000fcc000001ff00 */
[----:B------:R0:W5:Y:S01]  /*0250*/  @!P1 LDG.E.64 R12, desc[UR4][R16.64] ;  /* 0x00000004100c9981 */ /* 0x000162000c1e1b00 */
[----:B------:R-:W-:Y:S02]  /*0260*/  ISETP.GE.AND P1, PT, R7, R6, PT ;  /* 0x000000060700720c */ /* 0x000fe40003f26270 */
[----:B----4-:R-:W-:Y:S01]  /*0270*/  MOV R15, R7 ;  /* 0x00000007000f7202 */ /* 0x010fe20000000f00 */
[----:B------:R-:W-:-:S05]  /*0280*/  @!P0 IMAD.MOV.U32 R15, RZ, RZ, R9 ;  /* 0x000000ffff0f8224 */ /* 0x000fca00078e0009 */
[----:B------:R-:W-:Y:S01]  /*0290*/  ISETP.GE.AND P2, PT, R15, R6, PT ;  /* 0x000000060f00720c */ /* 0x000fe20003f46270 */
[----:B------:R-:W-:Y:S01]  /*02a0*/  BSSY.RECONVERGENT B0, `(.L_x_536) ;  /* 0x000001a000007945 */ /* 0x000fe20003800200 */
[----:B---3--:R-:W-:-:S05]  /*02b0*/  FADD.FTZ R5, -R5, -RZ ;  /* 0x800000ff05057221 */ /* 0x008fca0000010100 */
[----:B------:R-:W-:-:S05]  /*02c0*/  FSEL R5, R5, RZ, !P1 ;  /* 0x000000ff05057208 */ /* 0x000fca0004800000 */
[----:B------:R0:W-:Y:S01]  /*02d0*/  @!P0 STG.E.64 desc[UR4][R18.64], R4 ;  /* 0x0000000412008986 */ /* 0x0001e2000c101b04 */
[----:B------:R-:W-:Y:S05]  /*02e0*/  @P2 BRA `(.L_x_537) ;  /* 0x0000000000542947 */ /* 0x000fea0003800000 */
[----:B0-----:R-:W0:Y:S01]  /*02f0*/  LDC.64 R4, c[0x0][0x388] ;  /* 0x0000e200ff047b82 */ /* 0x001e220000000a00 */
[----:B------:R-:W-:Y:S01]  /*0300*/  LEA R17, R0, R15, 0x9 ;  /* 0x0000000f00117211 */ /* 0x000fe200078e48ff */
[----:B-----5:R-:W-:Y:S01]  /*0310*/  FADD.FTZ R13, -R13, -RZ ;  /* 0x800000ff0d0d7221 */ /* 0x020fe20000010100 */
[----:B------:R-:W-:Y:S01]  /*0320*/  ISETP.GE.AND P0, PT, R9, R6, PT ;  /* 0x000000060900720c */ /* 0x000fe20003f06270 */
[----:B------:R-:W-:-:S03]  /*0330*/  VIADD R15, R15, 0x80 ;  /* 0x000000800f0f7836 */ /* 0x000fc60000000000 */
[----:B------:R-:W-:Y:S02]  /*0340*/  FSEL R12, R12, RZ, !P0 ;  /* 0x000000ff0c0c7208 */ /* 0x000fe40004000000 */
[----:B------:R-:W-:Y:S02]  /*0350*/  FSEL R13, R13, RZ, !P0 ;  /* 0x000000ff0d0d7208 */ /* 0x000fe40004000000 */
[----:B------:R-:W-:Y:S01]  /*0360*/  ISETP.GE.AND P0, PT, R15, R6, PT ;  /* 0x000000060f00720c */ /* 0x000fe20003f06270 */
[----:B0-----:R-:W-:-:S05]  /*0370*/  IMAD.WIDE.U32 R4, R17, 0x8, R4 ;  /* 0x0000000811047825 */ /* 0x001fca00078e0004 */
[----:B------:R1:W-:Y:S07]  /*0380*/  STG.E.64 desc[UR4][R4.64], R12 ;  /* 0x0000000c04007986 */ /* 0x0003ee000c101b04 */
[----:B------:R-:W-:Y:S05]  /*0390*/  @P0 BRA `(.L_x_537) ;  /* 0x0000000000280947 */ /* 0x000fea0003800000 */
[----:B-1----:R-:W0:Y:S01]  /*03a0*/  LDC.64 R4, c[0x0][0x388] ;  /* 0x0000e200ff047b82 */ /* 0x002e220000000a00 */
[----:B------:R-:W-:Y:S01]  /*03b0*/  VIADD R9, R7, 0x100 ;  /* 0x0000010007097836 */ /* 0x000fe20000000000 */
[----:B------:R-:W-:Y:S01]  /*03c0*/  LEA R13, R0, R15, 0x9 ;  /* 0x0000000f000d7211 */ /* 0x000fe200078e48ff */
[----:B------:R-:W-:Y:S01]  /*03d0*/  FADD.FTZ R11, -R11, -RZ ;  /* 0x800000ff0b0b7221 */ /* 0x000fe20000010100 */
[----:B------:R-:W-:Y:S02]  /*03e0*/  VIADD R15, R15, 0x80 ;  /* 0x000000800f0f7836 */ /* 0x000fe40000000000 */
[----:B------:R-:W-:-:S04]  /*03f0*/  ISETP.GE.AND P0, PT, R9, R6, PT ;  /* 0x000000060900720c */ /* 0x000fc80003f06270 */
[----:B------:R-:W-:Y:S02]  /*0400*/  FSEL R10, R10, RZ, !P0 ;  /* 0x000000ff0a0a7208 */ /* 0x000fe40004000000 */
[----:B------:R-:W-:Y:S01]  /*0410*/  FSEL R11, R11, RZ, !P0 ;  /* 0x000000ff0b0b7208 */ /* 0x000fe20004000000 */
[----:B0-----:R-:W-:-:S05]  /*0420*/  IMAD.WIDE.U32 R4, R13, 0x8, R4 ;  /* 0x000000080d047825 */ /* 0x001fca00078e0004 */
[----:B------:R2:W-:Y:S02]  /*0430*/  STG.E.64 desc[UR4][R4.64], R10 ;  /* 0x0000000a04007986 */ /* 0x0005e4000c101b04 */
.L_x_537:
[----:B------:R-:W-:Y:S05]  /*0440*/  BSYNC.RECONVERGENT B0 ;  /* 0x0000000000007941 */ /* 0x000fea0003800200 */
.L_x_536:
[----:B------:R-:W-:-:S13]  /*0450*/  ISETP.GE.AND P0, PT, R15, R6, PT ;  /* 0x000000060f00720c */ /* 0x000fda0003f06270 */
[----:B------:R-:W-:Y:S05]  /*0460*/  @P0 EXIT ;  /* 0x000000000000094d */ /* 0x000fea0003800000 */
[----:B012---:R-:W0:Y:S01]  /*0470*/  LDC.64 R4, c[0x0][0x388] ;  /* 0x0000e200ff047b82 */ /* 0x007e220000000a00 */
[----:B------:R-:W-:Y:S01]  /*0480*/  VIADD R7, R7, 0x180 ;  /* 0x0000018007077836 */ /* 0x000fe20000000000 */
[----:B------:R-:W-:Y:S01]  /*0490*/  LEA R15, R0, R15, 0x9 ;  /* 0x0000000f000f7211 */ /* 0x000fe200078e48ff */
[----:B-----5:R-:W-:-:S03]  /*04a0*/  FADD.FTZ R3, -R3, -RZ ;  /* 0x800000ff03037221 */ /* 0x020fc60000010100 */
[----:B------:R-:W-:-:S04]  /*04b0*/  ISETP.GE.AND P0, PT, R7, R6, PT ;  /* 0x000000060700720c */ /* 0x000fc80003f06270 */
[----:B------:R-:W-:Y:S02]  /*04c0*/  FSEL R2, R2, RZ, !P0 ;  /* 0x000000ff02027208 */ /* 0x000fe40004000000 */
[----:B------:R-:W-:Y:S01]  /*04d0*/  FSEL R3, R3, RZ, !P0 ;  /* 0x000000ff03037208 */ /* 0x000fe20004000000 */
[----:B0-----:R-:W-:-:S05]  /*04e0*/  IMAD.WIDE.U32 R4, R15, 0x8, R4 ;  /* 0x000000080f047825 */ /* 0x001fca00078e0004 */
[----:B------:R-:W-:Y:S01]  /*04f0*/  STG.E.64 desc[UR4][R4.64], R2 ;  /* 0x0000000204007986 */ /* 0x000fe2000c101b04 */
[----:B------:R-:W-:Y:S05]  /*0500*/  EXIT ;  /* 0x000000000000794d */ /* 0x000fea0003800000 */
.L_x_538:
        /* <DEDUP_REMOVED lines=15> */
.L_x_2238:


//--------------------- .text._ZN2at6native29vectorized_elementwise_kernelILi2EZZZNS0_16conj_kernel_cudaERNS_18TensorIteratorBaseEENKUlvE0_clEvENKUlvE10_clEvEUlN3c107complexIfEEE_St5arrayIPcLm2EEEEviT0_T1_ --------------------------
	.section	.text._ZN2at6native29vectorized_elementwise_kernelILi2EZZZNS0_16conj_kernel_cudaERNS_18TensorIteratorBaseEENKUlvE0_clEvENKUlvE10_clEvEUlN3c107complexIfEEE_St5arrayIPcLm2EEEEviT0_T1_,"ax",@progbits
	.align	128
        .global         _ZN2at6native29vectorized_elementwise_kernelILi2EZZZNS0_16conj_kernel_cudaERNS_18TensorIteratorBaseEENKUlvE0_clEvENKUlvE10_clEvEUlN3c107complexIfEEE_St5arrayIPcLm2EEEEviT0_T1_
        .type           _ZN2at6native29vectorized_elementwise_kernelILi2EZZZNS0_16conj_kernel_cudaERNS_18TensorIteratorBaseEENKUlvE0_clEvENKUlvE10_clEvEUlN3c107complexIfEEE_St5arrayIPcLm2EEEEviT0_T1_,@function
        .size           _ZN2at6native29vectorized_elementwise_kernelILi2EZZZNS0_16conj_kernel_cudaERNS_18TensorIteratorBaseEENKUlvE0_clEvENKUlvE10_clEvEUlN3c107complexIfEEE_St5arrayIPcLm2EEEEviT0_T1_,(.L_x_2239 - _ZN2at6native29vectorized_elementwise_kernelILi2EZZZNS0_16conj_kernel_cudaERNS_18TensorIteratorBaseEENKUlvE0_clEvENKUlvE10_clEvEUlN3c107complexIfEEE_St5arrayIPcLm2EEEEviT0_T1_)
        .other          _ZN2at6native29vectorized_elementwise_kernelILi2EZZZNS0_16conj_kernel_cudaERNS_18TensorIteratorBaseEENKUlvE0_clEvENKUlvE10_clEvEUlN3c107complexIfEEE_St5arrayIPcLm2EEEEviT0_T1_,@"STO_CUDA_ENTRY STV_DEFAULT"
_ZN2at6native29vectorized_elementwise_kernelILi2EZZZNS0_16conj_kernel_cudaERNS_18TensorIteratorBaseEENKUlvE0_clEvENKUlvE10_clEvEUlN3c107complexIfEEE_St5arrayIPcLm2EEEEviT0_T1_:
.text._ZN2at6native29vectorized_elementwise_kernelILi2EZZZNS0_16conj_kernel_cudaERNS_18TensorIteratorBaseEENKUlvE0_clEvENKUlvE10_clEvEUlN3c107complexIfEEE_St5arrayIPcLm2EEEEviT0_T1_:
[----:B------:R-:W-:Y:S01]  /*0000*/  LDC R1, c[0x0][0x37c] ;  /* 0x0000df00ff017b82 */ /* 0x000fe20000000800 */
[----:B------:R-:W0:Y:S01]  /*0010*/  S2R R0, SR_CTAID.X ;  /* 0x0000000000007919 */ /* 0x000e220000002500 */
[----:B------:R-:W1:Y:S01]  /*0020*/  LDCU UR6, c[0x0][0x380] ;  /* 0x00007000ff0677ac */ /* 0x000e620008000800 */
[----:B------:R-:W2:Y:S01]  /*0030*/  LDCU.64 UR4, c[0x0][0x358] ;  /* 0x00006b00ff0477ac */ /* 0x000ea20008000a00 */
[----:B0-----:R-:W-:-:S05]  /*0040*/  IMAD.SHL.U32 R0, R0, 0x400, RZ ;  /* 0x0000040000007824 */ /* 0x001fca00078e00ff */
[----:B-1----:R-:W-:-:S04]  /*0050*/  IADD3 R2, PT, PT, -R0, UR6, RZ ;  /* 0x0000000600027c10 */ /* 0x002fc8000fffe1ff */
[----:B------:R-:W-:-:S13]  /*0060*/  ISETP.GT.U32.AND P0, PT, R2, 0x3ff, PT ;  /* 0x000003ff0200780c */ /* 0x000fda0003f04070 */
[----:B--2---:R-:W-:Y:S05]  /*0070*/  @P0 BRA `(.L_x_539) ;  /* 0x0000000800740947 */ /* 0x004fea0003800000 */
[----:B------:R-:W0:Y:S01]  /*0080*/  S2R R3, SR_TID.X ;  /* 0x0000000000037919 */ /* 0x000e220000002100 */
[----:B------:R-:W-:Y:S02]  /*0090*/  CS2R R6, SRZ ;  /* 0x0000000000067805 */ /* 0x000fe4000001ff00 */
[C---:B0-----:R-:W-:Y:S01]  /*00a0*/  ISETP.GE.U32.AND P0, PT, R3.reuse, R2, PT ;  /* 0x000000020300720c */ /* 0x041fe20003f06070 */
[----:B------:R-:W-:Y:S01]  /*00b0*/  IMAD.MOV.U32 R25, RZ, RZ, R3 ;  /* 0x000000ffff197224 */ /* 0x000fe200078e0003 */
[----:B------:R-:W-:-:S11]  /*00c0*/  IADD3 R5, PT, PT, R3, 0x80, RZ ;  /* 0x0000008003057810 */ /* 0x000fd60007ffe0ff */
[----:B------:R-:W-:Y:S01]  /*00d0*/  @!P0 IMAD.MOV.U32 R25, RZ, RZ, R5 ;  /* 0x000000ffff198224 */ /* 0x000fe200078e0005 */
[----:B------:R-:W0:Y:S04]  /*00e0*/  @!P0 LDC.64 R20, c[0x0][0x390] ;  /* 0x0000e400ff148b82 */ /* 0x000e280000000a00 */
[----:B------:R-:W-:-:S13]  /*00f0*/  ISETP.GE.U32.AND P6, PT, R25, R2, PT ;  /* 0x000000021900720c */ /* 0x000fda0003fc6070 */
[----:B------:R-:W-:Y:S01]  /*0100*/  @!P6 IMAD.IADD R11, R0, 0x1, R25 ;  /* 0x00000001000be824 */ /* 0x000fe200078e0219 */
[----:B------:R-:W-:Y:S01]  /*0110*/  @!P6 IADD3 R25, PT, PT, R25, 0x80, RZ ;  /* 0x000000801919e810 */ /* 0x000fe20007ffe0ff */
[----:B------:R-:W1:Y:S03]  /*0120*/  @!P6 LDC.64 R8, c[0x0][0x390] ;  /* 0x0000e400ff08eb82 */ /* 0x000e660000000a00 */
[----:B------:R-:W-:-:S13]  /*0130*/  ISETP.GE.U32.AND P5, PT, R25, R2, PT ;  /* 0x000000021900720c */ /* 0x000fda0003fa6070 */
[----:B------:R-:W-:Y:S01]  /*0140*/  @!P5 IMAD.IADD R22, R0, 0x1, R25 ;  /* 0x000000010016d824 */ /* 0x000fe200078e0219 */
[----:B------:R-:W2:Y:S01]  /*0150*/  @!P5 LDC.64 R16, c[0x0][0x390] ;  /* 0x0000e400ff10db82 */ /* 0x000ea20000000a00 */
[----:B------:R-:W-:-:S05]  /*0160*/  @!P5 VIADD R25, R25, 0x80 ;  /* 0x000000801919d836 */ /* 0x000fca0000000000 */
[----:B------:R-:W-:Y:S01]  /*0170*/  ISETP.GE.U32.AND P4, PT, R25, R2, PT ;  /* 0x000000021900720c */ /* 0x000fe20003f86070 */
[----:B-1----:R-:W-:-:S05]  /*0180*/  @!P6 IMAD.WIDE.U32 R8, R11, 0x8, R8 ;  /* 0x000000080b08e825 */ /* 0x002fca00078e0008 */
[----:B------:R1:W5:Y:S07]  /*0190*/  @!P6 LDG.E.64 R6, desc[UR4][R8.64] ;  /* 0x000000040806e981 */ /* 0x00036e000c1e1b00 */
[----:B------:R-:W3:Y:S01]  /*01a0*/  @!P4 LDC.64 R18, c[0x0][0x390] ;  /* 0x0000e400ff12cb82 */ /* 0x000ee20000000a00 */
[----:B------:R-:W-:Y:S01]  /*01b0*/  @!P4 IADD3 R23, PT, PT, R0, R25, RZ ;  /* 0x000000190017c210 */ /* 0x000fe20007ffe0ff */
[----:B------:R-:W-:Y:S02]  /*01c0*/  @!P4 VIADD R25, R25, 0x80 ;  /* 0x000000801919c836 */ /* 0x000fe40000000000 */
[----:B--2---:R-:W-:-:S03]  /*01d0*/  @!P5 IMAD.WIDE.U32 R16, R22, 0x8, R16 ;  /* 0x000000081610d825 */ /* 0x004fc600078e0010 */
[----:B------:R-:W-:Y:S01]  /*01e0*/  ISETP.GE.U32.AND P3, PT, R25, R2, PT ;  /* 0x000000021900720c */ /* 0x000fe20003f66070 */
[----:B------:R-:W-:-:S04]  /*01f0*/  @!P0 IMAD.IADD R22, R0, 0x1, R3 ;  /* 0x0000000100168824 */ /* 0x000fc800078e0203 */
[----:B0-----:R-:W-:-:S08]  /*0200*/  @!P0 IMAD.WIDE.U32 R20, R22, 0x8, R20 ;  /* 0x0000000816148825 */ /* 0x001fd000078e0014 */
[----:B------:R-:W-:Y:S01]  /*0210*/  @!P3 IMAD.IADD R4, R0, 0x1, R25 ;  /* 0x000000010004b824 */ /* 0x000fe200078e0219 */
[----:B------:R-:W-:Y:S01]  /*0220*/  @!P3 IADD3 R25, PT, PT, R25, 0x80, RZ ;  /* 0x000000801919b810 */ /* 0x000fe20007ffe0ff */
[----:B-1----:R-:W0:Y:S01]  /*0230*/  @!P3 LDC.64 R8, c[0x0][0x390] ;  /* 0x0000e400ff08bb82 */ /* 0x002e220000000a00 */
[----:B---3--:R-:W-:Y:S01]  /*0240*/  @!P4 IMAD.WIDE.U32 R18, R23, 0x8, R18 ;  /* 0x000000081712c825 */ /* 0x008fe200078e0012 */
[----:B------:R-:W-:Y:S02]  /*0250*/  CS2R R22, SRZ ;  /* 0x0000000000167805 */ /* 0x000fe4000001ff00 */
[----:B------:R-:W-:-:S04]  /*0260*/  ISETP.GE.U32.AND P2, PT, R25, R2, PT ;  /* 0x000000021900720c */ /* 0x000fc80003f46070 */
[----:B------:R-:W2:Y:S09]  /*0270*/  @!P0 LDG.E.64 R22, desc[UR4][R20.64] ;  /* 0x0000000414168981 */ /* 0x000eb2000c1e1b00 */
[----:B------:R-:W-:Y:S01]  /*0280*/  @!P2 IMAD.IADD R29, R0, 0x1, R25 ;  /* 0x00000001001da824 */ /* 0x000fe200078e0219 */
[----:B------:R-:W1:Y:S01]  /*0290*/  @!P2 LDC.64 R10, c[0x0][0x390] ;  /* 0x0000e400ff0aab82 */ /* 0x000e620000000a00 */
[----:B------:R-:W-:-:S05]  /*02a0*/  @!P2 VIADD R25, R25, 0x80 ;  /* 0x000000801919a836 */ /* 0x000fca0000000000 */
[----:B------:R-:W-:-:S13]  /*02b0*/  ISETP.GE.U32.AND P1, PT, R25, R2, PT ;  /* 0x000000021900720c */ /* 0x000fda0003f26070 */
[----:B------:R-:W-:Y:S01]  /*02c0*/  @!P1 IADD3 R27, PT, PT, R0, R25, RZ ;  /* 0x00000019001b9210 */ /* 0x000fe20007ffe0ff */
[----:B------:R-:W-:Y:S01]  /*02d0*/  @!P1 VIADD R25, R25, 0x80 ;  /* 0x0000008019199836 */ /* 0x000fe20000000000 */
[----:B------:R-:W3:Y:S04]  /*02e0*/  @!P1 LDC.64 R12, c[0x0][0x390] ;  /* 0x0000e400ff0c9b82 */ /* 0x000ee80000000a00 */
[----:B------:R-:W-:Y:S01]  /*02f0*/  ISETP.GE.U32.AND P6, PT, R25, R2, PT ;  /* 0x000000021900720c */ /* 0x000fe20003fc6070 */
[----:B-1----:R-:W-:-:S12]  /*0300*/  @!P2 IMAD.WIDE.U32 R10, R29, 0x8, R10 ;  /* 0x000000081d0aa825 */ /* 0x002fd800078e000a */
[----:B------:R-:W1:Y:S01]  /*0310*/  @!P6 LDC.64 R14, c[0x0][0x390] ;  /* 0x0000e400ff0eeb82 */ /* 0x000e620000000a00 */
[----:B------:R-:W-:Y:S01]  /*0320*/  CS2R R28, SRZ ;  /* 0x00000000001c7805 */ /* 0x000fe2000001ff00 */
[----:B0-----:R-:W-:Y:S01]  /*0330*/  @!P3 IMAD.WIDE.U32 R8, R4, 0x8, R8 ;  /* 0x000000080408b825 */ /* 0x001fe200078e0008 */
[----:B------:R-:W-:-:S04]  /*0340*/  @!P6 IADD3 R25, PT, PT, R0, R25, RZ ;  /* 0x000000190019e210 */ /* 0x000fc80007ffe0ff */
[----:B------:R0:W5:Y:S01]  /*0350*/  @!P3 LDG.E.64 R28, desc[UR4][R8.64] ;  /* 0x00000004081cb981 */ /* 0x000162000c1e1b00 */
[----:B---3--:R-:W-:Y:S01]  /*0360*/  @!P1 IMAD.WIDE.U32 R12, R27, 0x8, R12 ;  /* 0x000000081b0c9825 */ /* 0x008fe200078e000c */
[----:B0-----:R-:W0:Y:S03]  /*0370*/  @!P0 LDC.64 R8, c[0x0][0x388] ;  /* 0x0000e200ff088b82 */ /* 0x001e260000000a00 */
[----:B-1----:R-:W-:Y:S01]  /*0380*/  @!P6 IMAD.WIDE.U32 R26, R25, 0x8, R14 ;  /* 0x00000008191ae825 */ /* 0x002fe200078e000e */
[----:B------:R-:W-:Y:S02]  /*0390*/  CS2R R14, SRZ ;  /* 0x00000000000e7805 */ /* 0x000fe4000001ff00 */
[----:B------:R-:W-:-:S04]  /*03a0*/  CS2R R24, SRZ ;  /* 0x0000000000187805 */ /* 0x000fc8000001ff00 */
[----:B------:R1:W5:Y:S01]  /*03b0*/  @!P4 LDG.E.64 R14, desc[UR4][R18.64] ;  /* 0x00000004120ec981 */ /* 0x000362000c1e1b00 */
[----:B------:R-:W-:Y:S01]  /*03c0*/  CS2R R20, SRZ ;  /* 0x0000000000147805 */ /* 0x000fe2000001ff00 */
[----:B------:R-:W-:Y:S02]  /*03d0*/  @!P0 IMAD.IADD R4, R0, 0x1, R3 ;  /* 0x0000000100048824 */ /* 0x000fe400078e0203 */
[----:B------:R3:W5:Y:S04]  /*03e0*/  @!P5 LDG.E.64 R24, desc[UR4][R16.64] ;  /* 0x000000041018d981 */ /* 0x000768000c1e1b00 */
[----:B------:R0:W5:Y:S01]  /*03f0*/  @!P2 LDG.E.64 R20, desc[UR4][R10.64] ;  /* 0x000000040a14a981 */ /* 0x000162000c1e1b00 */
[----:B-1----:R-:W-:-:S06]  /*0400*/  CS2R R18, SRZ ;  /* 0x0000000000127805 */ /* 0x002fcc000001ff00 */
[----:B------:R1:W5:Y:S01]  /*0410*/  @!P1 LDG.E.64 R18, desc[UR4][R12.64] ;  /* 0x000000040c129981 */ /* 0x000362000c1e1b00 */
[----:B------:R-:W-:Y:S02]  /*0420*/  ISETP.GE.U32.AND P1, PT, R3, R2, PT ;  /* 0x000000020300720c */ /* 0x000fe40003f26070 */
[----:B---3--:R-:W-:Y:S01]  /*0430*/  CS2R R16, SRZ ;  /* 0x0000000000107805 */ /* 0x008fe2000001ff00 */
[----:B0-----:R-:W-:-:S04]  /*0440*/  @!P0 IMAD.WIDE.U32 R10, R4, 0x8, R8 ;  /* 0x00000008040a8825 */ /* 0x001fc800078e0008 */
[----:B------:R-:W-:Y:S01]  /*0450*/  IMAD.MOV.U32 R9, RZ, RZ, R3 ;  /* 0x000000ffff097224 */ /* 0x000fe200078e0003 */
[----:B------:R-:W-:Y:S01]  /*0460*/  @!P0 MOV R9, R5 ;  /* 0x0000000500098202 */ /* 0x000fe20000000f00 */
[----:B------:R1:W5:Y:S01]  /*0470*/  @!P6 LDG.E.64 R16, desc[UR4][R26.64] ;  /* 0x000000041a10e981 */ /* 0x000362000c1e1b00 */
[----:B------:R-:W-:Y:S04]  /*0480*/  BSSY.RECONVERGENT B0, `(.L_x_540) ;  /* 0x000004f000007945 */ /* 0x000fe80003800200 */
[----:B------:R-:W-:Y:S01]  /*0490*/  BSSY.RELIABLE B1, `(.L_x_541) ;  /* 0x0000043000017945 */ /* 0x000fe20003800100 */
[----:B--2---:R-:W-:-:S05]  /*04a0*/  FADD.FTZ R23, -R23, -RZ ;  /* 0x800000ff17177221 */ /* 0x004fca0000010100 */
[----:B------:R-:W-:-:S05]  /*04b0*/  FSEL R23, R23, RZ, !P1 ;  /* 0x000000ff17177208 */ /* 0x000fca0004800000 */
[----:B------:R1:W-:Y:S01]  /*04c0*/  @!P0 STG.E.64 desc[UR4][R10.64], R22 ;  /* 0x000000160a008986 */ /* 0x0003e2000c101b04 */
[----:B------:R-:W-:-:S13]  /*04d0*/  ISETP.GE.U32.AND P0, PT, R9, R2, PT ;  /* 0x000000020900720c */ /* 0x000fda0003f06070 */
[----:B-1----:R-:W-:Y:S05]  /*04e0*/  @P0 BRA `(.L_x_542) ;  /* 0x0000000000540947 */ /* 0x002fea0003800000 */
[----:B------:R-:W0:Y:S01]  /*04f0*/  LDC.64 R10, c[0x0][0x388] ;  /* 0x0000e200ff0a7b82 */ /* 0x000e220000000a00 */
[----:B-----5:R-:W-:Y:S01]  /*0500*/  FADD.FTZ R7, -R7, -RZ ;  /* 0x800000ff07077221 */ /* 0x020fe20000010100 */
[----:B------:R-:W-:Y:S01]  /*0510*/  IMAD.IADD R13, R0, 0x1, R9 ;  /* 0x00000001000d7824 */ /* 0x000fe200078e0209 */
[----:B------:R-:W-:Y:S01]  /*0520*/  ISETP.GE.U32.AND P0, PT, R5, R2, PT ;  /* 0x000000020500720c */ /* 0x000fe20003f06070 */
[----:B------:R-:W-:-:S03]  /*0530*/  VIADD R9, R9, 0x80 ;  /* 0x0000008009097836 */ /* 0x000fc60000000000 */
[----:B------:R-:W-:Y:S02]  /*0540*/  FSEL R6, R6, RZ, !P0 ;  /* 0x000000ff06067208 */ /* 0x000fe40004000000 */
[----:B------:R-:W-:Y:S02]  /*0550*/  FSEL R7, R7, RZ, !P0 ;  /* 0x000000ff07077208 */ /* 0x000fe40004000000 */
[----:B------:R-:W-:Y:S01]  /*0560*/  ISETP.GE.U32.AND P0, PT, R9, R2, PT ;  /* 0x000000020900720c */ /* 0x000fe20003f06070 */
[----:B0-----:R-:W-:-:S05]  /*0570*/  IMAD.WIDE.U32 R10, R13, 0x8, R10 ;  /* 0x000000080d0a7825 */ /* 0x001fca00078e000a */
[----:B------:R0:W-:Y:S07]  /*0580*/  STG.E.64 desc[UR4][R10.64], R6 ;  /* 0x000000060a007986 */ /* 0x0001ee000c101b04 */
[----:B------:R-:W-:Y:S05]  /*0590*/  @P0 BRA `(.L_x_543) ;  /* 0x0000000000580947 */ /* 0x000fea0003800000 */
[----:B------:R-:W1:Y:S01]  /*05a0*/  LDC.64 R4, c[0x0][0x388] ;  /* 0x0000e200ff047b82 */ /* 0x000e620000000a00 */
[----:B0-----:R-:W-:Y:S01]  /*05b0*/  IADD3 R7, PT, PT, R3, 0x100, RZ ;  /* 0x0000010003077810 */ /* 0x001fe20007ffe0ff */
[----:B------:R-:W-:Y:S01]  /*05c0*/  FADD.FTZ R25, -R25, -RZ ;  /* 0x800000ff19197221 */ /* 0x000fe20000010100 */
[----:B------:R-:W-:Y:S02]  /*05d0*/  IMAD.IADD R11, R0, 0x1, R9 ;  /* 0x00000001000b7824 */ /* 0x000fe400078e0209 */
[----:B------:R-:W-:Y:S01]  /*05e0*/  ISETP.GE.U32.AND P0, PT, R7, R2, PT ;  /* 0x000000020700720c */ /* 0x000fe20003f06070 */
[----:B------:R-:W-:-:S03]  /*05f0*/  VIADD R9, R9, 0x80 ;  /* 0x0000008009097836 */ /* 0x000fc60000000000 */
[----:B------:R-:W-:Y:S02]  /*0600*/  FSEL R24, R24, RZ, !P0 ;  /* 0x000000ff18187208 */ /* 0x000fe40004000000 */
[----:B------:R-:W-:Y:S01]  /*0610*/  FSEL R25, R25, RZ, !P0 ;  /* 0x000000ff19197208 */ /* 0x000fe20004000000 */
[----:B-1----:R-:W-:-:S05]  /*0620*/  IMAD.WIDE.U32 R4, R11, 0x8, R4 ;  /* 0x000000080b047825 */ /* 0x002fca00078e0004 */
[----:B------:R0:W-:Y:S02]  /*0630*/  STG.E.64 desc[UR4][R4.64], R24 ;  /* 0x0000001804007986 */ /* 0x0001e4000c101b04 */
.L_x_542:
[----:B------:R-:W-:-:S13]  /*0640*/  ISETP.GE.U32.AND P0, PT, R9, R2, PT ;  /* 0x000000020900720c */ /* 0x000fda0003f06070 */
[----:B------:R-:W-:Y:S05]  /*0650*/  @P0 BRA `(.L_x_544) ;  /* 0x0000000000580947 */ /* 0x000fea0003800000 */
[----:B0-----:R-:W0:Y:S01]  /*0660*/  LDC.64 R4, c[0x0][0x388] ;  /* 0x0000e200ff047b82 */ /* 0x001e220000000a00 */
[----:B-----5:R-:W-:Y:S01]  /*0670*/  IADD3 R7, PT, PT, R3, 0x180, RZ ;  /* 0x0000018003077810 */ /* 0x020fe20007ffe0ff */
[----:B------:R-:W-:Y:S01]  /*0680*/  FADD.FTZ R15, -R15, -RZ ;  /* 0x800000ff0f0f7221 */ /* 0x000fe20000010100 */
[----:B------:R-:W-:Y:S02]  /*0690*/  IMAD.IADD R11, R0, 0x1, R9 ;  /* 0x00000001000b7824 */ /* 0x000fe400078e0209 */
[----:B------:R-:W-:Y:S01]  /*06a0*/  ISETP.GE.U32.AND P0, PT, R7, R2, PT ;  /* 0x000000020700720c */ /* 0x000fe20003f06070 */
[----:B------:R-:W-:-:S03]  /*06b0*/  VIADD R9, R9, 0x80 ;  /* 0x0000008009097836 */ /* 0x000fc60000000000 */
[----:B------:R-:W-:Y:S02]  /*06c0*/  FSEL R14, R14, RZ, !P0 ;  /* 0x000000ff0e0e7208 */ /* 0x000fe40004000000 */
[----:B------:R-:W-:Y:S01]  /*06d0*/  FSEL R15, R15, RZ, !P0 ;  /* 0x000000ff0f0f7208 */ /* 0x000fe20004000000 */
[----:B0-----:R-:W-:-:S05]  /*06e0*/  IMAD.WIDE.U32 R4, R11, 0x8, R4 ;  /* 0x000000080b047825 */ /* 0x001fca00078e0004 */
[----:B------:R1:W-:Y:S02]  /*06f0*/  STG.E.64 desc[UR4][R4.64], R14 ;  /* 0x0000000e04007986 */ /* 0x0003e4000c101b04 */
.L_x_543:
[----:B------:R-:W-:-:S13]  /*0700*/  ISETP.GE.U32.AND P0, PT, R9, R2, PT ;  /* 0x000000020900720c */ /* 0x000fda0003f06070 */
[----:B------:R-:W-:Y:S05]  /*0710*/  @P0 BRA `(.L_x_545) ;  /* 0x00000000005c0947 */ /* 0x000fea0003800000 */
[----:B-1----:R-:W1:Y:S01]  /*0720*/  LDC.64 R4, c[0x0][0x388] ;  /* 0x0000e200ff047b82 */ /* 0x002e620000000a00 */
[----:B0-----:R-:W-:Y:S01]  /*0730*/  IADD3 R7, PT, PT, R3, 0x200, RZ ;  /* 0x0000020003077810 */ /* 0x001fe20007ffe0ff */
[----:B------:R-:W-:Y:S01]  /*0740*/  FADD.FTZ R29, -R29, -RZ ;  /* 0x800000ff1d1d7221 */ /* 0x000fe20000010100 */
[----:B------:R-:W-:Y:S01]  /*0750*/  IMAD.IADD R11, R0, 0x1, R9 ;  /* 0x00000001000b7824 */ /* 0x000fe200078e0209 */
[----:B------:R-:W-:Y:S02]  /*0760*/  IADD3 R9, PT, PT, R9, 0x80, RZ ;  /* 0x0000008009097810 */ /* 0x000fe40007ffe0ff */
[----:B------:R-:W-:-:S04]  /*0770*/  ISETP.GE.U32.AND P0, PT, R7, R2, PT ;  /* 0x000000020700720c */ /* 0x000fc80003f06070 */
[----:B------:R-:W-:Y:S02]  /*0780*/  FSEL R28, R28, RZ, !P0 ;  /* 0x000000ff1c1c7208 */ /* 0x000fe40004000000 */
[----:B------:R-:W-:Y:S01]  /*0790*/  FSEL R29, R29, RZ, !P0 ;  /* 0x000000ff1d1d7208 */ /* 0x000fe20004000000 */
[----:B-1----:R-:W-:-:S05]  /*07a0*/  IMAD.WIDE.U32 R4, R11, 0x8, R4 ;  /* 0x000000080b047825 */ /* 0x002fca00078e0004 */
[----:B------:R1:W-:Y:S02]  /*07b0*/  STG.E.64 desc[UR4][R4.64], R28 ;  /* 0x0000001c04007986 */ /* 0x0003e4000c101b04 */
.L_x_544:
[----:B------:R-:W-:-:S13]  /*07c0*/  ISETP.GE.U32.AND P0, PT, R9, R2, PT ;  /* 0x000000020900720c */ /* 0x000fda0003f06070 */
[----:B------:R-:W-:Y:S05]  /*07d0*/  @P0 BREAK.RELIABLE B1 ;  /* 0x0000000000010942 */ /* 0x000fea0003800100 */
[----:B------:R-:W-:Y:S05]  /*07e0*/  @P0 BRA `(.L_x_546) ;  /* 0x0000000000600947 */ /* 0x000fea0003800000 */
[----:B01----:R-:W0:Y:S01]  /*07f0*/  LDC.64 R4, c[0x0][0x388] ;  /* 0x0000e200ff047b82 */ /* 0x003e220000000a00 */
[----:B-----5:R-:W-:Y:S01]  /*0800*/  VIADD R7, R3, 0x280 ;  /* 0x0000028003077836 */ /* 0x020fe20000000000 */
[----:B------:R-:W-:Y:S01]  /*0810*/  IADD3 R11, PT, PT, R0, R9, RZ ;  /* 0x00000009000b7210 */ /* 0x000fe20007ffe0ff */
[----:B------:R-:W-:Y:S01]  /*0820*/  FADD.FTZ R21, -R21, -RZ ;  /* 0x800000ff15157221 */ /* 0x000fe20000010100 */
[----:B------:R-:W-:Y:S02]  /*0830*/  VIADD R9, R9, 0x80 ;  /* 0x0000008009097836 */ /* 0x000fe40000000000 */
[----:B------:R-:W-:-:S04]  /*0840*/  ISETP.GE.U32.AND P0, PT, R7, R2, PT ;  /* 0x000000020700720c */ /* 0x000fc80003f06070 */
[----:B------:R-:W-:Y:S02]  /*0850*/  FSEL R20, R20, RZ, !P0 ;  /* 0x000000ff14147208 */ /* 0x000fe40004000000 */
[----:B------:R-:W-:Y:S01]  /*0860*/  FSEL R21, R21, RZ, !P0 ;  /* 0x000000ff15157208 */ /* 0x000fe20004000000 */
[----:B0-----:R-:W-:-:S05]  /*0870*/  IMAD.WIDE.U32 R4, R11, 0x8, R4 ;  /* 0x000000080b047825 */ /* 0x001fca00078e0004 */
[----:B------:R2:W-:Y:S02]  /*0880*/  STG.E.64 desc[UR4][R4.64], R20 ;  /* 0x0000001404007986 */ /* 0x0005e4000c101b04 */
.L_x_545:
[----:B------:R-:W-:-:S13]  /*0890*/  ISETP.GE.U32.AND P0, PT, R9, R2, PT ;  /* 0x000000020900720c */ /* 0x000fda0003f06070 */
[----:B------:R-:W-:Y:S05]  /*08a0*/  @P0 BREAK.RELIABLE B1 ;  /* 0x0000000000010942 */ /* 0x000fea0003800100 */
[----:B------:R-:W-:Y:S05]  /*08b0*/  @P0 BRA `(.L_x_546) ;  /* 0x00000000002c0947 */ /* 0x000fea0003800000 */
[----:B------:R-:W-:Y:S05]  /*08c0*/  BSYNC.RELIABLE B1 ;  /* 0x0000000000017941 */ /* 0x000fea0003800100 */
.L_x_541:
[----:B-12---:R-:W1:Y:S01]  /*08d0*/  LDC.64 R4, c[0x0][0x388] ;  /* 0x0000e200ff047b82 */ /* 0x006e620000000a00 */
        /* <DEDUP_REMOVED lines=9> */
.L_x_546:
[----:B------:R-:W-:Y:S05]  /*0970*/  BSYNC.RECONVERGENT B0 ;  /* 0x0000000000007941 */ /* 0x000fea0003800200 */
.L_x_540:
[----:B------:R-:W-:Y:S05]  /*0980*/  WARPSYNC.ALL ;  /* 0x0000000000007948 */ /* 0x000fea0003800000 */
[----:B------:R-:W-:-:S13]  /*0990*/  ISETP.GE.U32.AND P0, PT, R9, R2, PT ;  /* 0x000000020900720c */ /* 0x000fda0003f06070 */
[----:B------:R-:W-:Y:S05]  /*09a0*/  @P0 EXIT ;  /* 0x000000000000094d */ /* 0x000fea0003800000 */
[----:B0123--:R-:W0:Y:S01]  /*09b0*/  LDC.64 R4, c[0x0][0x388] ;  /* 0x0000e200ff047b82 */ /* 0x00fe220000000a00 */
[----:B------:R-:W-:Y:S01]  /*09c0*/  VIADD R3, R3, 0x380 ;  /* 0x0000038003037836 */ /* 0x000fe20000000000 */
[----:B------:R-:W-:Y:S01]  /*09d0*/  IADD3 R9, PT, PT, R0, R9, RZ ;  /* 0x0000000900097210 */ /* 0x000fe20007ffe0ff */
[----:B-----5:R-:W-:-:S03]  /*09e0*/  FADD.FTZ R17, -R17, -RZ ;  /* 0x800000ff11117221 */ /* 0x020fc60000010100 */
[----:B------:R-:W-:-:S04]  /*09f0*/  ISETP.GE.U32.AND P0, PT, R3, R2, PT ;  /* 0x000000020300720c */ /* 0x000fc80003f06070 */
[----:B------:R-:W-:Y:S02]  /*0a00*/  FSEL R16, R16, RZ, !P0 ;  /* 0x000000ff10107208 */ /* 0x000fe40004000000 */
[----:B------:R-:W-:Y:S01]  /*0a10*/  FSEL R17, R17, RZ, !P0 ;  /* 0x000000ff11117208 */ /* 0x000fe20004000000 */
[----:B0-----:R-:W-:-:S05]  /*0a20*/  IMAD.WIDE.U32 R2, R9, 0x8, R4 ;  /* 0x0000000809027825 */ /* 0x001fca00078e0004 */
[----:B------:R-:W-:Y:S01]  /*0a30*/  STG.E.64 desc[UR4][R2.64], R16 ;  /* 0x0000001002007986 */ /* 0x000fe2000c101b04 */
[----:B------:R-:W-:Y:S05]  /*0a40*/  EXIT ;  /* 0x000000000000794d */ /* 0x000fea0003800000 */
.L_x_539:
[----:B------:R-:W0:Y:S01]  /*0a50*/  S2R R23, SR_TID.X ;  /* 0x0000000000177919 */ /* 0x000e220000002100 */
[----:B------:R-:W1:Y:S02]  /*0a60*/  LDC.64 R2, c[0x0][0x390] ;  /* 0x0000e400ff027b82 */ /* 0x000e640000000a00 */
[----:B-1----:R-:W-:-:S04]  /*0a70*/  IMAD.WIDE.U32 R2, R0, 0x8, R2 ;  /* 0x0000000800027825 */ /* 0x002fc800078e0002 */
[----:B0-----:R-:W-:Y:S02]  /*0a80*/  IMAD.WIDE.U32 R20, R23, 0x10, R2 ;  /* 0x0000001017147825 */ /* 0x001fe400078e0002 */
[----:B------:R-:W0:Y:S03]  /*0a90*/  LDC.64 R2, c[0x0][0x388] ;  /* 0x0000e200ff027b82 */ /* 0x000e260000000a00 */
[----:B------:R-:W2:Y:S04]  /*0aa0*/  LDG.E.128 R16, desc[UR4][R20.64] ;  /* 0x0000000414107981 */ /* 0x000ea8000c1e1d00 */
[----:B------:R-:W3:Y:S04]  /*0ab0*/  LDG.E.128 R12, desc[UR4][R20.64+0x800] ;  /* 0x00080004140c7981 */ /* 0x000ee8000c1e1d00 */
[----:B------:R-:W4:Y:S04]  /*0ac0*/  LDG.E.128 R8, desc[UR4][R20.64+0x1000] ;  /* 0x0010000414087981 */ /* 0x000f28000c1e1d00 */
[----:B------:R-:W5:Y:S01]  /*0ad0*/  LDG.E.128 R4, desc[UR4][R20.64+0x1800] ;  /* 0x0018000414047981 */ /* 0x000f62000c1e1d00 */
[----:B0-----:R-:W-:-:S04]  /*0ae0*/  IMAD.WIDE.U32 R2, R0, 0x8, R2 ;  /* 0x0000000800027825 */ /* 0x001fc800078e0002 */
[----:B------:R-:W-:-:S04]  /*0af0*/  IMAD.WIDE.U32 R2, R23, 0x10, R2 ;  /* 0x0000001017027825 */ /* 0x000fc800078e0002 */
[----:B--2---:R-:W-:Y:S01]  /*0b00*/  FADD.FTZ R17, -R17, -RZ ;  /* 0x800000ff11117221 */ /* 0x004fe20000010100 */
[----:B------:R-:W-:Y:S01]  /*0b10*/  FADD.FTZ R19, -R19, -RZ ;  /* 0x800000ff13137221 */ /* 0x000fe20000010100 */
[----:B---3--:R-:W-:Y:S01]  /*0b20*/  FADD.FTZ R13, -R13, -RZ ;  /* 0x800000ff0d0d7221 */ /* 0x008fe20000010100 */
[----:B------:R-:W-:-:S03]  /*0b30*/  FADD.FTZ R15, -R15, -RZ ;  /* 0x800000ff0f0f7221 */ /* 0x000fc60000010100 */
[----:B------:R-:W-:Y:S01]  /*0b40*/  STG.E.128 desc[UR4][R2.64], R16 ;  /* 0x0000001002007986 */ /* 0x000fe2000c101d04 */
[----:B----4-:R-:W-:Y:S01]  /*0b50*/  FADD.FTZ R9, -R9, -RZ ;  /* 0x800000ff09097221 */ /* 0x010fe20000010100 */
[----:B------:R-:W-:Y:S02]  /*0b60*/  FADD.FTZ R11, -R11, -RZ ;  /* 0x800000ff0b0b7221 */ /* 0x000fe40000010100 */
[----:B------:R-:W-:Y:S01]  /*0b70*/  STG.E.128 desc[UR4][R2.64+0x800], R12 ;  /* 0x0008000c02007986 */ /* 0x000fe2000c101d04 */
[----:B-----5:R-:W-:Y:S01]  /*0b80*/  FADD.FTZ R5, -R5, -RZ ;  /* 0x800000ff05057221 */ /* 0x020fe20000010100 */
[----:B------:R-:W-:Y:S02]  /*0b90*/  FADD.FTZ R7, -R7, -RZ ;  /* 0x800000ff07077221 */ /* 0x000fe40000010100 */
[----:B------:R-:W-:Y:S04]  /*0ba0*/  STG.E.128 desc[UR4][R2.64+0x1000], R8 ;  /* 0x0010000802007986 */ /* 0x000fe8000c101d04 */
[----:B------:R-:W-:Y:S01]  /*0bb0*/  STG.E.128 desc[UR4][R2.64+0x1800], R4 ;  /* 0x0018000402007986 */ /* 0x000fe2000c101d04 */
[----:B------:R-:W-:Y:S05]  /*0bc0*/  EXIT ;  /* 0x000000000000794d */ /* 0x000fea0003800000 */
.L_x_547:
        /* <DEDUP_REMOVED lines=11> */
.L_x_2239:


//--------------------- .text._ZN2at6native29vectorized_elementwise_kernelILi4EZZZNS0_16conj_kernel_cudaERNS_18TensorIteratorBaseEENKUlvE0_clEvENKUlvE10_clEvEUlN3c107complexIfEEE_St5arrayIPcLm2EEEEviT0_T1_ --------------------------
	.section	.text._ZN2at6native29vectorized_elementwise_kernelILi4EZZZNS0_16conj_kernel_cudaERNS_18TensorIteratorBaseEENKUlvE0_clEvENKUlvE10_clEvEUlN3c107complexIfEEE_St5arrayIPcLm2EEEEviT0_T1_,"ax",@progbits
	.align	128
        .global         _ZN2at6native29vectorized_elementwise_kernelILi4EZZZNS0_16conj_kernel_cudaERNS_18TensorIteratorBaseEENKUlvE0_clEvENKUlvE10_clEvEUlN3c107complexIfEEE_St5arrayIPcLm2EEEEviT0_T1_
        .type           _ZN2at6native29vectorized_elementwise_kernelILi4EZZZNS0_16conj_kernel_cudaERNS_18TensorIteratorBaseEENKUlvE0_clEvENKUlvE10_clEvEUlN3c107complexIfEEE_St5arrayIPcLm2EEEEviT0_T1_,@function
        .size           _ZN2at6native29vectorized_elementwise_kernelILi4EZZZNS0_16conj_kernel_cudaERNS_18TensorIteratorBaseEENKUlvE0_clEvENKUlvE10_clEvEUlN3c107complexIfEEE_St5arrayIPcLm2EEEEviT0_T1_,(.L_x_2240 - _ZN2at6native29vectorized_elementwise_kernelILi4EZZZNS0_16conj_kernel_cudaERNS_18TensorIteratorBaseEENKUlvE0_clEvENKUlvE10_clEvEUlN3c107complexIfEEE_St5arrayIPcLm2EEEEviT0_T1_)
        .other          _ZN2at6native29vectorized_elementwise_kernelILi4EZZZNS0_16conj_kernel_cudaERNS_18TensorIteratorBaseEENKUlvE0_clEvENKUlvE10_clEvEUlN3c107complexIfEEE_St5arrayIPcLm2EEEEviT0_T1_,@"STO_CUDA_ENTRY STV_DEFAULT"
_ZN2at6native29vectorized_elementwise_kernelILi4EZZZNS0_16conj_kernel_cudaERNS_18TensorIteratorBaseEENKUlvE0_clEvENKUlvE10_clEvEUlN3c107complexIfEEE_St5arrayIPcLm2EEEEviT0_T1_:
.text._ZN2at6native29vectorized_elementwise_kernelILi4EZZZNS0_16conj_kernel_cudaERNS_18TensorIteratorBaseEENKUlvE0_clEvENKUlvE10_clEvEUlN3c107complexIfEEE_St5arrayIPcLm2EEEEviT0_T1_:
        /* <DEDUP_REMOVED lines=100> */
.L_x_551:
        /* <DEDUP_REMOVED lines=12> */
.L_x_552:
        /* <DEDUP_REMOVED lines=12> */
.L_x_553:
        /* <DEDUP_REMOVED lines=13> */
.L_x_554:
[----:B------:R-:W-:-:S13]  /*0890*/  ISETP.GE.U32.AND P0, PT, R9, R2, PT ;  /* 0x000000020900720c */ /* 0x000fda0003f06070 */
[----:B------:R-:W-:Y:S05]  /*08a0*/  @P0 BREAK.RELIABLE B1 ;  /* 0x0000000000010942 */ /* 0x000fea0003800100 */
[----:B------:R-:W-:Y:S05]  /*08b0*/  @P0 BRA `(.L_x_555) ;  /* 0x00000000002c0947 */ /* 0x000fea0003800000 */
[----:B------:R-:W-:Y:S05]  /*08c0*/  BSYNC.RELIABLE B1 ;  /* 0x0000000000017941 */ /* 0x000fea0003800100 */
.L_x_550:
        /* <DEDUP_REMOVED lines=10> */
.L_x_555:
[----:B------:R-:W-:Y:S05]  /*0970*/  BSYNC.RECONVERGENT B0 ;  /* 0x0000000000007941 */ /* 0x000fea0003800200 */
.L_x_549:
        /* <DEDUP_REMOVED lines=13> */
.L_x_548:
[----:B------:R-:W0:Y:S01]  /*0a50*/  S2R R23, SR_TID.X ;  /* 0x0000000000177919 */ /* 0x000e220000002100 */
[----:B------:R-:W1:Y:S02]  /*0a60*/  LDC.64 R2, c[0x0][0x390] ;  /* 0x0000e400ff027b82 */ /* 0x000e640000000a00 */
[----:B-1----:R-:W-:-:S04]  /*0a70*/  IMAD.WIDE.U32 R2, R0, 0x8, R2 ;  /* 0x0000000800027825 */ /* 0x002fc800078e0002 */
[----:B0-----:R-:W-:Y:S02]  /*0a80*/  IMAD.WIDE.U32 R20, R23, 0x20, R2 ;  /* 0x0000002017147825 */ /* 0x001fe400078e0002 */
[----:B------:R-:W0:Y:S03]  /*0a90*/  LDC.64 R2, c[0x0][0x388] ;  /* 0x0000e200ff027b82 */ /* 0x000e260000000a00 */
[----:B------:R-:W2:Y:S04]  /*0aa0*/  LDG.E.ENL2.256 R12, R16, desc[UR4][R20.64] ;  /* 0xfe0000041410797e */ /* 0x000ea8000812190c */
[----:B------:R-:W3:Y:S01]  /*0ab0*/  LDG.E.ENL2.256 R4, R8, desc[UR4][R20.64+0x1000] ;  /* 0xfe0080041408797e */ /* 0x000ee20008121904 */
[----:B0-----:R-:W-:-:S04]  /*0ac0*/  IMAD.WIDE.U32 R2, R0, 0x8, R2 ;  /* 0x0000000800027825 */ /* 0x001fc800078e0002 */
[----:B------:R-:W-:-:S04]  /*0ad0*/  IMAD.WIDE.U32 R2, R23, 0x20, R2 ;  /* 0x0000002017027825 */ /* 0x000fc800078e0002 */
[----:B--2---:R-:W-:Y:S01]  /*0ae0*/  FADD.FTZ R17, -R17, -RZ ;  /* 0x800000ff11117221 */ /* 0x004fe20000010100 */
[----:B------:R-:W-:Y:S01]  /*0af0*/  FADD.FTZ R19, -R19, -RZ ;  /* 0x800000ff13137221 */ /* 0x000fe20000010100 */
[----:B------:R-:W-:Y:S01]  /*0b00*/  FADD.FTZ R13, -R13, -RZ ;  /* 0x800000ff0d0d7221 */ /* 0x000fe20000010100 */
[----:B------:R-:W-:Y:S01]  /*0b10*/  FADD.FTZ R15, -R15, -RZ ;  /* 0x800000ff0f0f7221 */ /* 0x000fe20000010100 */
[----:B---3--:R-:W-:Y:S01]  /*0b20*/  FADD.FTZ R9, -R9, -RZ ;  /* 0x800000ff09097221 */ /* 0x008fe20000010100 */
[----:B------:R-:W-:Y:S01]  /*0b30*/  FADD.FTZ R11, -R11, -RZ ;  /* 0x800000ff0b0b7221 */ /* 0x000fe20000010100 */
[----:B------:R-:W-:Y:S01]  /*0b40*/  FADD.FTZ R5, -R5, -RZ ;  /* 0x800000ff05057221 */ /* 0x000fe20000010100 */
[----:B------:R-:W-:Y:S01]  /*0b50*/  FADD.FTZ R7, -R7, -RZ ;  /* 0x800000ff07077221 */ /* 0x000fe20000010100 */
[----:B------:R-:W-:Y:S04]  /*0b60*/  STG.E.ENL2.256 desc[UR4][R2.64], R16, R12 ;  /* 0xf8000010020c797f */ /* 0x000fe8000f121804 */
[----:B------:R-:W-:Y:S01]  /*0b70*/  STG.E.ENL2.256 desc[UR4][R2.64+0x1000], R8, R4 ;  /* 0xf80080080204797f */ /* 0x000fe2000f121804 */
[----:B------:R-:W-:Y:S05]  /*0b80*/  EXIT ;  /* 0x000000000000794d */ /* 0x000fea0003800000 */
.L_x_556:
        /* <DEDUP_REMOVED lines=15> */
.L_x_2240:


//--------------------- .text._ZN2at6native29vectorized_elementwise_kernelILi8EZZZNS0_16conj_kernel_cudaERNS_18TensorIteratorBaseEENKUlvE0_clEvENKUlvE10_clEvEUlN3c107complexIfEEE_St5arrayIPcLm2EEEEviT0_T1_ --------------------------
	.section	.text._ZN2at6native29vectorized_elementwise_kernelILi8EZZZNS0_16conj_kernel_cudaERNS_18TensorIteratorBaseEENKUlvE0_clEvENKUlvE10_clEvEUlN3c107complexIfEEE_St5arrayIPcLm2EEEEviT0_T1_,"ax",@progbits
	.align	128
        .global         _ZN2at6native29vectorized_elementwise_kernelILi8EZZZNS0_16conj_kernel_cudaERNS_18TensorIteratorBaseEENKUlvE0_clEvENKUlvE10_clEvEUlN3c107complexIfEEE_St5arrayIPcLm2EEEEviT0_T1_
        .type           _ZN2at6native29vectorized_elementwise_kernelILi8EZZZNS0_16conj_kernel_cudaERNS_18TensorIteratorBaseEENKUlvE0_clEvENKUlvE10_clEvEUlN3c107complexIfEEE_St5arrayIPcLm2EEEEviT0_T1_,@function
        .size           _ZN2at6native29vectorized_elementwise_kernelILi8EZZZNS0_16conj_kernel_cudaERNS_18TensorIteratorBaseEENKUlvE0_clEvENKUlvE10_clEvEUlN3c107complexIfEEE_St5arrayIPcLm2EEEEviT0_T1_,(.L_x_2241 - _ZN2at6native29vectorized_elementwise_kernelILi8EZZZNS0_16conj_kernel_cudaERNS_18TensorIteratorBaseEENKUlvE0_clEvENKUlvE10_clEvEUlN3c107complexIfEEE_St5arrayIPcLm2EEEEviT0_T1_)
        .other          _ZN2at6native29vectorized_elementwise_kernelILi8EZZZNS0_16conj_kernel_cudaERNS_18TensorIteratorBaseEENKUlvE0_clEvENKUlvE10_clEvEUlN3c107complexIfEEE_St5arrayIPcLm2EEEEviT0_T1_,@"STO_CUDA_ENTRY STV_DEFAULT"
_ZN2at6native29vectorized_elementwise_kernelILi8EZZZNS0_16conj_kernel_cudaERNS_18TensorIteratorBaseEENKUlvE0_clEvENKUlvE10_clEvEUlN3c107complexIfEEE_St5arrayIPcLm2EEEEviT0_T1_:
.text._ZN2at6native29vectorized_elementwise_kernelILi8EZZZNS0_16conj_kernel_cudaERNS_18TensorIteratorBaseEENKUlvE0_clEvENKUlvE10_clEvEUlN3c107complexIfEEE_St5arrayIPcLm2EEEEviT0_T1_:
[----:B------:R-:W-:Y:S01]  /*0000*/  LDC R1, c[0x0][0x37c] ;  /* 0x0000df00ff017b82 */ /* 0x000fe20000000800 */
[----:B------:R-:W-:Y:S05]  /*0010*/  EXIT ;  /* 0x000000000000794d */ /* 0x000fea0003800000 */
.L_x_557:
        /* <DEDUP_REMOVED lines=14> */
.L_x_2241:


//--------------------- .text._ZN2at6native18elementwise_kernelILi128ELi4EZNS0_15gpu_kernel_implIZZZNS0_16conj_kernel_cudaERNS_18TensorIteratorBaseEENKUlvE0_clEvENKUlvE9_clEvEUlN3c107complexIdEEE_EEvS4_RKT_EUliE_EEviT1_ --------------------------
	.section	.text._ZN2at6native18elementwise_kernelILi128ELi4EZNS0_15gpu_kernel_implIZZZNS0_16conj_kernel_cudaERNS_18TensorIteratorBaseEENKUlvE0_clEvENKUlvE9_clEvEUlN3c107complexIdEEE_EEvS4_RKT_EUliE_EEviT1_,"ax",@progbits
	.align	128
        .global         _ZN2at6native18elementwise_kernelILi128ELi4EZNS0_15gpu_kernel_implIZZZNS0_16conj_kernel_cudaERNS_18TensorIteratorBaseEENKUlvE0_clEvENKUlvE9_clEvEUlN3c107complexIdEEE_EEvS4_RKT_EUliE_EEviT1_
        .type           _ZN2at6native18elementwise_kernelILi128ELi4EZNS0_15gpu_kernel_implIZZZNS0_16conj_kernel_cudaERNS_18TensorIteratorBaseEENKUlvE0_clEvENKUlvE9_clEvEUlN3c107complexIdEEE_EEvS4_RKT_EUliE_EEviT1_,@function
        .size           _ZN2at6native18elementwise_kernelILi128ELi4EZNS0_15gpu_kernel_implIZZZNS0_16conj_kernel_cudaERNS_18TensorIteratorBaseEENKUlvE0_clEvENKUlvE9_clEvEUlN3c107complexIdEEE_EEvS4_RKT_EUliE_EEviT1_,(.L_x_2242 - _ZN2at6native18elementwise_kernelILi128ELi4EZNS0_15gpu_kernel_implIZZZNS0_16conj_kernel_cudaERNS_18TensorIteratorBaseEENKUlvE0_clEvENKUlvE9_clEvEUlN3c107complexIdEEE_EEvS4_RKT_EUliE_EEviT1_)
        .other          _ZN2at6native18elementwise_kernelILi128ELi4EZNS0_15gpu_kernel_implIZZZNS0_16conj_kernel_cudaERNS_18TensorIteratorBaseEENKUlvE0_clEvENKUlvE9_clEvEUlN3c107complexIdEEE_EEvS4_RKT_EUliE_EEviT1_,@"STO_CUDA_ENTRY STV_DEFAULT"
_ZN2at6native18elementwise_kernelILi128ELi4EZNS0_15gpu_kernel_implIZZZNS0_16conj_kernel_cudaERNS_18TensorIteratorBaseEENKUlvE0_clEvENKUlvE9_clEvEUlN3c107complexIdEEE_EEvS4_RKT_EUliE_EEviT1_:
.text._ZN2at6native18elementwise_kernelILi128ELi4EZNS0_15gpu_kernel_implIZZZNS0_16conj_kernel_cudaERNS_18TensorIteratorBaseEENKUlvE0_clEvENKUlvE9_clEvEUlN3c107complexIdEEE_EEvS4_RKT_EUliE_EEviT1_:
        /* <DEDUP_REMOVED lines=319> */
.L_x_560:
        /* <DEDUP_REMOVED lines=16> */
[----:B------:R-:W-:Y:S01]  /*14f0*/  CS2R R6, SRZ ;  /* 0x0000000000067805 */ /* 0x000fe2000001ff00 */
[----:B--2---:R4:W0:Y:S02]  /*1500*/  I2F.F64.S16 R4, R2 ;  /* 0x0000000200047312 */ /* 0x0048240000101c00 */
[----:B0---4-:R-:W-:Y:S05]  /*1510*/  BRA `(.L_x_567) ;  /* 0x0000000c00e87947 */ /* 0x011fea0003800000 */
.L_x_565:
[----:B------:R-:W2:Y:S01]  /*1520*/  LDG.E.U8 R2, desc[UR36][R2.64] ;  /* 0x0000002402027981 */ /* 0x000ea2000c1e1100 */
[----:B------:R-:W-:Y:S01]  /*1530*/  CS2R R6, SRZ ;  /* 0x0000000000067805 */ /* 0x000fe2000001ff00 */
[----:B--2---:R4:W0:Y:S02]  /*1540*/  I2F.F64.U16 R4, R2 ;  /* 0x0000000200047312 */ /* 0x0048240000101800 */
[----:B0---4-:R-:W-:Y:S05]  /*1550*/  BRA `(.L_x_567) ;  /* 0x0000000c00d87947 */ /* 0x011fea0003800000 */
.L_x_564:
[----:B------:R-:W-:-:S09]  /*1560*/  UISETP.NE.AND UP0, UPT, UR4, 0x2, UPT ;  /* 0x000000020400788c */ /* 0x000fd2000bf05270 */
[----:B------:R-:W-:Y:S05]  /*1570*/  BRA.U !UP0, `(.L_x_568) ;  /* 0x0000000108307547 */ /* 0x000fea000b800000 */
[----:B------:R-:W-:-:S09]  /*1580*/  UISETP.NE.AND UP0, UPT, UR4, 0x3, UPT ;  /* 0x000000030400788c */ /* 0x000fd2000bf05270 */
[----:B------:R-:W-:Y:S05]  /*1590*/  BRA.U !UP0, `(.L_x_569) ;  /* 0x0000000108187547 */ /* 0x000fea000b800000 */
[----:B------:R-:W-:-:S09]  /*15a0*/  UISETP.NE.AND UP0, UPT, UR4, 0x4, UPT ;  /* 0x000000040400788c */ /* 0x000fd2000bf05270 */
[----:B------:R-:W-:Y:S05]  /*15b0*/  BRA.U UP0, `(.L_x_566) ;  /* 0x0000000d00247547 */ /* 0x000fea000b800000 */
[----:B------:R-:W2:Y:S01]  /*15c0*/  LDG.E.64 R4, desc[UR36][R2.64] ;  /* 0x0000002402047981 */ /* 0x000ea2000c1e1b00 */
[----:B------:R-:W-:Y:S01]  /*15d0*/  CS2R R6, SRZ ;  /* 0x0000000000067805 */ /* 0x000fe2000001ff00 */
[----:B--2---:R-:W4:Y:S02]  /*15e0*/  I2F.F64.S64 R4, R4 ;  /* 0x0000000400047312 */ /* 0x004f240000301c00 */
[----:B----4-:R-:W-:Y:S05]  /*15f0*/  BRA `(.L_x_567) ;  /* 0x0000000c00b07947 */ /* 0x010fea0003800000 */
.L_x_569:
[----:B------:R-:W2:Y:S01]  /*1600*/  LDG.E R2, desc[UR36][R2.64] ;  /* 0x0000002402027981 */ /* 0x000ea2000c1e1900 */
[----:B------:R-:W-:Y:S01]  /*1610*/  CS2R R6, SRZ ;  /* 0x0000000000067805 */ /* 0x000fe2000001ff00 */
[----:B--2---:R4:W0:Y:S02]  /*1620*/  I2F.F64 R4, R2 ;  /* 0x0000000200047312 */ /* 0x0048240000201c00 */
[----:B0---4-:R-:W-:Y:S05]  /*1630*/  BRA `(.L_x_567) ;  /* 0x0000000c00a07947 */ /* 0x011fea0003800000 */
.L_x_568:
[----:B------:R-:W2:Y:S01]  /*1640*/  LDG.E.U16 R2, desc[UR36][R2.64] ;  /* 0x0000002402027981 */ /* 0x000ea2000c1e1500 */
[----:B------:R-:W-:Y:S01]  /*1650*/  CS2R R6, SRZ ;  /* 0x0000000000067805 */ /* 0x000fe2000001ff00 */
[----:B--2---:R4:W0:Y:S02]  /*1660*/  I2F.F64.S16 R4, R2 ;  /* 0x0000000200047312 */ /* 0x0048240000101c00 */
[----:B0---4-:R-:W-:Y:S05]  /*1670*/  BRA `(.L_x_567) ;  /* 0x0000000c00907947 */ /* 0x011fea0003800000 */
.L_x_563:
[----:B------:R-:W-:-:S09]  /*1680*/  UISETP.GT.AND UP0, UPT, UR4, 0x6, UPT ;  /* 0x000000060400788c */ /* 0x000fd2000bf04270 */
[----:B------:R-:W-:Y:S05]  /*1690*/  BRA.U UP0, `(.L_x_570) ;  /* 0x00000001003c7547 */ /* 0x000fea000b800000 */
[----:B------:R-:W-:-:S09]  /*16a0*/  UISETP.NE.AND UP0, UPT, UR4, 0x5, UPT ;  /* 0x000000050400788c */ /* 0x000fd2000bf05270 */
[----:B------:R-:W-:Y:S05]  /*16b0*/  BRA.U !UP0, `(.L_x_571) ;  /* 0x00000001081c7547 */ /* 0x000fea000b800000 */
[----:B------:R-:W-:-:S09]  /*16c0*/  UISETP.NE.AND UP0, UPT, UR4, 0x6, UPT ;  /* 0x000000060400788c */ /* 0x000fd2000bf05270 */
[----:B------:R-:W-:Y:S05]  /*16d0*/  BRA.U UP0, `(.L_x_566) ;  /* 0x0000000900dc7547 */ /* 0x000fea000b800000 */
[----:B------:R-:W2:Y:S01]  /*16e0*/  LDG.E R4, desc[UR36][R2.64] ;  /* 0x0000002402047981 */ /* 0x000ea2000c1e1900 */
[----:B------:R-:W-:Y:S01]  /*16f0*/  CS2R R6, SRZ ;  /* 0x0000000000067805 */ /* 0x000fe2000001ff00 */
[----:B--2---:R-:W-:-:S06]  /*1700*/  FMUL.FTZ R4, R4, 1 ;  /* 0x3f80000004047820 */ /* 0x004fcc0000410000 */
[----:B------:R-:W3:Y:S02]  /*1710*/  F2F.F64.F32 R4, R4 ;  /* 0x0000000400047310 */ /* 0x000ee40000201800 */
[----:B---3--:R-:W-:Y:S05]  /*1720*/  BRA `(.L_x_567) ;  /* 0x0000000c00647947 */ /* 0x008fea0003800000 */
.L_x_571:
[----:B------:R-:W2:Y:S01]  /*1730*/  LDG.E.U16 R0, desc[UR36][R2.64] ;  /* 0x0000002402007981 */ /* 0x000ea2000c1e1500 */
[----:B------:R-:W-:Y:S01]  /*1740*/  CS2R R6, SRZ ;  /* 0x0000000000067805 */ /* 0x000fe2000001ff00 */
[----:B--2---:R-:W-:-:S05]  /*1750*/  HADD2.F32 R0, -RZ, R0.H0_H0 ;  /* 0x20000000ff007230 */ /* 0x004fca0000004100 */
[----:B------:R-:W-:-:S04]  /*1760*/  FMUL.FTZ R0, R0, 1 ;  /* 0x3f80000000007820 */ /* 0x000fc80000410000 */
[----:B------:R3:W4:Y:S02]  /*1770*/  F2F.F64.F32 R4, R0 ;  /* 0x0000000000047310 */ /* 0x0007240000201800 */
[----:B---34-:R-:W-:Y:S05]  /*1780*/  BRA `(.L_x_567) ;  /* 0x0000000c004c7947 */ /* 0x018fea0003800000 */
.L_x_570:
[----:B------:R-:W-:-:S09]  /*1790*/  UISETP.NE.AND UP0, UPT, UR4, 0x7, UPT ;  /* 0x000000070400788c */ /* 0x000fd2000bf05270 */
[----:B------:R-:W-:Y:S05]  /*17a0*/  BRA.U !UP0, `(.L_x_572) ;  /* 0x0000000108687547 */ /* 0x000fea000b800000 */
[----:B------:R-:W-:-:S09]  /*17b0*/  UISETP.NE.AND UP0, UPT, UR4, 0x8, UPT ;  /* 0x000000080400788c */ /* 0x000fd2000bf05270 */
[----:B------:R-:W-:Y:S05]  /*17c0*/  BRA.U !UP0, `(.L_x_573) ;  /* 0x0000000108307547 */ /* 0x000fea000b800000 */
[----:B------:R-:W-:-:S09]  /*17d0*/  UISETP.NE.AND UP0, UPT, UR4, 0x9, UPT ;  /* 0x000000090400788c */ /* 0x000fd2000bf05270 */
[----:B------:R-:W-:Y:S05]  /*17e0*/  BRA.U UP0, `(.L_x_566) ;  /* 0x0000000900987547 */ /* 0x000fea000b800000 */
[----:B------:R-:W2:Y:S02]  /*17f0*/  LDG.E.64 R2, desc[UR36][R2.64] ;  /* 0x0000002402027981 */ /* 0x000ea4000c1e1b00 */
[----:B--2---:R-:W-:Y:S01]  /*1800*/  FMUL.FTZ R4, R2, 1 ;  /* 0x3f80000002047820 */ /* 0x004fe20000410000 */
[----:B------:R-:W-:-:S05]  /*1810*/  FMUL.FTZ R6, R3, 1 ;  /* 0x3f80000003067820 */ /* 0x000fca0000410000 */
[----:B------:R-:W4:-:S15]  /*1820*/  F2F.F64.F32 R4, R4 ;  /* 0x0000000400047310 */ /* 0x000f1e0000201800 */
[----:B------:R-:W-:-:S15]  /*1830*/  NOP ;  /* 0x0000000000007918 */ /* 0x000fde0000000000 */
[----:B------:R-:W-:-:S15]  /*1840*/  NOP ;  /* 0x0000000000007918 */ /* 0x000fde0000000000 */
[----:B------:R-:W-:-:S15]  /*1850*/  NOP ;  /* 0x0000000000007918 */ /* 0x000fde0000000000 */
[----:B------:R-:W-:-:S04]  /*1860*/  NOP ;  /* 0x0000000000007918 */ /* 0x000fc80000000000 */
[----:B------:R-:W0:Y:S02]  /*1870*/  F2F.F64.F32 R6, R6 ;  /* 0x0000000600067310 */ /* 0x000e240000201800 */
[----:B0---4-:R-:W-:Y:S05]  /*1880*/  BRA `(.L_x_567) ;  /* 0x0000000c000c7947 */ /* 0x011fea0003800000 */
.L_x_573:
[----:B------:R-:W2:Y:S02]  /*1890*/  LDG.E R2, desc[UR36][R2.64] ;  /* 0x0000002402027981 */ /* 0x000ea4000c1e1900 */
[----:B--2---:R-:W-:-:S05]  /*18a0*/  HADD2.F32 R0, -RZ, R2.H0_H0 ;  /* 0x20000002ff007230 */ /* 0x004fca0000004100 */
[----:B------:R-:W-:Y:S01]  /*18b0*/  FMUL.FTZ R4, R0, 1 ;  /* 0x3f80000000047820 */ /* 0x000fe20000410000 */
[----:B------:R-:W-:-:S05]  /*18c0*/  HADD2.F32 R0, -RZ, R2.H1_H1 ;  /* 0x30000002ff007230 */ /* 0x000fca0000004100 */
[----:B------:R-:W-:Y:S01]  /*18d0*/  FMUL.FTZ R0, R0, 1 ;  /* 0x3f80000000007820 */ /* 0x000fe20000410000 */
[----:B------:R-:W4:-:S15]  /*18e0*/  F2F.F64.F32 R4, R4 ;  /* 0x0000000400047310 */ /* 0x000f1e0000201800 */
[----:B------:R-:W-:-:S15]  /*18f0*/  NOP ;  /* 0x0000000000007918 */ /* 0x000fde0000000000 */
[----:B------:R-:W-:-:S15]  /*1900*/  NOP ;  /* 0x0000000000007918 */ /* 0x000fde0000000000 */
[----:B------:R-:W-:-:S15]  /*1910*/  NOP ;  /* 0x0000000000007918 */ /* 0x000fde0000000000 */
[----:B------:R-:W-:-:S04]  /*1920*/  NOP ;  /* 0x0000000000007918 */ /* 0x000fc80000000000 */
[----:B------:R0:W1:Y:S02]  /*1930*/  F2F.F64.F32 R6, R0 ;  /* 0x0000000000067310 */ /* 0x0000640000201800 */
[----:B01--4-:R-:W-:Y:S05]  /*1940*/  BRA `(.L_x_567) ;  /* 0x0000000800dc7947 */ /* 0x013fea0003800000 */
.L_x_572:
[----:B------:R3:W5:Y:S01]  /*1950*/  LDG.E.64 R4, desc[UR36][R2.64] ;  /* 0x0000002402047981 */ /* 0x000762000c1e1b00 */
[----:B------:R-:W-:Y:S01]  /*1960*/  CS2R R6, SRZ ;  /* 0x0000000000067805 */ /* 0x000fe2000001ff00 */
[----:B------:R-:W-:Y:S06]  /*1970*/  BRA `(.L_x_567) ;  /* 0x0000000800d07947 */ /* 0x000fec0003800000 */
.L_x_562:
        /* <DEDUP_REMOVED lines=9> */
[----:B------:R-:W-:Y:S02]  /*1a10*/  CS2R R6, SRZ ;  /* 0x0000000000067805 */ /* 0x000fe4000001ff00 */
[----:B------:R-:W-:Y:S02]  /*1a20*/  MOV R4, RZ ;  /* 0x000000ff00047202 */ /* 0x000fe40000000f00 */
[----:B--2---:R-:W-:-:S04]  /*1a30*/  ISETP.NE.AND P0, PT, R2, RZ, PT ;  /* 0x000000ff0200720c */ /* 0x004fc80003f05270 */
[----:B------:R-:W-:Y:S01]  /*1a40*/  FSEL R5, RZ, 1.875, !P0 ;  /* 0x3ff00000ff057808 */ /* 0x000fe20004000000 */
[----:B------:R-:W-:Y:S08]  /*1a50*/  BRA `(.L_x_567) ;  /* 0x0000000800987947 */ /* 0x000ff00003800000 */
.L_x_576:
[----:B------:R2:W5:Y:S01]  /*1a60*/  LDG.E.128 R4, desc[UR36][R2.64] ;  /* 0x0000002402047981 */ /* 0x000562000c1e1d00 */
[----:B------:R-:W-:Y:S05]  /*1a70*/  BRA `(.L_x_567) ;  /* 0x0000000800907947 */ /* 0x000fea0003800000 */
.L_x_575:
        /* <DEDUP_REMOVED lines=12> */
[----:B0-----:R-:W-:-:S04]  /*1b40*/  IADD3 R5, PT, PT, -R5, RZ, RZ ;  /* 0x000000ff05057210 */ /* 0x001fc80007ffe1ff */
[----:B------:R-:W-:-:S05]  /*1b50*/  VIADDMNMX.U32 R5, R5, R6, 0x4, !PT ;  /* 0x0000000405057446 */ /* 0x000fca0007800006 */
[----:B------:R-:W-:-:S04]  /*1b60*/  VIADD R5, R5, 0xfffffffc ;  /* 0xfffffffc05057836 */ /* 0x000fc80000000000 */
[----:B------:R-:W-:Y:S01]  /*1b70*/  IMAD.SHL.U32 R7, R5, 0x800000, RZ ;  /* 0x0080000005077824 */ /* 0x000fe200078e00ff */
[C---:B------:R-:W-:Y:S02]  /*1b80*/  SHF.L.U32 R6, R4.reuse, R5, RZ ;  /* 0x0000000504067219 */ /* 0x040fe400000006ff */
[----:B------:R-:W-:Y:S02]  /*1b90*/  IADD3 R5, PT, PT, R4, 0x1000000, RZ ;  /* 0x0100000004057810 */ /* 0x000fe40007ffe0ff */
[----:B------:R-:W-:Y:S02]  /*1ba0*/  LEA.HI R6, R6, -R7, RZ, 0x1c ;  /* 0x8000000706067211 */ /* 0x000fe400078fe0ff */
[----:B------:R-:W-:-:S03]  /*1bb0*/  SHF.R.S32.HI R5, RZ, 0x8, R5 ;  /* 0x00000008ff057819 */ /* 0x000fc60000011405 */
[----:B------:R-:W-:-:S05]  /*1bc0*/  VIADD R6, R6, 0x3c000000 ;  /* 0x3c00000006067836 */ /* 0x000fca0000000000 */
[----:B------:R-:W-:Y:S02]  /*1bd0*/  LOP3.LUT R5, R6, 0x7f800000, R5, 0xf8, !PT ;  /* 0x7f80000006057812 */ /* 0x000fe400078ef805 */
[----:B------:R-:W-:Y:S02]  /*1be0*/  CS2R R6, SRZ ;  /* 0x0000000000067805 */ /* 0x000fe4000001ff00 */
[----:B------:R-:W-:-:S04]  /*1bf0*/  SEL R5, R5, RZ, P0 ;  /* 0x000000ff05057207 */ /* 0x000fc80000000000 */
[----:B------:R-:W-:-:S05]  /*1c00*/  LOP3.LUT R5, R5, 0x80000000, R0, 0xf8, !PT ;  /* 0x8000000005057812 */ /* 0x000fca00078ef800 */
[----:B------:R-:W-:-:S06]  /*1c10*/  FMUL.FTZ R5, R5, 1 ;  /* 0x3f80000005057820 */ /* 0x000fcc0000410000 */
[----:B------:R-:W2:Y:S02]  /*1c20*/  F2F.F64.F32 R4, R5 ;  /* 0x0000000500047310 */ /* 0x000ea40000201800 */
[----:B--2---:R-:W-:Y:S05]  /*1c30*/  BRA `(.L_x_567) ;  /* 0x0000000800207947 */ /* 0x004fea0003800000 */
.L_x_578:
[----:B------:R-:W2:Y:S01]  /*1c40*/  LDG.E.U8 R2, desc[UR36][R2.64] ;  /* 0x0000002402027981 */ /* 0x000ea2000c1e1100 */
[----:B------:R-:W-:Y:S01]  /*1c50*/  CS2R R6, SRZ ;  /* 0x0000000000067805 */ /* 0x000fe2000001ff00 */
[C---:B--2---:R-:W-:Y:S01]  /*1c60*/  IMAD.SHL.U32 R4, R2.reuse, 0x2000000, RZ ;  /* 0x0200000002047824 */ /* 0x044fe200078e00ff */
[----:B------:R-:W-:-:S04]  /*1c70*/  SHF.L.U32 R5, R2, 0x8, RZ ;  /* 0x0000000802057819 */ /* 0x000fc800000006ff */
[----:B------:R-:W-:-:S13]  /*1c80*/  ISETP.GT.U32.AND P0, PT, R4, 0x7ffffff, PT ;  /* 0x07ffffff0400780c */ /* 0x000fda0003f04070 */
[C---:B------:R-:W-:Y:S02]  /*1c90*/  @!P0 LOP3.LUT R0, R5.reuse, 0x7f00, RZ, 0xc0, !PT ;  /* 0x00007f0005008812 */ /* 0x040fe400078ec0ff */
[----:B------:R-:W-:Y:S02]  /*1ca0*/  @P0 LEA.HI R4, R4, 0x70000000, RZ, 0x1c ;  /* 0x7000000004040811 */ /* 0x000fe400078fe0ff */
[----:B------:R-:W-:Y:S02]  /*1cb0*/  @!P0 LOP3.LUT R0, R0, 0x3f000000, RZ, 0xfc, !PT ;  /* 0x3f00000000008812 */ /* 0x000fe400078efcff */
[----:B------:R-:W-:-:S03]  /*1cc0*/  PRMT R5, R5, 0x9910, RZ ;  /* 0x0000991005057816 */ /* 0x000fc600000000ff */
[----:B------:R-:W-:Y:S01]  /*1cd0*/  @!P0 FADD.FTZ R0, R0, -0.5 ;  /* 0xbf00000000008421 */ /* 0x000fe20000010000 */
[----:B------:R-:W-:-:S05]  /*1ce0*/  @P0 FMUL.FTZ R0, R4, 1.9259299443872358531e-34 ;  /* 0x0780000004000820 */ /* 0x000fca0000410000 */
[----:B------:R-:W-:-:S05]  /*1cf0*/  LOP3.LUT R0, R0, 0x80000000, R5, 0xf8, !PT ;  /* 0x8000000000007812 */ /* 0x000fca00078ef805 */
[----:B------:R-:W-:-:S04]  /*1d00*/  FMUL.FTZ R0, R0, 1 ;  /* 0x3f80000000007820 */ /* 0x000fc80000410000 */
[----:B------:R2:W3:Y:S02]  /*1d10*/  F2F.F64.F32 R4, R0 ;  /* 0x0000000000047310 */ /* 0x0004e40000201800 */
[----:B--23--:R-:W-:Y:S05]  /*1d20*/  BRA `(.L_x_567) ;  /* 0x0000000400e47947 */ /* 0x00cfea0003800000 */
.L_x_577:
[----:B------:R-:W2:Y:S01]  /*1d30*/  LDG.E.U16 R0, desc[UR36][R2.64] ;  /* 0x0000002402007981 */ /* 0x000ea2000c1e1500 */
[----:B------:R-:W-:Y:S01]  /*1d40*/  CS2R R6, SRZ ;  /* 0x0000000000067805 */ /* 0x000fe2000001ff00 */
[----:B--2---:R-:W-:-:S04]  /*1d50*/  IMAD.U32 R0, R0, 0x10000, RZ ;  /* 0x0001000000007824 */ /* 0x004fc800078e00ff */
[----:B------:R-:W-:-:S04]  /*1d60*/  FMUL.FTZ R0, R0, 1 ;  /* 0x3f80000000007820 */ /* 0x000fc80000410000 */
[----:B------:R2:W3:Y:S02]  /*1d70*/  F2F.F64.F32 R4, R0 ;  /* 0x0000000000047310 */ /* 0x0004e40000201800 */
[----:B--23--:R-:W-:Y:S05]  /*1d80*/  BRA `(.L_x_567) ;  /* 0x0000000400cc7947 */ /* 0x00cfea0003800000 */
.L_x_574:
        /* <DEDUP_REMOVED lines=9> */
[----:B------:R-:W-:Y:S01]  /*1e20*/  CS2R R6, SRZ ;  /* 0x0000000000067805 */ /* 0x000fe2000001ff00 */
[----:B--2---:R2:W3:Y:S02]  /*1e30*/  I2F.F64.U16 R4, R2 ;  /* 0x0000000200047312 */ /* 0x0044e40000101800 */
[----:B--23--:R-:W-:Y:S05]  /*1e40*/  BRA `(.L_x_567) ;  /* 0x00000004009c7947 */ /* 0x00cfea0003800000 */
.L_x_581:
[----:B------:R-:W2:Y:S01]  /*1e50*/  LDG.E.U8 R3, desc[UR36][R2.64] ;  /* 0x0000002402037981 */ /* 0x000ea2000c1e1100 */
[----:B------:R-:W-:Y:S02]  /*1e60*/  CS2R R6, SRZ ;  /* 0x0000000000067805 */ /* 0x000fe4000001ff00 */
[----:B------:R-:W-:Y:S02]  /*1e70*/  CS2R R4, SRZ ;  /* 0x0000000000047805 */ /* 0x000fe4000001ff00 */
[----:B--2---:R-:W-:-:S13]  /*1e80*/  ISETP.NE.AND P0, PT, R3, RZ, PT ;  /* 0x000000ff0300720c */ /* 0x004fda0003f05270 */
[----:B------:R-:W-:Y:S05]  /*1e90*/  @!P0 BRA `(.L_x_567) ;  /* 0x0000000400888947 */ /* 0x000fea0003800000 */
[----:B------:R-:W-:-:S13]  /*1ea0*/  ISETP.NE.AND P0, PT, R3, 0x80, PT ;  /* 0x000000800300780c */ /* 0x000fda0003f05270 */
[----:B------:R-:W-:Y:S01]  /*1eb0*/  @!P0 IMAD.MOV.U32 R4, RZ, RZ, 0x20000000 ;  /* 0x20000000ff048424 */ /* 0x000fe200078e00ff */
        /* <DEDUP_REMOVED lines=15> */
.L_x_583:
[----:B------:R-:W-:Y:S05]  /*1fb0*/  BSYNC.RECONVERGENT B0 ;  /* 0x0000000000007941 */ /* 0x000fea0003800200 */
.L_x_582:
[----:B------:R-:W-:Y:S02]  /*1fc0*/  SHF.L.U32 R0, R0, 0x14, RZ ;  /* 0x0000001400007819 */ /* 0x000fe400000006ff */
[----:B------:R-:W-:-:S04]  /*1fd0*/  LEA R2, R2, 0x3b800000, 0x17 ;  /* 0x3b80000002027811 */ /* 0x000fc800078eb8ff */
[----:B------:R-:W-:-:S05]  /*1fe0*/  LOP3.LUT R0, R2, R0, R9, 0xfe, !PT ;  /* 0x0000000002007212 */ /* 0x000fca00078efe09 */
[----:B------:R-:W-:-:S04]  /*1ff0*/  FMUL.FTZ R0, R0, 1 ;  /* 0x3f80000000007820 */ /* 0x000fc80000410000 */
[----:B------:R2:W3:Y:S02]  /*2000*/  F2F.F64.F32 R4, R0 ;  /* 0x0000000000047310 */ /* 0x0004e40000201800 */
[----:B--23--:R-:W-:Y:S05]  /*2010*/  BRA `(.L_x_567) ;  /* 0x0000000400287947 */ /* 0x00cfea0003800000 */
.L_x_580:
[----:B------:R-:W2:Y:S01]  /*2020*/  LDG.E.U8 R3, desc[UR36][R2.64] ;  /* 0x0000002402037981 */ /* 0x000ea2000c1e1100 */
[----:B------:R-:W-:Y:S02]  /*2030*/  CS2R R6, SRZ ;  /* 0x0000000000067805 */ /* 0x000fe4000001ff00 */
[----:B------:R-:W-:Y:S02]  /*2040*/  CS2R R4, SRZ ;  /* 0x0000000000047805 */ /* 0x000fe4000001ff00 */
[----:B--2---:R-:W-:-:S13]  /*2050*/  ISETP.NE.AND P0, PT, R3, RZ, PT ;  /* 0x000000ff0300720c */ /* 0x004fda0003f05270 */
[----:B------:R-:W-:Y:S05]  /*2060*/  @!P0 BRA `(.L_x_567) ;  /* 0x0000000400148947 */ /* 0x000fea0003800000 */
[----:B------:R-:W-:-:S13]  /*2070*/  ISETP.NE.AND P0, PT, R3, 0x80, PT ;  /* 0x000000800300780c */ /* 0x000fda0003f05270 */
[----:B------:R-:W-:Y:S02]  /*2080*/  @!P0 IMAD.MOV.U32 R4, RZ, RZ, 0x20000000 ;  /* 0x20000000ff048424 */ /* 0x000fe400078e00ff */
        /* <DEDUP_REMOVED lines=15> */
.L_x_585:
[----:B------:R-:W-:Y:S05]  /*2180*/  BSYNC.RECONVERGENT B0 ;  /* 0x0000000000007941 */ /* 0x000fea0003800200 */
.L_x_584:
[----:B------:R-:W-:Y:S01]  /*2190*/  IMAD.SHL.U32 R0, R0, 0x200000, RZ ;  /* 0x0020000000007824 */ /* 0x000fe200078e00ff */
[----:B------:R-:W-:-:S04]  /*21a0*/  LEA R2, R2, 0x37800000, 0x17 ;  /* 0x3780000002027811 */ /* 0x000fc800078eb8ff */
[----:B------:R-:W-:-:S05]  /*21b0*/  LOP3.LUT R0, R2, R0, R9, 0xfe, !PT ;  /* 0x0000000002007212 */ /* 0x000fca00078efe09 */
[----:B------:R-:W-:-:S04]  /*21c0*/  FMUL.FTZ R0, R0, 1 ;  /* 0x3f80000000007820 */ /* 0x000fc80000410000 */
[----:B------:R2:W3:Y:S02]  /*21d0*/  F2F.F64.F32 R4, R0 ;  /* 0x0000000000047310 */ /* 0x0004e40000201800 */
[----:B--23--:R-:W-:Y:S05]  /*21e0*/  BRA `(.L_x_567) ;  /* 0x0000000000b47947 */ /* 0x00cfea0003800000 */
.L_x_579:
[----:B------:R-:W-:-:S09]  /*21f0*/  UISETP.NE.AND UP0, UPT, UR4, 0x1c, UPT ;  /* 0x0000001c0400788c */ /* 0x000fd2000bf05270 */
[----:B------:R-:W-:Y:S05]  /*2200*/  BRA.U !UP0, `(.L_x_586) ;  /* 0x0000000108a07547 */ /* 0x000fea000b800000 */
[----:B------:R-:W-:-:S09]  /*2210*/  UISETP.NE.AND UP0, UPT, UR4, 0x1d, UPT ;  /* 0x0000001d0400788c */ /* 0x000fd2000bf05270 */
[----:B------:R-:W-:Y:S05]  /*2220*/  BRA.U !UP0, `(.L_x_587) ;  /* 0x0000000108887547 */ /* 0x000fea000b800000 */
[----:B------:R-:W-:-:S09]  /*2230*/  UISETP.NE.AND UP0, UPT, UR4, 0x2c, UPT ;  /* 0x0000002c0400788c */ /* 0x000fd2000bf05270 */
[----:B------:R-:W-:Y:S05]  /*2240*/  BRA.U !UP0, `(.L_x_588) ;  /* 0x00000001084c7547 */ /* 0x000fea000b800000 */
.L_x_566:
[----:B------:R-:W-:Y:S01]  /*2250*/  MOV R2, 0x0 ;  /* 0x0000000000027802 */ /* 0x000fe20000000f00 */
[----:B------:R-:W0:Y:S01]  /*2260*/  LDCU.64 UR4, c[0x4][0x128] ;  /* 0x01002500ff0477ac */ /* 0x000e220008000a00 */
[----:B------:R-:W-:Y:S02]  /*2270*/  HFMA2 R8, -RZ, RZ, 0, 4.64916229248046875e-06 ;  /* 0x0000004eff087431 */ /* 0x000fe400000001ff */
[----:B------:R-:W-:Y:S01]  /*2280*/  IMAD.MOV.U32 R12, RZ, RZ, 0x1 ;  /* 0x00000001ff0c7424 */ /* 0x000fe200078e00ff */
[----:B------:R-:W1:Y:S01]  /*2290*/  LDCU.64 UR6, c[0x4][0x130] ;  /* 0x01002600ff0677ac */ /* 0x000e620008000a00 */
[----:B------:R-:W2:Y:S01]  /*22a0*/  LDC.64 R2, c[0x4][R2] ;  /* 0x0100000002027b82 */ /* 0x000ea20000000a00 */
[----:B------:R-:W-:Y:S01]  /*22b0*/  IMAD.MOV.U32 R13, RZ, RZ, RZ ;  /* 0x000000ffff0d7224 */ /* 0x000fe200078e00ff */
[----:B------:R-:W3:Y:S01]  /*22c0*/  LDCU.64 UR8, c[0x4][0x28] ;  /* 0x01000500ff0877ac */ /* 0x000ee20008000a00 */
[----:B0-----:R-:W-:Y:S01]  /*22d0*/  MOV R4, UR4 ;  /* 0x0000000400047c02 */ /* 0x001fe20008000f00 */
[----:B------:R-:W-:-:S02]  /*22e0*/  IMAD.U32 R5, RZ, RZ, UR5 ;  /* 0x00000005ff057e24 */ /* 0x000fc4000f8e00ff */
[----:B-1----:R-:W-:Y:S01]  /*22f0*/  IMAD.U32 R6, RZ, RZ, UR6 ;  /* 0x00000006ff067e24 */ /* 0x002fe2000f8e00ff */
[----:B------:R-:W-:Y:S01]  /*2300*/  MOV R7, UR7 ;  /* 0x0000000700077c02 */ /* 0x000fe20008000f00 */
[----:B---3--:R-:W-:Y:S02]  /*2310*/  IMAD.U32 R10, RZ, RZ, UR8 ;  /* 0x00000008ff0a7e24 */ /* 0x008fe4000f8e00ff */
[----:B------:R-:W-:-:S07]  /*2320*/  IMAD.U32 R11, RZ, RZ, UR9 ;  /* 0x00000009ff0b7e24 */ /* 0x000fce000f8e00ff */
[----:B------:R-:W-:-:S07]  /*2330*/  LEPC R20, `(.L_x_589) ;  /* 0x000000001014794e */ /* 0x000fce0000000000 */
[----:B--2---:R-:W-:Y:S05]  /*2340*/  CALL.ABS.NOINC R2 ;  /* 0x0000000002007343 */ /* 0x004fea0003c00000 */
.L_x_589:
[----:B------:R-:W-:Y:S02]  /*2350*/  CS2R R4, SRZ ;  /* 0x0000000000047805 */ /* 0x000fe4000001ff00 */
[----:B------:R-:W-:Y:S01]  /*2360*/  CS2R R6, SRZ ;  /* 0x0000000000067805 */ /* 0x000fe2000001ff00 */
[----:B------:R-:W-:Y:S06]  /*2370*/  BRA `(.L_x_567) ;  /* 0x0000000000507947 */ /* 0x000fec0003800000 */
.L_x_588:
[----:B------:R-:W2:Y:S01]  /*2380*/  LDG.E.U8 R0, desc[UR36][R2.64] ;  /* 0x0000002402007981 */ /* 0x000ea2000c1e1100 */
[----:B------:R-:W-:Y:S02]  /*2390*/  CS2R R6, SRZ ;  /* 0x0000000000067805 */ /* 0x000fe4000001ff00 */
[----:B------:R-:W-:Y:S01]  /*23a0*/  MOV R4, 0x0 ;  /* 0x0000000000047802 */ /* 0x000fe20000000f00 */
[----:B------:R-:W-:Y:S01]  /*23b0*/  IMAD.MOV.U32 R5, RZ, RZ, 0x38000000 ;  /* 0x38000000ff057424 */ /* 0x000fe200078e00ff */
[----:B--2---:R-:W-:-:S13]  /*23c0*/  ISETP.NE.AND P0, PT, R0, RZ, PT ;  /* 0x000000ff0000720c */ /* 0x004fda0003f05270 */
[----:B------:R-:W-:Y:S05]  /*23d0*/  @!P0 BRA `(.L_x_567) ;  /* 0x0000000000388947 */ /* 0x000fea0003800000 */
[----:B------:R-:W-:-:S13]  /*23e0*/  ISETP.NE.AND P0, PT, R0, 0xff, PT ;  /* 0x000000ff0000780c */ /* 0x000fda0003f05270 */
[----:B------:R-:W-:Y:S01]  /*23f0*/  @P0 IMAD.SHL.U32 R0, R0, 0x800000, RZ ;  /* 0x0080000000000824 */ /* 0x000fe200078e00ff */
[----:B------:R-:W-:Y:S01]  /*2400*/  @!P0 MOV R4, 0x20000000 ;  /* 0x2000000000048802 */ /* 0x000fe20000000f00 */
[----:B------:R-:W-:Y:S02]  /*2410*/  @!P0 IMAD.MOV.U32 R5, RZ, RZ, 0x7ff80000 ;  /* 0x7ff80000ff058424 */ /* 0x000fe400078e00ff */
[----:B------:R-:W-:-:S04]  /*2420*/  @P0 FMUL.FTZ R0, R0, 1 ;  /* 0x3f80000000000820 */ /* 0x000fc80000410000 */
[----:B------:R2:W3:Y:S02]  /*2430*/  @P0 F2F.F64.F32 R4, R0 ;  /* 0x0000000000040310 */ /* 0x0004e40000201800 */
[----:B--23--:R-:W-:Y:S05]  /*2440*/  BRA `(.L_x_567) ;  /* 0x00000000001c7947 */ /* 0x00cfea0003800000 */
.L_x_587:
[----:B------:R-:W2:Y:S01]  /*2450*/  LDG.E.64 R4, desc[UR36][R2.64] ;  /* 0x0000002402047981 */ /* 0x000ea2000c1e1b00 */
[----:B------:R-:W-:Y:S01]  /*2460*/  CS2R R6, SRZ ;  /* 0x0000000000067805 */ /* 0x000fe2000001ff00 */
[----:B--2---:R-:W2:Y:S02]  /*2470*/  I2F.F64.U64 R4, R4 ;  /* 0x0000000400047312 */ /* 0x004ea40000301800 */
[----:B--2---:R-:W-:Y:S05]  /*2480*/  BRA `(.L_x_567) ;  /* 0x00000000000c7947 */ /* 0x004fea0003800000 */
.L_x_586:
[----:B------:R-:W2:Y:S01]  /*2490*/  LDG.E R2, desc[UR36][R2.64] ;  /* 0x0000002402027981 */ /* 0x000ea2000c1e1900 */
[----:B------:R-:W-:Y:S01]  /*24a0*/  CS2R R6, SRZ ;  /* 0x0000000000067805 */ /* 0x000fe2000001ff00 */
[----:B--2---:R0:W1:Y:S06]  /*24b0*/  I2F.F64.U32 R4, R2 ;  /* 0x0000000200047312 */ /* 0x00406c0000201800 */
.L_x_567:
[----:B------:R-:W-:Y:S05]  /*24c0*/  BSYNC.RECONVERGENT B6 ;  /* 0x0000000000067941 */ /* 0x000fea0003800200 */
.L_x_561:
[----:B------:R-:W0:Y:S01]  /*24d0*/  LDCU.64 UR6, c[0x0][0x580] ;  /* 0x0000b000ff0677ac */ /* 0x000e220008000a00 */
[----:B------:R-:W-:-:S04]  /*24e0*/  UPRMT UR4, UR42, 0x9910, URZ ;  /* 0x000099102a047896 */ /* 0x000fc800080000ff */
[----:B------:R-:W-:Y:S01]  /*24f0*/  UISETP.GT.AND UP0, UPT, UR4, 0x9, UPT ;  /* 0x000000090400788c */ /* 0x000fe2000bf04270 */
[----:B0-23--:R-:W-:-:S05]  /*2500*/  IADD3 R2, P0, PT, R16, UR6, RZ ;  /* 0x0000000610027c10 */ /* 0x00dfca000ff1e0ff */
        /* <DEDUP_REMOVED lines=10> */
[----:B-1---5:R-:W0:Y:S02]  /*25b0*/  F2I.F64.TRUNC R5, R4 ;  /* 0x0000000400057311 */ /* 0x022e24000030d100 */
[----:B0-----:R0:W-:Y:S01]  /*25c0*/  STG.E.U8 desc[UR36][R2.64], R5 ;  /* 0x0000000502007986 */ /* 0x0011e2000c101124 */
[----:B------:R-:W-:Y:S05]  /*25d0*/  BRA `(.L_x_595) ;  /* 0x0000001000f87947 */ /* 0x000fea0003800000 */
.L_x_593:
[----:B-1---5:R-:W0:Y:S02]  /*25e0*/  F2I.S64.F64.TRUNC R4, R4 ;  /* 0x0000000400047311 */ /* 0x022e24000030d900 */
[----:B0-----:R-:W-:-:S05]  /*25f0*/  MOV R7, R4 ;  /* 0x0000000400077202 */ /* 0x001fca0000000f00 */
[----:B------:R0:W-:Y:S01]  /*2600*/  STG.E.U8 desc[UR36][R2.64], R7 ;  /* 0x0000000702007986 */ /* 0x0001e2000c101124 */
[----:B------:R-:W-:Y:S05]  /*2610*/  BRA `(.L_x_595) ;  /* 0x0000001000e87947 */ /* 0x000fea0003800000 */
.L_x_592:
[----:B------:R-:W-:-:S09]  /*2620*/  UISETP.NE.AND UP0, UPT, UR4, 0x2, UPT ;  /* 0x000000020400788c */ /* 0x000fd2000bf05270 */
[----:B------:R-:W-:Y:S05]  /*2630*/  BRA.U !UP0, `(.L_x_596) ;  /* 0x0000000108287547 */ /* 0x000fea000b800000 */
[----:B------:R-:W-:-:S09]  /*2640*/  UISETP.NE.AND UP0, UPT, UR4, 0x3, UPT ;  /* 0x000000030400788c */ /* 0x000fd2000bf05270 */
[----:B------:R-:W-:Y:S05]  /*2650*/  BRA.U !UP0, `(.L_x_597) ;  /* 0x0000000108147547 */ /* 0x000fea000b800000 */
[----:B------:R-:W-:-:S09]  /*2660*/  UISETP.NE.AND UP0, UPT, UR4, 0x4, UPT ;  /* 0x000000040400788c */ /* 0x000fd2000bf05270 */
[----:B------:R-:W-:Y:S05]  /*2670*/  BRA.U UP0, `(.L_x_594) ;  /* 0x0000001100187547 */ /* 0x000fea000b800000 */
[----:B-1---5:R-:W0:Y:S02]  /*2680*/  F2I.S64.F64.TRUNC R4, R4 ;  /* 0x0000000400047311 */ /* 0x022e24000030d900 */
[----:B0-----:R0:W-:Y:S01]  /*2690*/  STG.E.64 desc[UR36][R2.64], R4 ;  /* 0x0000000402007986 */ /* 0x0011e2000c101b24 */
[----:B------:R-:W-:Y:S05]  /*26a0*/  BRA `(.L_x_595) ;  /* 0x0000001000c47947 */ /* 0x000fea0003800000 */
.L_x_597:
[----:B-1---5:R-:W0:Y:S02]  /*26b0*/  F2I.F64.TRUNC R5, R4 ;  /* 0x0000000400057311 */ /* 0x022e24000030d100 */
[----:B0-----:R0:W-:Y:S01]  /*26c0*/  STG.E desc[UR36][R2.64], R5 ;  /* 0x0000000502007986 */ /* 0x0011e2000c101924 */
[----:B------:R-:W-:Y:S05]  /*26d0*/  BRA `(.L_x_595) ;  /* 0x0000001000b87947 */ /* 0x000fea0003800000 */
.L_x_596:
[----:B-1---5:R-:W0:Y:S02]  /*26e0*/  F2I.F64.TRUNC R5, R4 ;  /* 0x0000000400057311 */ /* 0x022e24000030d100 */
[----:B0-----:R0:W-:Y:S01]  /*26f0*/  STG.E.U16 desc[UR36][R2.64], R5 ;  /* 0x0000000502007986 */ /* 0x0011e2000c101524 */
[----:B------:R-:W-:Y:S05]  /*2700*/  BRA `(.L_x_595) ;  /* 0x0000001000ac7947 */ /* 0x000fea0003800000 */
.L_x_591:
[----:B------:R-:W-:-:S09]  /*2710*/  UISETP.GT.AND UP0, UPT, UR4, 0x6, UPT ;  /* 0x000000060400788c */ /* 0x000fd2000bf04270 */
[----:B------:R-:W-:Y:S05]  /*2720*/  BRA.U UP0, `(.L_x_598) ;  /* 0x00000001006c7547 */ /* 0x000fea000b800000 */
[----:B------:R-:W-:-:S09]  /*2730*/  UISETP.NE.AND UP0, UPT, UR4, 0x5, UPT ;  /* 0x000000050400788c */ /* 0x000fd2000bf05270 */
[----:B------:R-:W-:Y:S05]  /*2740*/  BRA.U !UP0, `(.L_x_599) ;  /* 0x0000000108347547 */ /* 0x000fea000b800000 */
[----:B------:R-:W-:-:S09]  /*2750*/  UISETP.NE.AND UP0, UPT, UR4, 0x6, UPT ;  /* 0x000000060400788c */ /* 0x000fd2000bf05270 */
[----:B------:R-:W-:Y:S05]  /*2760*/  BRA.U UP0, `(.L_x_594) ;  /* 0x0000000d00dc7547 */ /* 0x000fea000b800000 */
[----:B------:R-:W-:Y:S01]  /*2770*/  UMOV UR4, 0xf0000000 ;  /* 0xf000000000047882 */ /* 0x000fe20000000000 */
[----:B------:R-:W-:Y:S01]  /*2780*/  UMOV UR5, 0x380fffff ;  /* 0x380fffff00057882 */ /* 0x000fe20000000000 */
[----:B-1---5:R-:W0:-:S15]  /*2790*/  F2F.F32.F64 R7, R4 ;  /* 0x0000000400077310 */ /* 0x022e1e0000301000 */
[----:B------:R-:W-:-:S15]  /*27a0*/  NOP ;  /* 0x0000000000007918 */ /* 0x000fde0000000000 */
[----:B------:R-:W-:-:S15]  /*27b0*/  NOP ;  /* 0x0000000000007918 */ /* 0x000fde0000000000 */
[----:B------:R-:W-:-:S15]  /*27c0*/  NOP ;  /* 0x0000000000007918 */ /* 0x000fde0000000000 */
[----:B------:R-:W-:-:S04]  /*27d0*/  NOP ;  /* 0x0000000000007918 */ /* 0x000fc80000000000 */
[----:B------:R-:W0:Y:S02]  /*27e0*/  DSETP.GEU.AND P0, PT, |R4|, UR4, PT ;  /* 0x0000000404007e2a */ /* 0x000e24000bf0e200 */
[----:B0-----:R-:W-:-:S05]  /*27f0*/  @!P0 FMUL R7, R7, 1.175494350822287508e-38 ;  /* 0x0080000007078820 */ /* 0x001fca0000400000 */
[----:B------:R0:W-:Y:S01]  /*2800*/  STG.E desc[UR36][R2.64], R7 ;  /* 0x0000000702007986 */ /* 0x0001e2000c101924 */
[----:B------:R-:W-:Y:S05]  /*2810*/  BRA `(.L_x_595) ;  /* 0x0000001000687947 */ /* 0x000fea0003800000 */
.L_x_599:
        /* <DEDUP_REMOVED lines=9> */
[----:B------:R-:W-:-:S05]  /*28b0*/  F2FP.F16.F32.PACK_AB R0, RZ, R0 ;  /* 0x00000000ff00723e */ /* 0x000fca00000000ff */
[----:B------:R0:W-:Y:S01]  /*28c0*/  STG.E.U16 desc[UR36][R2.64], R0 ;  /* 0x0000000002007986 */ /* 0x0001e2000c101524 */
[----:B------:R-:W-:Y:S05]  /*28d0*/  BRA `(.L_x_595) ;  /* 0x0000001000387947 */ /* 0x000fea0003800000 */
.L_x_598:
[----:B------:R-:W-:-:S09]  /*28e0*/  UISETP.NE.AND UP0, UPT, UR4, 0x7, UPT ;  /* 0x000000070400788c */ /* 0x000fd2000bf05270 */
[----:B------:R-:W-:Y:S05]  /*28f0*/  BRA.U !UP0, `(.L_x_600) ;  /* 0x0000000108c47547 */ /* 0x000fea000b800000 */
        /* <DEDUP_REMOVED lines=12> */
[----:B0-----:R-:W-:-:S15]  /*29c0*/  @!P1 FMUL R8, R8, 1.175494350822287508e-38 ;  /* 0x0080000008089820 */ /* 0x001fde0000400000 */
[----:B------:R-:W-:-:S15]  /*29d0*/  NOP ;  /* 0x0000000000007918 */ /* 0x000fde0000000000 */
[----:B------:R-:W-:-:S15]  /*29e0*/  NOP ;  /* 0x0000000000007918 */ /* 0x000fde0000000000 */
[----:B------:R-:W-:-:S15]  /*29f0*/  NOP ;  /* 0x0000000000007918 */ /* 0x000fde0000000000 */
[----:B------:R-:W-:-:S02]  /*2a00*/  NOP ;  /* 0x0000000000007918 */ /* 0x000fc40000000000 */
[----:B------:R-:W0:-:S15]  /*2a10*/  F2F.F32.F64 R9, -R6 ;  /* 0x8000000600097310 */ /* 0x000e1e0000301000 */
[----:B------:R-:W-:-:S15]  /*2a20*/  NOP ;  /* 0x0000000000007918 */ /* 0x000fde0000000000 */
[----:B------:R-:W-:-:S15]  /*2a30*/  NOP ;  /* 0x0000000000007918 */ /* 0x000fde0000000000 */
[----:B------:R-:W-:-:S15]  /*2a40*/  NOP ;  /* 0x0000000000007918 */ /* 0x000fde0000000000 */
[----:B------:R-:W-:-:S04]  /*2a50*/  NOP ;  /* 0x0000000000007918 */ /* 0x000fc80000000000 */
[----:B------:R-:W0:Y:S02]  /*2a60*/  DSETP.GEU.AND P0, PT, |R6|, UR4, PT ;  /* 0x0000000406007e2a */ /* 0x000e24000bf0e200 */
[----:B0-----:R-:W-:-:S05]  /*2a70*/  @!P0 FMUL R9, R9, 1.175494350822287508e-38 ;  /* 0x0080000009098820 */ /* 0x001fca0000400000 */
[----:B------:R0:W-:Y:S01]  /*2a80*/  STG.E.64 desc[UR36][R2.64], R8 ;  /* 0x0000000802007986 */ /* 0x0001e2000c101b24 */
[----:B------:R-:W-:Y:S05]  /*2a90*/  BRA `(.L_x_595) ;  /* 0x0000000c00c87947 */ /* 0x000fea0003800000 */
.L_x_601:
        /* <DEDUP_REMOVED lines=20> */
[----:B------:R-:W-:-:S05]  /*2be0*/  F2FP.F16.F32.PACK_AB R9, R0, R9 ;  /* 0x000000090009723e */ /* 0x000fca00000000ff */
[----:B------:R0:W-:Y:S01]  /*2bf0*/  STG.E desc[UR36][R2.64], R9 ;  /* 0x0000000902007986 */ /* 0x0001e2000c101924 */
[----:B------:R-:W-:Y:S05]  /*2c00*/  BRA `(.L_x_595) ;  /* 0x0000000c006c7947 */ /* 0x000fea0003800000 */
.L_x_600:
[----:B-1---5:R0:W-:Y:S01]  /*2c10*/  STG.E.64 desc[UR36][R2.64], R4 ;  /* 0x0000000402007986 */ /* 0x0221e2000c101b24 */
[----:B------:R-:W-:Y:S05]  /*2c20*/  BRA `(.L_x_595) ;  /* 0x0000000c00647947 */ /* 0x000fea0003800000 */
.L_x_590:
        /* <DEDUP_REMOVED lines=8> */
[----:B-----5:R-:W1:-:S15]  /*2cb0*/  DSETP.NEU.AND P0, PT, R6, RZ, PT ;  /* 0x000000ff0600722a */ /* 0x020e5e0003f0d000 */
[----:B------:R-:W-:-:S15]  /*2cc0*/  NOP ;  /* 0x0000000000007918 */ /* 0x000fde0000000000 */
[----:B------:R-:W-:-:S15]  /*2cd0*/  NOP ;  /* 0x0000000000007918 */ /* 0x000fde0000000000 */
[----:B------:R-:W-:-:S15]  /*2ce0*/  NOP ;  /* 0x0000000000007918 */ /* 0x000fde0000000000 */
[----:B------:R-:W-:-:S04]  /*2cf0*/  NOP ;  /* 0x0000000000007918 */ /* 0x000fc80000000000 */
[----:B-1----:R-:W0:Y:S02]  /*2d00*/  DSETP.NEU.OR P0, PT, R4, RZ, P0 ;  /* 0x000000ff0400722a */ /* 0x002e24000070d400 */
[----:B0-----:R-:W-:-:S05]  /*2d10*/  SEL R5, RZ, 0x1, !P0 ;  /* 0x00000001ff057807 */ /* 0x001fca0004000000 */
[----:B------:R0:W-:Y:S01]  /*2d20*/  STG.E.U8 desc[UR36][R2.64], R5 ;  /* 0x0000000502007986 */ /* 0x0001e2000c101124 */
[----:B------:R-:W-:Y:S05]  /*2d30*/  BRA `(.L_x_595) ;  /* 0x0000000c00207947 */ /* 0x000fea0003800000 */
.L_x_604:
[----:B-----5:R-:W1:Y:S02]  /*2d40*/  DADD R6, -RZ, -R6 ;  /* 0x00000000ff067229 */ /* 0x020e640000000906 */
[----:B-1----:R0:W-:Y:S01]  /*2d50*/  STG.E.128 desc[UR36][R2.64], R4 ;  /* 0x0000000402007986 */ /* 0x0021e2000c101d24 */
[----:B------:R-:W-:Y:S05]  /*2d60*/  BRA `(.L_x_595) ;  /* 0x0000000c00147947 */ /* 0x000fea0003800000 */
.L_x_603:
        /* <DEDUP_REMOVED lines=13> */
[----:B------:R-:W0:Y:S01]  /*2e40*/  DSETP.GEU.AND P0, PT, |R4|, UR4, PT ;  /* 0x0000000404007e2a */ /* 0x000e22000bf0e200 */
[----:B------:R-:W-:Y:S01]  /*2e50*/  BSSY.RECONVERGENT B0, `(.L_x_607) ;  /* 0x000000d000007945 */ /* 0x000fe20003800200 */
[----:B0-----:R-:W-:Y:S01]  /*2e60*/  @!P0 FMUL R9, R9, 1.175494350822287508e-38 ;  /* 0x0080000009098820 */ /* 0x001fe20000400000 */
[----:B------:R-:W-:-:S04]  /*2e70*/  IMAD.MOV.U32 R0, RZ, RZ, 0x7f ;  /* 0x0000007fff007424 */ /* 0x000fc800078e00ff */
[----:B------:R-:W-:Y:S02]  /*2e80*/  LOP3.LUT R6, R9, 0x7fffffff, RZ, 0xc0, !PT ;  /* 0x7fffffff09067812 */ /* 0x000fe400078ec0ff */
[----:B------:R-:W-:Y:S02]  /*2e90*/  SHF.R.U32.HI R7, RZ, 0x18, R9 ;  /* 0x00000018ff077819 */ /* 0x000fe40000011609 */
        /* <DEDUP_REMOVED lines=8> */
.L_x_608:
[----:B------:R-:W-:Y:S05]  /*2f20*/  BSYNC.RECONVERGENT B0 ;  /* 0x0000000000007941 */ /* 0x000fea0003800200 */
.L_x_607:
[----:B------:R-:W-:-:S05]  /*2f30*/  LOP3.LUT R7, R0, 0x80, R7, 0xf8, !PT ;  /* 0x0000008000077812 */ /* 0x000fca00078ef807 */
[----:B------:R0:W-:Y:S01]  /*2f40*/  STG.E.U8 desc[UR36][R2.64], R7 ;  /* 0x0000000702007986 */ /* 0x0001e2000c101124 */
[----:B------:R-:W-:Y:S05]  /*2f50*/  BRA `(.L_x_595) ;  /* 0x0000000800987947 */ /* 0x000fea0003800000 */
.L_x_606:
        /* <DEDUP_REMOVED lines=9> */
[----:B0-----:R-:W-:-:S05]  /*2ff0*/  @!P0 FMUL R9, R9, 1.175494350822287508e-38 ;  /* 0x0080000009098820 */ /* 0x001fca0000400000 */
[----:B------:R-:W-:Y:S02]  /*3000*/  LOP3.LUT R6, R9, 0x7fffffff, RZ, 0xc0, !PT ;  /* 0x7fffffff09067812 */ /* 0x000fe400078ec0ff */
        /* <DEDUP_REMOVED lines=12> */
.L_x_610:
[----:B------:R-:W-:Y:S05]  /*30d0*/  BSYNC.RECONVERGENT B0 ;  /* 0x0000000000007941 */ /* 0x000fea0003800200 */
.L_x_609:
[----:B------:R-:W-:-:S05]  /*30e0*/  LOP3.LUT R7, R0, 0x80, R7, 0xf8, !PT ;  /* 0x0000008000077812 */ /* 0x000fca00078ef807 */
[----:B------:R0:W-:Y:S01]  /*30f0*/  STG.E.U8 desc[UR36][R2.64], R7 ;  /* 0x0000000702007986 */ /* 0x0001e2000c101124 */
[----:B------:R-:W-:Y:S05]  /*3100*/  BRA `(.L_x_595) ;  /* 0x00000008002c7947 */ /* 0x000fea0003800000 */
.L_x_605:
        /* <DEDUP_REMOVED lines=9> */
[----:B------:R-:W-:-:S05]  /*31a0*/  F2FP.BF16.F32.PACK_AB R0, RZ, R0 ;  /* 0x00000000ff00723e */ /* 0x000fca00000010ff */
[----:B------:R0:W-:Y:S01]  /*31b0*/  STG.E.U16 desc[UR36][R2.64], R0 ;  /* 0x0000000002007986 */ /* 0x0001e2000c101524 */
[----:B------:R-:W-:Y:S05]  /*31c0*/  BRA `(.L_x_595) ;  /* 0x0000000400fc7947 */ /* 0x000fea0003800000 */
.L_x_602:
        /* <DEDUP_REMOVED lines=8> */
[----:B-1---5:R-:W0:Y:S02]  /*3250*/  F2I.U32.F64.TRUNC R5, R4 ;  /* 0x0000000400057311 */ /* 0x022e24000030d000 */
[----:B0-----:R0:W-:Y:S01]  /*3260*/  STG.E.U16 desc[UR36][R2.64], R5 ;  /* 0x0000000502007986 */ /* 0x0011e2000c101524 */
[----:B------:R-:W-:Y:S05]  /*3270*/  BRA `(.L_x_595) ;  /* 0x0000000400d07947 */ /* 0x000fea0003800000 */
.L_x_613:
        /* <DEDUP_REMOVED lines=10> */
[----:B------:R-:W-:-:S04]  /*3320*/  MOV R0, 0x80 ;  /* 0x0000008000007802 */ /* 0x000fc80000000f00 */
[----:B------:R-:W-:-:S04]  /*3330*/  LOP3.LUT R6, R7, 0x7fffffff, RZ, 0xc0, !PT ;  /* 0x7fffffff07067812 */ /* 0x000fc800078ec0ff */
        /* <DEDUP_REMOVED lines=9> */
.L_x_616:
[----:B------:R-:W-:-:S04]  /*33d0*/  SHF.R.U32.HI R0, RZ, 0x14, R7 ;  /* 0x00000014ff007819 */ /* 0x000fc80000011607 */
[----:B------:R-:W-:-:S04]  /*33e0*/  LOP3.LUT R0, R0, 0x1, RZ, 0xc0, !PT ;  /* 0x0000000100007812 */ /* 0x000fc800078ec0ff */
[----:B------:R-:W-:-:S04]  /*33f0*/  IADD3 R0, PT, PT, R7, 0x487ffff, R0 ;  /* 0x0487ffff07007810 */ /* 0x000fc80007ffe000 */
[----:B------:R-:W-:-:S04]  /*3400*/  SHF.R.U32.HI R0, RZ, 0x14, R0 ;  /* 0x00000014ff007819 */ /* 0x000fc80000011600 */
[----:B------:R-:W-:-:S07]  /*3410*/  LOP3.LUT R4, R0, 0xff, RZ, 0xc0, !PT ;  /* 0x000000ff00047812 */ /* 0x000fce00078ec0ff */
.L_x_617:
[----:B------:R-:W-:-:S04]  /*3420*/  SHF.R.U32.HI R5, RZ, 0x18, R7 ;  /* 0x00000018ff057819 */ /* 0x000fc80000011607 */
[----:B------:R-:W-:-:S04]  /*3430*/  LOP3.LUT R4, R4, 0x80, R5, 0xf8, !PT ;  /* 0x0000008004047812 */ /* 0x000fc800078ef805 */
[----:B------:R-:W-:-:S07]  /*3440*/  PRMT R0, R4, 0x7610, R0 ;  /* 0x0000761004007816 */ /* 0x000fce0000000000 */
.L_x_615:
[----:B------:R-:W-:Y:S05]  /*3450*/  BSYNC.RECONVERGENT B0 ;  /* 0x0000000000007941 */ /* 0x000fea0003800200 */
.L_x_614:
[----:B------:R4:W-:Y:S01]  /*3460*/  STG.E.U8 desc[UR36][R2.64], R0 ;  /* 0x0000000002007986 */ /* 0x0009e2000c101124 */
[----:B------:R-:W-:Y:S05]  /*3470*/  BRA `(.L_x_595) ;  /* 0x0000000400507947 */ /* 0x000fea0003800000 */
.L_x_612:
        /* <DEDUP_REMOVED lines=21> */
.L_x_620:
[----:B------:R-:W-:-:S04]  /*35d0*/  SHF.R.U32.HI R0, RZ, 0x15, R7 ;  /* 0x00000015ff007819 */ /* 0x000fc80000011607 */
[----:B------:R-:W-:-:S04]  /*35e0*/  LOP3.LUT R0, R0, 0x1, RZ, 0xc0, !PT ;  /* 0x0000000100007812 */ /* 0x000fc800078ec0ff */
[----:B------:R-:W-:-:S04]  /*35f0*/  IADD3 R0, PT, PT, R7, 0x88fffff, R0 ;  /* 0x088fffff07007810 */ /* 0x000fc80007ffe000 */
[----:B------:R-:W-:-:S04]  /*3600*/  SHF.R.U32.HI R0, RZ, 0x15, R0 ;  /* 0x00000015ff007819 */ /* 0x000fc80000011600 */
[----:B------:R-:W-:-:S07]  /*3610*/  LOP3.LUT R4, R0, 0xff, RZ, 0xc0, !PT ;  /* 0x000000ff00047812 */ /* 0x000fce00078ec0ff */
.L_x_621:
[----:B------:R-:W-:-:S04]  /*3620*/  SHF.R.U32.HI R5, RZ, 0x18, R7 ;  /* 0x00000018ff057819 */ /* 0x000fc80000011607 */
[----:B------:R-:W-:-:S04]  /*3630*/  LOP3.LUT R4, R4, 0x80, R5, 0xf8, !PT ;  /* 0x0000008004047812 */ /* 0x000fc800078ef805 */
[----:B------:R-:W-:-:S07]  /*3640*/  PRMT R0, R4, 0x7610, R0 ;  /* 0x0000761004007816 */ /* 0x000fce0000000000 */
.L_x_619:
[----:B------:R-:W-:Y:S05]  /*3650*/  BSYNC.RECONVERGENT B0 ;  /* 0x0000000000007941 */ /* 0x000fea0003800200 */
.L_x_618:
[----:B------:R3:W-:Y:S01]  /*3660*/  STG.E.U8 desc[UR36][R2.64], R0 ;  /* 0x0000000002007986 */ /* 0x0007e2000c101124 */
[----:B------:R-:W-:Y:S05]  /*3670*/  BRA `(.L_x_595) ;  /* 0x0000000000d07947 */ /* 0x000fea0003800000 */
.L_x_611:
[----:B------:R-:W-:-:S09]  /*3680*/  UISETP.NE.AND UP0, UPT, UR4, 0x1c, UPT ;  /* 0x0000001c0400788c */ /* 0x000fd2000bf05270 */
[----:B------:R-:W-:Y:S05]  /*3690*/  BRA.U !UP0, `(.L_x_622) ;  /* 0x0000000108c07547 */ /* 0x000fea000b800000 */
[----:B------:R-:W-:-:S09]  /*36a0*/  UISETP.NE.AND UP0, UPT, UR4, 0x1d, UPT ;  /* 0x0000001d0400788c */ /* 0x000fd2000bf05270 */
[----:B------:R-:W-:Y:S05]  /*36b0*/  BRA.U !UP0, `(.L_x_623) ;  /* 0x0000000108ac7547 */ /* 0x000fea000b800000 */
[----:B------:R-:W-:-:S09]  /*36c0*/  UISETP.NE.AND UP0, UPT, UR4, 0x2c, UPT ;  /* 0x0000002c0400788c */ /* 0x000fd2000bf05270 */
[----:B------:R-:W-:Y:S05]  /*36d0*/  BRA.U !UP0, `(.L_x_624) ;  /* 0x0000000108447547 */ /* 0x000fea000b800000 */
.L_x_594:
[----:B------:R-:W-:Y:S01]  /*36e0*/  MOV R0, 0x0 ;  /* 0x0000000000007802 */ /* 0x000fe20000000f00 */
[----:B------:R-:W1:Y:S01]  /*36f0*/  LDCU.64 UR6, c[0x4][0x128] ;  /* 0x01002500ff0677ac */ /* 0x000e620008000a00 */
[----:B------:R-:W-:Y:S02]  /*3700*/  HFMA2 R12, -RZ, RZ, 0, 5.9604644775390625e-08 ;  /* 0x00000001ff0c7431 */ /* 0x000fe400000001ff */
[----:B------:R-:W-:Y:S01]  /*3710*/  IMAD.MOV.U32 R8, RZ, RZ, 0x65 ;  /* 0x00000065ff087424 */ /* 0x000fe200078e00ff */
[----:B------:R0:W2:Y:S01]  /*3720*/  LDC.64 R2, c[0x4][R0] ;  /* 0x0100000000027b82 */ /* 0x0000a20000000a00 */
[----:B------:R-:W3:Y:S01]  /*3730*/  LDCU.64 UR8, c[0x4][0x130] ;  /* 0x01002600ff0877ac */ /* 0x000ee20008000a00 */
[----:B------:R-:W-:Y:S01]  /*3740*/  IMAD.MOV.U32 R13, RZ, RZ, RZ ;  /* 0x000000ffff0d7224 */ /* 0x000fe200078e00ff */
[----:B------:R-:W4:Y:S01]  /*3750*/  LDCU.64 UR4, c[0x4][0x30] ;  /* 0x01000600ff0477ac */ /* 0x000f220008000a00 */
[----:B-1---5:R-:W-:Y:S01]  /*3760*/  IMAD.U32 R4, RZ, RZ, UR6 ;  /* 0x00000006ff047e24 */ /* 0x022fe2000f8e00ff */
[----:B------:R-:W-:Y:S01]  /*3770*/  MOV R5, UR7 ;  /* 0x0000000700057c02 */ /* 0x000fe20008000f00 */
[----:B---3--:R-:W-:-:S02]  /*3780*/  IMAD.U32 R6, RZ, RZ, UR8 ;  /* 0x00000008ff067e24 */ /* 0x008fc4000f8e00ff */
[----:B------:R-:W-:Y:S01]  /*3790*/  IMAD.U32 R7, RZ, RZ, UR9 ;  /* 0x00000009ff077e24 */ /* 0x000fe2000f8e00ff */
[----:B----4-:R-:W-:Y:S01]  /*37a0*/  MOV R10, UR4 ;  /* 0x00000004000a7c02 */ /* 0x010fe20008000f00 */
[----:B0-----:R-:W-:-:S07]  /*37b0*/  IMAD.U32 R11, RZ, RZ, UR5 ;  /* 0x00000005ff0b7e24 */ /* 0x001fce000f8e00ff */
[----:B------:R-:W-:-:S07]  /*37c0*/  LEPC R20, `(.L_x_625) ;  /* 0x000000001014794e */ /* 0x000fce0000000000 */
[----:B--2---:R-:W-:Y:S05]  /*37d0*/  CALL.ABS.NOINC R2 ;  /* 0x0000000002007343 */ /* 0x004fea0003c00000 */
.L_x_625:
[----:B------:R-:W-:Y:S05]  /*37e0*/  BRA `(.L_x_595) ;  /* 0x0000000000747947 */ /* 0x000fea0003800000 */
.L_x_624:
        /* <DEDUP_REMOVED lines=8> */
[----:B0-----:R-:W-:Y:S01]  /*3870*/  @!P0 FMUL R8, R8, 1.175494350822287508e-38 ;  /* 0x0080000008088820 */ /* 0x001fe20000400000 */
[----:B------:R-:W-:-:S04]  /*3880*/  IMAD.MOV.U32 R5, RZ, RZ, 0xff ;  /* 0x000000ffff057424 */ /* 0x000fc800078e00ff */
[----:B------:R-:W-:-:S04]  /*3890*/  SHF.R.U32.HI R6, RZ, 0x17, R8 ;  /* 0x00000017ff067819 */ /* 0x000fc80000011608 */
[----:B------:R-:W-:-:S04]  /*38a0*/  LOP3.LUT R7, R6, 0xff, RZ, 0xc0, !PT ;  /* 0x000000ff06077812 */ /* 0x000fc800078ec0ff */
[----:B------:R-:W-:-:S13]  /*38b0*/  ISETP.NE.AND P1, PT, R7, 0xff, PT ;  /* 0x000000ff0700780c */ /* 0x000fda0003f25270 */
[--C-:B------:R-:W-:Y:S02]  /*38c0*/  @P1 SHF.R.U32.HI R0, RZ, 0x16, R8.reuse ;  /* 0x00000016ff001819 */ /* 0x100fe40000011608 */
[----:B------:R-:W-:Y:S02]  /*38d0*/  @P1 LOP3.LUT P0, RZ, R7, 0x3fffff, R8, 0xf8, !PT ;  /* 0x003fffff07ff1812 */ /* 0x000fe4000780f808 */
        /* <DEDUP_REMOVED lines=9> */
.L_x_623:
[----:B-1---5:R-:W0:Y:S02]  /*3970*/  F2I.U64.F64.TRUNC R4, R4 ;  /* 0x0000000400047311 */ /* 0x022e24000030d800 */
[----:B0-----:R1:W-:Y:S01]  /*3980*/  STG.E.64 desc[UR36][R2.64], R4 ;  /* 0x0000000402007986 */ /* 0x0013e2000c101b24 */
[----:B------:R-:W-:Y:S05]  /*3990*/  BRA `(.L_x_595) ;  /* 0x0000000000087947 */ /* 0x000fea0003800000 */
.L_x_622:
[----:B-1---5:R-:W0:Y:S02]  /*39a0*/  F2I.U32.F64.TRUNC R5, R4 ;  /* 0x0000000400057311 */ /* 0x022e24000030d000 */
[----:B0-----:R0:W-:Y:S02]  /*39b0*/  STG.E desc[UR36][R2.64], R5 ;  /* 0x0000000502007986 */ /* 0x0011e4000c101924 */
.L_x_595:
[----:B------:R-:W-:-:S07]  /*39c0*/  IADD3 R17, PT, PT, R17, 0x80, RZ ;  /* 0x0000008011117810 */ /* 0x000fce0007ffe0ff */
.L_x_559:
[----:B------:R-:W-:Y:S05]  /*39d0*/  BSYNC.RECONVERGENT B7 ;  /* 0x0000000000077941 */ /* 0x000fea0003800200 */
.L_x_558:
        /* <DEDUP_REMOVED lines=14> */
[----:B-12---:R-:W-:-:S05]  /*3ac0*/  IMAD.HI.U32 R2, R17, UR4, R16 ;  /* 0x0000000411027c27 */ /* 0x006fca000f8e0010 */
[----:B------:R-:W-:-:S05]  /*3ad0*/  SHF.R.U32.HI R3, RZ, UR5, R2 ;  /* 0x00000005ff037c19 */ /* 0x000fca0008011602 */
        /* <DEDUP_REMOVED lines=291> */
.L_x_628:
        /* <DEDUP_REMOVED lines=19> */
.L_x_633:
[----:B------:R-:W2:Y:S01]  /*4e40*/  LDG.E.U8 R2, desc[UR36][R2.64] ;  /* 0x0000002402027981 */ /* 0x000ea2000c1e1100 */
[----:B------:R-:W-:Y:S01]  /*4e50*/  CS2R R6, SRZ ;  /* 0x0000000000067805 */ /* 0x000fe2000001ff00 */
[----:B--2---:R4:W0:Y:S02]  /*4e60*/  I2F.F64.U16 R4, R2 ;  /* 0x0000000200047312 */ /* 0x0048240000101800 */
[----:B0---4-:R-:W-:Y:S05]  /*4e70*/  BRA `(.L_x_635) ;  /* 0x0000000c00d87947 */ /* 0x011fea0003800000 */
.L_x_632:
        /* <DEDUP_REMOVED lines=10> */
.L_x_637:
[----:B------:R-:W2:Y:S01]  /*4f20*/  LDG.E R2, desc[UR36][R2.64] ;  /* 0x0000002402027981 */ /* 0x000ea2000c1e1900 */
[----:B------:R-:W-:Y:S01]  /*4f30*/  CS2R R6, SRZ ;  /* 0x0000000000067805 */ /* 0x000fe2000001ff00 */
[----:B--2---:R4:W0:Y:S02]  /*4f40*/  I2F.F64 R4, R2 ;  /* 0x0000000200047312 */ /* 0x0048240000201c00 */
[----:B0---4-:R-:W-:Y:S05]  /*4f50*/  BRA `(.L_x_635) ;  /* 0x0000000c00a07947 */ /* 0x011fea0003800000 */
.L_x_636:
[----:B------:R-:W2:Y:S01]  /*4f60*/  LDG.E.U16 R2, desc[UR36][R2.64] ;  /* 0x0000002402027981 */ /* 0x000ea2000c1e1500 */
[----:B------:R-:W-:Y:S01]  /*4f70*/  CS2R R6, SRZ ;  /* 0x0000000000067805 */ /* 0x000fe2000001ff00 */
[----:B--2---:R4:W0:Y:S02]  /*4f80*/  I2F.F64.S16 R4, R2 ;  /* 0x0000000200047312 */ /* 0x0048240000101c00 */
[----:B0---4-:R-:W-:Y:S05]  /*4f90*/  BRA `(.L_x_635) ;  /* 0x0000000c00907947 */ /* 0x011fea0003800000 */
.L_x_631:
        /* <DEDUP_REMOVED lines=11> */
.L_x_639:
[----:B------:R-:W2:Y:S01]  /*5050*/  LDG.E.U16 R0, desc[UR36][R2.64] ;  /* 0x0000002402007981 */ /* 0x000ea2000c1e1500 */
[----:B------:R-:W-:Y:S01]  /*5060*/  CS2R R6, SRZ ;  /* 0x0000000000067805 */ /* 0x000fe2000001ff00 */
[----:B--2---:R-:W-:-:S05]  /*5070*/  HADD2.F32 R0, -RZ, R0.H0_H0 ;  /* 0x20000000ff007230 */ /* 0x004fca0000004100 */
[----:B------:R-:W-:-:S04]  /*5080*/  FMUL.FTZ R0, R0, 1 ;  /* 0x3f80000000007820 */ /* 0x000fc80000410000 */
[----:B------:R3:W4:Y:S02]  /*5090*/  F2F.F64.F32 R4, R0 ;  /* 0x0000000000047310 */ /* 0x0007240000201800 */
[----:B---34-:R-:W-:Y:S05]  /*50a0*/  BRA `(.L_x_635) ;  /* 0x0000000c004c7947 */ /* 0x018fea0003800000 */
.L_x_638:
        /* <DEDUP_REMOVED lines=16> */
.L_x_641:
        /* <DEDUP_REMOVED lines=12> */
.L_x_640:
[----:B------:R3:W5:Y:S01]  /*5270*/  LDG.E.64 R4, desc[UR36][R2.64] ;  /* 0x0000002402047981 */ /* 0x000762000c1e1b00 */
[----:B------:R-:W-:Y:S01]  /*5280*/  CS2R R6, SRZ ;  /* 0x0000000000067805 */ /* 0x000fe2000001ff00 */
[----:B------:R-:W-:Y:S06]  /*5290*/  BRA `(.L_x_635) ;  /* 0x0000000800d07947 */ /* 0x000fec0003800000 */
.L_x_630:
        /* <DEDUP_REMOVED lines=14> */
.L_x_644:
[----:B------:R0:W5:Y:S01]  /*5380*/  LDG.E.128 R4, desc[UR36][R2.64] ;  /* 0x0000002402047981 */ /* 0x000162000c1e1d00 */
[----:B------:R-:W-:Y:S05]  /*5390*/  BRA `(.L_x_635) ;  /* 0x0000000800907947 */ /* 0x000fea0003800000 */
.L_x_643:
        /* <DEDUP_REMOVED lines=26> */
[----:B------:R-:W0:Y:S02]  /*5540*/  F2F.F64.F32 R4, R5 ;  /* 0x0000000500047310 */ /* 0x000e240000201800 */
[----:B0-----:R-:W-:Y:S05]  /*5550*/  BRA `(.L_x_635) ;  /* 0x0000000800207947 */ /* 0x001fea0003800000 */
.L_x_646:
[----:B------:R-:W2:Y:S01]  /*5560*/  LDG.E.U8 R2, desc[UR36][R2.64] ;  /* 0x0000002402027981 */ /* 0x000ea2000c1e1100 */
[----:B------:R-:W-:Y:S01]  /*5570*/  CS2R R6, SRZ ;  /* 0x0000000000067805 */ /* 0x000fe2000001ff00 */
[C---:B--2---:R-:W-:Y:S01]  /*5580*/  IMAD.SHL.U32 R0, R2.reuse, 0x2000000, RZ ;  /* 0x0200000002007824 */ /* 0x044fe200078e00ff */
[----:B------:R-:W-:-:S04]  /*5590*/  SHF.L.U32 R5, R2, 0x8, RZ ;  /* 0x0000000802057819 */ /* 0x000fc800000006ff */
[----:B------:R-:W-:-:S13]  /*55a0*/  ISETP.GE.U32.AND P0, PT, R0, 0x8000000, PT ;  /* 0x080000000000780c */ /* 0x000fda0003f06070 */
[C---:B------:R-:W-:Y:S02]  /*55b0*/  @!P0 LOP3.LUT R4, R5.reuse, 0x7f00, RZ, 0xc0, !PT ;  /* 0x00007f0005048812 */ /* 0x040fe400078ec0ff */
[----:B------:R-:W-:Y:S02]  /*55c0*/  @P0 LEA.HI R0, R0, 0x70000000, RZ, 0x1c ;  /* 0x7000000000000811 */ /* 0x000fe400078fe0ff */
[----:B------:R-:W-:Y:S02]  /*55d0*/  @!P0 LOP3.LUT R4, R4, 0x3f000000, RZ, 0xfc, !PT ;  /* 0x3f00000004048812 */ /* 0x000fe400078efcff */
[----:B------:R-:W-:Y:S01]  /*55e0*/  PRMT R5, R5, 0x9910, RZ ;  /* 0x0000991005057816 */ /* 0x000fe200000000ff */
[----:B------:R-:W-:Y:S02]  /*55f0*/  @P0 FMUL.FTZ R0, R0, 1.9259299443872358531e-34 ;  /* 0x0780000000000820 */ /* 0x000fe40000410000 */
[----:B------:R-:W-:-:S05]  /*5600*/  @!P0 FADD.FTZ R0, R4, -0.5 ;  /* 0xbf00000004008421 */ /* 0x000fca0000010000 */
[----:B------:R-:W-:-:S05]  /*5610*/  LOP3.LUT R0, R0, 0x80000000, R5, 0xf8, !PT ;  /* 0x8000000000007812 */ /* 0x000fca00078ef805 */
[----:B------:R-:W-:-:S04]  /*5620*/  FMUL.FTZ R0, R0, 1 ;  /* 0x3f80000000007820 */ /* 0x000fc80000410000 */
[----:B------:R0:W1:Y:S02]  /*5630*/  F2F.F64.F32 R4, R0 ;  /* 0x0000000000047310 */ /* 0x0000640000201800 */
[----:B01----:R-:W-:Y:S05]  /*5640*/  BRA `(.L_x_635) ;  /* 0x0000000400e47947 */ /* 0x003fea0003800000 */
.L_x_645:
[----:B------:R-:W2:Y:S01]  /*5650*/  LDG.E.U16 R0, desc[UR36][R2.64] ;  /* 0x0000002402007981 */ /* 0x000ea2000c1e1500 */
[----:B------:R-:W-:Y:S01]  /*5660*/  CS2R R6, SRZ ;  /* 0x0000000000067805 */ /* 0x000fe2000001ff00 */
[----:B--2---:R-:W-:-:S04]  /*5670*/  IMAD.U32 R0, R0, 0x10000, RZ ;  /* 0x0001000000007824 */ /* 0x004fc800078e00ff */
[----:B------:R-:W-:-:S04]  /*5680*/  FMUL.FTZ R0, R0, 1 ;  /* 0x3f80000000007820 */ /* 0x000fc80000410000 */
[----:B------:R0:W1:Y:S02]  /*5690*/  F2F.F64.F32 R4, R0 ;  /* 0x0000000000047310 */ /* 0x0000640000201800 */
[----:B01----:R-:W-:Y:S05]  /*56a0*/  BRA `(.L_x_635) ;  /* 0x0000000400cc7947 */ /* 0x003fea0003800000 */
.L_x_642:
        /* <DEDUP_REMOVED lines=10> */
[----:B--2---:R3:W4:Y:S02]  /*5750*/  I2F.F64.U16 R4, R2 ;  /* 0x0000000200047312 */ /* 0x0047240000101800 */
[----:B---34-:R-:W-:Y:S05]  /*5760*/  BRA `(.L_x_635) ;  /* 0x00000004009c7947 */ /* 0x018fea0003800000 */
.L_x_649:
        /* <DEDUP_REMOVED lines=22> */
.L_x_651:
[----:B------:R-:W-:Y:S05]  /*58d0*/  BSYNC.RECONVERGENT B0 ;  /* 0x0000000000007941 */ /* 0x000fea0003800200 */
.L_x_650:
[----:B------:R-:W-:Y:S02]  /*58e0*/  SHF.L.U32 R0, R0, 0x14, RZ ;  /* 0x0000001400007819 */ /* 0x000fe400000006ff */
[----:B------:R-:W-:-:S04]  /*58f0*/  LEA R2, R2, 0x3b800000, 0x17 ;  /* 0x3b80000002027811 */ /* 0x000fc800078eb8ff */
[----:B------:R-:W-:-:S05]  /*5900*/  LOP3.LUT R0, R2, R0, R9, 0xfe, !PT ;  /* 0x0000000002007212 */ /* 0x000fca00078efe09 */
[----:B------:R-:W-:-:S04]  /*5910*/  FMUL.FTZ R0, R0, 1 ;  /* 0x3f80000000007820 */ /* 0x000fc80000410000 */
[----:B------:R3:W4:Y:S02]  /*5920*/  F2F.F64.F32 R4, R0 ;  /* 0x0000000000047310 */ /* 0x0007240000201800 */
[----:B---34-:R-:W-:Y:S05]  /*5930*/  BRA `(.L_x_635) ;  /* 0x0000000400287947 */ /* 0x018fea0003800000 */
.L_x_648:
        /* <DEDUP_REMOVED lines=22> */
.L_x_653:
[----:B------:R-:W-:Y:S05]  /*5aa0*/  BSYNC.RECONVERGENT B0 ;  /* 0x0000000000007941 */ /* 0x000fea0003800200 */
.L_x_652:
[----:B------:R-:W-:Y:S01]  /*5ab0*/  IMAD.SHL.U32 R0, R0, 0x200000, RZ ;  /* 0x0020000000007824 */ /* 0x000fe200078e00ff */
[----:B------:R-:W-:-:S04]  /*5ac0*/  LEA R2, R2, 0x37800000, 0x17 ;  /* 0x3780000002027811 */ /* 0x000fc800078eb8ff */
[----:B------:R-:W-:-:S05]  /*5ad0*/  LOP3.LUT R0, R2, R0, R9, 0xfe, !PT ;  /* 0x0000000002007212 */ /* 0x000fca00078efe09 */
[----:B------:R-:W-:-:S04]  /*5ae0*/  FMUL.FTZ R0, R0, 1 ;  /* 0x3f80000000007820 */ /* 0x000fc80000410000 */
[----:B------:R3:W4:Y:S02]  /*5af0*/  F2F.F64.F32 R4, R0 ;  /* 0x0000000000047310 */ /* 0x0007240000201800 */
[----:B---34-:R-:W-:Y:S05]  /*5b00*/  BRA `(.L_x_635) ;  /* 0x0000000000b47947 */ /* 0x018fea0003800000 */
.L_x_647:
[----:B------:R-:W-:-:S09]  /*5b10*/  UISETP.NE.AND UP0, UPT, UR4, 0x1c, UPT ;  /* 0x0000001c0400788c */ /* 0x000fd2000bf05270 */
[----:B------:R-:W-:Y:S05]  /*5b20*/  BRA.U !UP0, `(.L_x_654) ;  /* 0x0000000108a07547 */ /* 0x000fea000b800000 */
[----:B------:R-:W-:-:S09]  /*5b30*/  UISETP.NE.AND UP0, UPT, UR4, 0x1d, UPT ;  /* 0x0000001d0400788c */ /* 0x000fd2000bf05270 */
[----:B------:R-:W-:Y:S05]  /*5b40*/  BRA.U !UP0, `(.L_x_655) ;  /* 0x0000000108887547 */ /* 0x000fea000b800000 */
[----:B------:R-:W-:-:S09]  /*5b50*/  UISETP.NE.AND UP0, UPT, UR4, 0x2c, UPT ;  /* 0x0000002c0400788c */ /* 0x000fd2000bf05270 */
[----:B------:R-:W-:Y:S05]  /*5b60*/  BRA.U UP0, `(.L_x_634) ;  /* 0x0000000100347547 */ /* 0x000fea000b800000 */
[----:B------:R-:W2:Y:S01]  /*5b70*/  LDG.E.U8 R0, desc[UR36][R2.64] ;  /* 0x0000002402007981 */ /* 0x000ea2000c1e1100 */
[----:B------:R-:W-:Y:S01]  /*5b80*/  HFMA2 R4, -RZ, RZ, 0, 0 ;  /* 0x00000000ff047431 */ /* 0x000fe200000001ff */
[----:B------:R-:W-:Y:S01]  /*5b90*/  CS2R R6, SRZ ;  /* 0x0000000000067805 */ /* 0x000fe2000001ff00 */
        /* <DEDUP_REMOVED lines=8> */
[----:B------:R3:W4:Y:S02]  /*5c20*/  @P0 F2F.F64.F32 R4, R0 ;  /* 0x0000000000040310 */ /* 0x0007240000201800 */
[----:B---34-:R-:W-:Y:S05]  /*5c30*/  BRA `(.L_x_635) ;  /* 0x0000000000687947 */ /* 0x018fea0003800000 */
.L_x_634:
        /* <DEDUP_REMOVED lines=16> */
.L_x_656:
[----:B------:R-:W-:Y:S02]  /*5d40*/  CS2R R4, SRZ ;  /* 0x0000000000047805 */ /* 0x000fe4000001ff00 */
[----:B------:R-:W-:Y:S01]  /*5d50*/  CS2R R6, SRZ ;  /* 0x0000000000067805 */ /* 0x000fe2000001ff00 */
[----:B------:R-:W-:Y:S06]  /*5d60*/  BRA `(.L_x_635) ;  /* 0x00000000001c7947 */ /* 0x000fec0003800000 */
.L_x_655:
[----:B------:R-:W2:Y:S01]  /*5d70*/  LDG.E.64 R4, desc[UR36][R2.64] ;  /* 0x0000002402047981 */ /* 0x000ea2000c1e1b00 */
[----:B------:R-:W-:Y:S01]  /*5d80*/  CS2R R6, SRZ ;  /* 0x0000000000067805 */ /* 0x000fe2000001ff00 */
[----:B--2---:R-:W3:Y:S02]  /*5d90*/  I2F.F64.U64 R4, R4 ;  /* 0x0000000400047312 */ /* 0x004ee40000301800 */
[----:B---3--:R-:W-:Y:S05]  /*5da0*/  BRA `(.L_x_635) ;  /* 0x00000000000c7947 */ /* 0x008fea0003800000 */
.L_x_654:
[----:B------:R-:W2:Y:S01]  /*5db0*/  LDG.E R2, desc[UR36][R2.64] ;  /* 0x0000002402027981 */ /* 0x000ea2000c1e1900 */
[----:B------:R-:W-:Y:S01]  /*5dc0*/  CS2R R6, SRZ ;  /* 0x0000000000067805 */ /* 0x000fe2000001ff00 */
[----:B--2---:R1:W2:Y:S06]  /*5dd0*/  I2F.F64.U32 R4, R2 ;  /* 0x0000000200047312 */ /* 0x0042ac0000201800 */
.L_x_635:
[----:B------:R-:W-:Y:S05]  /*5de0*/  BSYNC.RECONVERGENT B6 ;  /* 0x0000000000067941 */ /* 0x000fea0003800200 */
.L_x_629:
        /* <DEDUP_REMOVED lines=14> */
[----:B--2--5:R-:W0:Y:S02]  /*5ed0*/  F2I.F64.TRUNC R5, R4 ;  /* 0x0000000400057311 */ /* 0x024e24000030d100 */
[----:B0-----:R4:W-:Y:S01]  /*5ee0*/  STG.E.U8 desc[UR36][R2.64], R5 ;  /* 0x0000000502007986 */ /* 0x0019e2000c101124 */
[----:B------:R-:W-:Y:S05]  /*5ef0*/  BRA `(.L_x_662) ;  /* 0x0000001000f47947 */ /* 0x000fea0003800000 */
.L_x_660:
[----:B--2--5:R-:W0:Y:S02]  /*5f00*/  F2I.S64.F64.TRUNC R4, R4 ;  /* 0x0000000400047311 */ /* 0x024e24000030d900 */
[----:B0-----:R-:W-:-:S05]  /*5f10*/  MOV R7, R4 ;  /* 0x0000000400077202 */ /* 0x001fca0000000f00 */
[----:B------:R3:W-:Y:S01]  /*5f20*/  STG.E.U8 desc[UR36][R2.64], R7 ;  /* 0x0000000702007986 */ /* 0x0007e2000c101124 */
[----:B------:R-:W-:Y:S05]  /*5f30*/  BRA `(.L_x_662) ;  /* 0x0000001000e47947 */ /* 0x000fea0003800000 */
.L_x_659:
[----:B------:R-:W-:-:S09]  /*5f40*/  UISETP.NE.AND UP0, UPT, UR4, 0x2, UPT ;  /* 0x000000020400788c */ /* 0x000fd2000bf05270 */
[----:B------:R-:W-:Y:S05]  /*5f50*/  BRA.U !UP0, `(.L_x_663) ;  /* 0x0000000108287547 */ /* 0x000fea000b800000 */
[----:B------:R-:W-:-:S09]  /*5f60*/  UISETP.NE.AND UP0, UPT, UR4, 0x3, UPT ;  /* 0x000000030400788c */ /* 0x000fd2000bf05270 */
[----:B------:R-:W-:Y:S05]  /*5f70*/  BRA.U !UP0, `(.L_x_664) ;  /* 0x0000000108147547 */ /* 0x000fea000b800000 */
[----:B------:R-:W-:-:S09]  /*5f80*/  UISETP.NE.AND UP0, UPT, UR4, 0x4, UPT ;  /* 0x000000040400788c */ /* 0x000fd2000bf05270 */
[----:B------:R-:W-:Y:S05]  /*5f90*/  BRA.U UP0, `(.L_x_661) ;  /* 0x0000000d00887547 */ /* 0x000fea000b800000 */
[----:B--2--5:R-:W0:Y:S02]  /*5fa0*/  F2I.S64.F64.TRUNC R4, R4 ;  /* 0x0000000400047311 */ /* 0x024e24000030d900 */
[----:B0-----:R1:W-:Y:S01]  /*5fb0*/  STG.E.64 desc[UR36][R2.64], R4 ;  /* 0x0000000402007986 */ /* 0x0013e2000c101b24 */
[----:B------:R-:W-:Y:S05]  /*5fc0*/  BRA `(.L_x_662) ;  /* 0x0000001000c07947 */ /* 0x000fea0003800000 */
.L_x_664:
[----:B--2--5:R-:W0:Y:S02]  /*5fd0*/  F2I.F64.TRUNC R5, R4 ;  /* 0x0000000400057311 */ /* 0x024e24000030d100 */
[----:B0-----:R2:W-:Y:S01]  /*5fe0*/  STG.E desc[UR36][R2.64], R5 ;  /* 0x0000000502007986 */ /* 0x0015e2000c101924 */
[----:B------:R-:W-:Y:S05]  /*5ff0*/  BRA `(.L_x_662) ;  /* 0x0000001000b47947 */ /* 0x000fea0003800000 */
.L_x_663:
[----:B--2--5:R-:W0:Y:S02]  /*6000*/  F2I.F64.TRUNC R5, R4 ;  /* 0x0000000400057311 */ /* 0x024e24000030d100 */
[----:B0-----:R0:W-:Y:S01]  /*6010*/  STG.E.U16 desc[UR36][R2.64], R5 ;  /* 0x0000000502007986 */ /* 0x0011e2000c101524 */
[----:B------:R-:W-:Y:S05]  /*6020*/  BRA `(.L_x_662) ;  /* 0x0000001000a87947 */ /* 0x000fea0003800000 */
.L_x_658:
        /* <DEDUP_REMOVED lines=8> */
[----:B--2--5:R-:W0:-:S15]  /*60b0*/  F2F.F32.F64 R7, R4 ;  /* 0x0000000400077310 */ /* 0x024e1e0000301000 */
        /* <DEDUP_REMOVED lines=8> */
.L_x_666:
        /* <DEDUP_REMOVED lines=12> */
.L_x_665:
        /* <DEDUP_REMOVED lines=28> */
.L_x_668:
        /* <DEDUP_REMOVED lines=23> */
.L_x_667:
[----:B--2--5:R0:W-:Y:S01]  /*6530*/  STG.E.64 desc[UR36][R2.64], R4 ;  /* 0x0000000402007986 */ /* 0x0241e2000c101b24 */
[----:B------:R-:W-:Y:S05]  /*6540*/  BRA `(.L_x_662) ;  /* 0x0000000c00607947 */ /* 0x000fea0003800000 */
.L_x_657:
        /* <DEDUP_REMOVED lines=10> */
[----:B--2--5:R-:W0:Y:S02]  /*65f0*/  F2I.U32.F64.TRUNC R5, R4 ;  /* 0x0000000400057311 */ /* 0x024e24000030d000 */
[----:B0-----:R0:W-:Y:S01]  /*6600*/  STG.E.U16 desc[UR36][R2.64], R5 ;  /* 0x0000000502007986 */ /* 0x0011e2000c101524 */
[----:B------:R-:W-:Y:S05]  /*6610*/  BRA `(.L_x_662) ;  /* 0x0000000c002c7947 */ /* 0x000fea0003800000 */
.L_x_672:
[----:B------:R-:W-:Y:S01]  /*6620*/  UMOV UR4, 0xf0000000 ;  /* 0xf000000000047882 */ /* 0x000fe20000000000 */
[----:B------:R-:W-:Y:S01]  /*6630*/  UMOV UR5, 0x380fffff ;  /* 0x380fffff00057882 */ /* 0x000fe20000000000 */
[----:B--2--5:R-:W0:-:S15]  /*6640*/  F2F.F32.F64 R7, R4 ;  /* 0x0000000400077310 */ /* 0x024e1e0000301000 */
        /* <DEDUP_REMOVED lines=22> */
[----:B------:R-:W-:-:S07]  /*67b0*/  IMAD.MOV.U32 R0, RZ, RZ, R4 ;  /* 0x000000ffff007224 */ /* 0x000fce00078e0004 */
.L_x_675:
[----:B------:R-:W-:-:S04]  /*67c0*/  SHF.R.U32.HI R5, RZ, 0x18, R7 ;  /* 0x00000018ff057819 */ /* 0x000fc80000011607 */
[----:B------:R-:W-:-:S07]  /*67d0*/  LOP3.LUT R0, R0, 0x80, R5, 0xf8, !PT ;  /* 0x0000008000007812 */ /* 0x000fce00078ef805 */
.L_x_674:
[----:B------:R-:W-:Y:S05]  /*67e0*/  BSYNC.RECONVERGENT B0 ;  /* 0x0000000000007941 */ /* 0x000fea0003800200 */
.L_x_673:
[----:B------:R0:W-:Y:S01]  /*67f0*/  STG.E.U8 desc[UR36][R2.64], R0 ;  /* 0x0000000002007986 */ /* 0x0001e2000c101124 */
[----:B------:R-:W-:Y:S05]  /*6800*/  BRA `(.L_x_662) ;  /* 0x0000000800b07947 */ /* 0x000fea0003800000 */
.L_x_671:
        /* <DEDUP_REMOVED lines=26> */
.L_x_678:
[----:B------:R-:W-:-:S04]  /*69b0*/  SHF.R.U32.HI R5, RZ, 0x18, R7 ;  /* 0x00000018ff057819 */ /* 0x000fc80000011607 */
[----:B------:R-:W-:-:S07]  /*69c0*/  LOP3.LUT R0, R0, 0x80, R5, 0xf8, !PT ;  /* 0x0000008000007812 */ /* 0x000fce00078ef805 */
.L_x_677:
[----:B------:R-:W-:Y:S05]  /*69d0*/  BSYNC.RECONVERGENT B0 ;  /* 0x0000000000007941 */ /* 0x000fea0003800200 */
.L_x_676:
[----:B------:R0:W-:Y:S01]  /*69e0*/  STG.E.U8 desc[UR36][R2.64], R0 ;  /* 0x0000000002007986 */ /* 0x0001e2000c101124 */
[----:B------:R-:W-:Y:S05]  /*69f0*/  BRA `(.L_x_662) ;  /* 0x0000000800347947 */ /* 0x000fea0003800000 */
.L_x_670:
        /* <DEDUP_REMOVED lines=30> */
.L_x_680:
[----:B--2--5:R-:W0:Y:S02]  /*6be0*/  F2I.U64.F64.TRUNC R4, R4 ;  /* 0x0000000400047311 */ /* 0x024e24000030d800 */
[----:B0-----:R0:W-:Y:S01]  /*6bf0*/  STG.E.64 desc[UR36][R2.64], R4 ;  /* 0x0000000402007986 */ /* 0x0011e2000c101b24 */
[----:B------:R-:W-:Y:S05]  /*6c00*/  BRA `(.L_x_662) ;  /* 0x0000000400b07947 */ /* 0x000fea0003800000 */
.L_x_679:
[----:B--2--5:R-:W0:Y:S02]  /*6c10*/  F2I.U32.F64.TRUNC R5, R4 ;  /* 0x0000000400057311 */ /* 0x024e24000030d000 */
[----:B0-----:R0:W-:Y:S01]  /*6c20*/  STG.E desc[UR36][R2.64], R5 ;  /* 0x0000000502007986 */ /* 0x0011e2000c101924 */
[----:B------:R-:W-:Y:S05]  /*6c30*/  BRA `(.L_x_662) ;  /* 0x0000000400a47947 */ /* 0x000fea0003800000 */
.L_x_669:
[----:B------:R-:W-:-:S09]  /*6c40*/  UISETP.GT.AND UP0, UPT, UR4, 0xe, UPT ;  /* 0x0000000e0400788c */ /* 0x000fd2000bf04270 */
[----:B------:R-:W-:Y:S05]  /*6c50*/  BRA.U UP0, `(.L_x_681) ;  /* 0x0000000100407547 */ /* 0x000fea000b800000 */
[----:B------:R-:W-:-:S09]  /*6c60*/  UISETP.NE.AND UP0, UPT, UR4, 0xa, UPT ;  /* 0x0000000a0400788c */ /* 0x000fd2000bf05270 */
[----:B------:R-:W-:Y:S05]  /*6c70*/  BRA.U !UP0, `(.L_x_682) ;  /* 0x00000001082c7547 */ /* 0x000fea000b800000 */
[----:B------:R-:W-:-:S09]  /*6c80*/  UISETP.NE.AND UP0, UPT, UR4, 0xb, UPT ;  /* 0x0000000b0400788c */ /* 0x000fd2000bf05270 */
[----:B------:R-:W-:Y:S05]  /*6c90*/  BRA.U UP0, `(.L_x_661) ;  /* 0x0000000100487547 */ /* 0x000fea000b800000 */
[----:B-----5:R-:W2:-:S15]  /*6ca0*/  DSETP.NEU.AND P0, PT, R6, RZ, PT ;  /* 0x000000ff0600722a */ /* 0x020e9e0003f0d000 */
[----:B------:R-:W-:-:S15]  /*6cb0*/  NOP ;  /* 0x0000000000007918 */ /* 0x000fde0000000000 */
[----:B------:R-:W-:-:S15]  /*6cc0*/  NOP ;  /* 0x0000000000007918 */ /* 0x000fde0000000000 */
[----:B------:R-:W-:-:S15]  /*6cd0*/  NOP ;  /* 0x0000000000007918 */ /* 0x000fde0000000000 */
[----:B------:R-:W-:-:S04]  /*6ce0*/  NOP ;  /* 0x0000000000007918 */ /* 0x000fc80000000000 */
[----:B--2---:R-:W0:Y:S02]  /*6cf0*/  DSETP.NEU.OR P0, PT, R4, RZ, P0 ;  /* 0x000000ff0400722a */ /* 0x004e24000070d400 */
[----:B0-----:R-:W-:-:S05]  /*6d00*/  SEL R5, RZ, 0x1, !P0 ;  /* 0x00000001ff057807 */ /* 0x001fca0004000000 */
[----:B------:R0:W-:Y:S01]  /*6d10*/  STG.E.U8 desc[UR36][R2.64], R5 ;  /* 0x0000000502007986 */ /* 0x0001e2000c101124 */
[----:B------:R-:W-:Y:S05]  /*6d20*/  BRA `(.L_x_662) ;  /* 0x0000000400687947 */ /* 0x000fea0003800000 */
.L_x_682:
[----:B-----5:R-:W2:Y:S02]  /*6d30*/  DADD R6, -RZ, -R6 ;  /* 0x00000000ff067229 */ /* 0x020ea40000000906 */
[----:B--2---:R0:W-:Y:S01]  /*6d40*/  STG.E.128 desc[UR36][R2.64], R4 ;  /* 0x0000000402007986 */ /* 0x0041e2000c101d24 */
[----:B------:R-:W-:Y:S05]  /*6d50*/  BRA `(.L_x_662) ;  /* 0x00000004005c7947 */ /* 0x000fea0003800000 */
.L_x_681:
[----:B------:R-:W-:-:S09]  /*6d60*/  UISETP.NE.AND UP0, UPT, UR4, 0xf, UPT ;  /* 0x0000000f0400788c */ /* 0x000fd2000bf05270 */
[----:B------:R-:W-:Y:S05]  /*6d70*/  BRA.U !UP0, `(.L_x_683) ;  /* 0x0000000508287547 */ /* 0x000fea000b800000 */
[----:B------:R-:W-:-:S09]  /*6d80*/  UISETP.NE.AND UP0, UPT, UR4, 0x17, UPT ;  /* 0x000000170400788c */ /* 0x000fd2000bf05270 */
[----:B------:R-:W-:Y:S05]  /*6d90*/  BRA.U !UP0, `(.L_x_684) ;  /* 0x0000000108b07547 */ /* 0x000fea000b800000 */
[----:B------:R-:W-:-:S09]  /*6da0*/  UISETP.NE.AND UP0, UPT, UR4, 0x18, UPT ;  /* 0x000000180400788c */ /* 0x000fd2000bf05270 */
[----:B------:R-:W-:Y:S05]  /*6db0*/  BRA.U !UP0, `(.L_x_685) ;  /* 0x0000000108447547 */ /* 0x000fea000b800000 */
.L_x_661:
[----:B------:R-:W-:Y:S01]  /*6dc0*/  MOV R0, 0x0 ;  /* 0x0000000000007802 */ /* 0x000fe20000000f00 */
[----:B------:R-:W2:Y:S01]  /*6dd0*/  LDCU.64 UR4, c[0x4][0x128] ;  /* 0x01002500ff0477ac */ /* 0x000ea20008000a00 */
[----:B------:R-:W-:Y:S02]  /*6de0*/  HFMA2 R8, -RZ, RZ, 0, 6.020069122314453125e-06 ;  /* 0x00000065ff087431 */ /* 0x000fe400000001ff */
[----:B------:R-:W-:Y:S01]  /*6df0*/  IMAD.MOV.U32 R12, RZ, RZ, 0x1 ;  /* 0x00000001ff0c7424 */ /* 0x000fe200078e00ff */
[----:B------:R0:W1:Y:S01]  /*6e00*/  LDC.64 R2, c[0x4][R0] ;  /* 0x0100000000027b82 */ /* 0x0000620000000a00 */
[----:B------:R-:W3:Y:S01]  /*6e10*/  LDCU.64 UR6, c[0x4][0x130] ;  /* 0x01002600ff0677ac */ /* 0x000ee20008000a00 */
[----:B------:R-:W-:Y:S01]  /*6e20*/  IMAD.MOV.U32 R13, RZ, RZ, RZ ;  /* 0x000000ffff0d7224 */ /* 0x000fe200078e00ff */
[----:B------:R-:W4:Y:S01]  /*6e30*/  LDCU.64 UR8, c[0x4][0x30] ;  /* 0x01000600ff0877ac */ /* 0x000f220008000a00 */
[----:B--2--5:R-:W-:Y:S01]  /*6e40*/  MOV R4, UR4 ;  /* 0x0000000400047c02 */ /* 0x024fe20008000f00 */
[----:B------:R-:W-:-:S02]  /*6e50*/  IMAD.U32 R5, RZ, RZ, UR5 ;  /* 0x00000005ff057e24 */ /* 0x000fc4000f8e00ff */
[----:B---3--:R-:W-:Y:S01]  /*6e60*/  IMAD.U32 R6, RZ, RZ, UR6 ;  /* 0x00000006ff067e24 */ /* 0x008fe2000f8e00ff */
[----:B------:R-:W-:Y:S01]  /*6e70*/  MOV R7, UR7 ;  /* 0x0000000700077c02 */ /* 0x000fe20008000f00 */
[----:B----4-:R-:W-:Y:S02]  /*6e80*/  IMAD.U32 R10, RZ, RZ, UR8 ;  /* 0x00000008ff0a7e24 */ /* 0x010fe4000f8e00ff */
[----:B0-----:R-:W-:-:S07]  /*6e90*/  IMAD.U32 R11, RZ, RZ, UR9 ;  /* 0x00000009ff0b7e24 */ /* 0x001fce000f8e00ff */
[----:B------:R-:W-:-:S07]  /*6ea0*/  LEPC R20, `(.L_x_686) ;  /* 0x000000001014794e */ /* 0x000fce0000000000 */
[----:B-1----:R-:W-:Y:S05]  /*6eb0*/  CALL.ABS.NOINC R2 ;  /* 0x0000000002007343 */ /* 0x002fea0003c00000 */
.L_x_686:
[----:B------:R-:W-:Y:S05]  /*6ec0*/  BRA `(.L_x_662) ;  /* 0x0000000400007947 */ /* 0x000fea0003800000 */
.L_x_685:
        /* <DEDUP_REMOVED lines=11> */
[----:B------:R-:W-:Y:S02]  /*6f80*/  LOP3.LUT R6, R9, 0x7fffffff, RZ, 0xc0, !PT ;  /* 0x7fffffff09067812 */ /* 0x000fe400078ec0ff */
[----:B------:R-:W-:Y:S02]  /*6f90*/  SHF.R.U32.HI R7, RZ, 0x18, R9 ;  /* 0x00000018ff077819 */ /* 0x000fe40000011609 */
        /* <DEDUP_REMOVED lines=8> */
.L_x_688:
[----:B------:R-:W-:Y:S05]  /*7020*/  BSYNC.RECONVERGENT B0 ;  /* 0x0000000000007941 */ /* 0x000fea0003800200 */
.L_x_687:
[----:B------:R-:W-:-:S05]  /*7030*/  LOP3.LUT R7, R0, 0x80, R7, 0xf8, !PT ;  /* 0x0000008000077812 */ /* 0x000fca00078ef807 */
[----:B------:R0:W-:Y:S01]  /*7040*/  STG.E.U8 desc[UR36][R2.64], R7 ;  /* 0x0000000702007986 */ /* 0x0001e2000c101124 */
[----:B------:R-:W-:Y:S05]  /*7050*/  BRA `(.L_x_662) ;  /* 0x00000000009c7947 */ /* 0x000fea0003800000 */
.L_x_684:
        /* <DEDUP_REMOVED lines=9> */
[----:B0-----:R-:W-:-:S05]  /*70f0*/  @!P0 FMUL R7, R7, 1.175494350822287508e-38 ;  /* 0x0080000007078820 */ /* 0x001fca0000400000 */
[----:B------:R-:W-:-:S04]  /*7100*/  LOP3.LUT R6, R7, 0x7fffffff, RZ, 0xc0, !PT ;  /* 0x7fffffff07067812 */ /* 0x000fc800078ec0ff */
        /* <DEDUP_REMOVED lines=9> */
.L_x_690:
[----:B------:R-:W-:Y:S01]  /*71a0*/  IMAD.MOV.U32 R0, RZ, RZ, 0x7f ;  /* 0x0000007fff007424 */ /* 0x000fe200078e00ff */
[----:B------:R-:W-:-:S04]  /*71b0*/  ISETP.GT.U32.AND P0, PT, R6, 0x7f800000, PT ;  /* 0x7f8000000600780c */ /* 0x000fc80003f04070 */
[----:B------:R-:W-:-:S09]  /*71c0*/  SEL R0, R0, 0x7c, P0 ;  /* 0x0000007c00007807 */ /* 0x000fd20000000000 */
.L_x_691:
[----:B------:R-:W-:Y:S05]  /*71d0*/  BSYNC.RECONVERGENT B0 ;  /* 0x0000000000007941 */ /* 0x000fea0003800200 */
.L_x_689:
[----:B------:R-:W-:-:S04]  /*71e0*/  SHF.R.U32.HI R5, RZ, 0x18, R7 ;  /* 0x00000018ff057819 */ /* 0x000fc80000011607 */
[----:B------:R-:W-:-:S05]  /*71f0*/  LOP3.LUT R5, R0, 0x80, R5, 0xf8, !PT ;  /* 0x0000008000057812 */ /* 0x000fca00078ef805 */
[----:B------:R0:W-:Y:S01]  /*7200*/  STG.E.U8 desc[UR36][R2.64], R5 ;  /* 0x0000000502007986 */ /* 0x0001e2000c101124 */
[----:B------:R-:W-:Y:S05]  /*7210*/  BRA `(.L_x_662) ;  /* 0x00000000002c7947 */ /* 0x000fea0003800000 */
.L_x_683:
        /* <DEDUP_REMOVED lines=9> */
[----:B------:R-:W-:-:S05]  /*72b0*/  F2FP.BF16.F32.PACK_AB R0, RZ, R0 ;  /* 0x00000000ff00723e */ /* 0x000fca00000010ff */
[----:B------:R0:W-:Y:S02]  /*72c0*/  STG.E.U16 desc[UR36][R2.64], R0 ;  /* 0x0000000002007986 */ /* 0x0001e4000c101524 */
.L_x_662:
[----:B------:R-:W-:-:S07]  /*72d0*/  VIADD R17, R17, 0x80 ;  /* 0x0000008011117836 */ /* 0x000fce0000000000 */
.L_x_627:
[----:B------:R-:W-:Y:S05]  /*72e0*/  BSYNC.RECONVERGENT B7 ;  /* 0x0000000000077941 */ /* 0x000fea0003800200 */
.L_x_626:
[----:B------:R-:W5:Y:S01]  /*72f0*/  LDCU UR4, c[0x0][0x380] ;  /* 0x00007000ff0477ac */ /* 0x000f620008000800 */
[----:B------:R-:W-:Y:S01]  /*7300*/  BSSY.RECONVERGENT B7, `(.L_x_692) ;  /* 0x000038f000077945 */ /* 0x000fe20003800200 */
[----:B-----5:R-:W-:-:S13]  /*7310*/  ISETP.GE.AND P0, PT, R17, UR4, PT ;  /* 0x0000000411007c0c */ /* 0x020fda000bf06270 */
[----:B------:R-:W-:Y:S05]  /*7320*/  @P0 BRA `(.L_x_693) ;  /* 0x0000003800300947 */ /* 0x000fea0003800000 */
[----:B------:R-:W5:Y:S01]  /*7330*/  LDCU UR4, c[0x0][0x388] ;  /* 0x00007100ff0477ac */ /* 0x000f620008000800 */
[----:B0--34-:R-:W-:Y:S01]  /*7340*/  MOV R0, RZ ;  /* 0x000000ff00007202 */ /* 0x019fe20000000f00 */
[----:B------:R-:W-:Y:S01]  /*7350*/  IMAD.MOV.U32 R16, RZ, RZ, RZ ;  /* 0x000000ffff107224 */ /* 0x000fe200078e00ff */
[----:B-----5:R-:W-:-:S09]  /*7360*/  UISETP.NE.AND UP0, UPT, UR4, URZ, UPT ;  /* 0x000000ff0400728c */ /* 0x020fd2000bf05270 */
[----:B------:R-:W-:Y:S05]  /*7370*/  BRA.U !UP0, `(.L_x_694) ;  /* 0x0000001108a87547 */ /* 0x000fea000b800000 */
[----:B------:R-:W1:Y:S01]  /*7380*/  LDCU.64 UR4, c[0x0][0x390] ;  /* 0x00007200ff0477ac */ /* 0x000e620008000a00 */
[----:B------:R-:W-:Y:S01]  /*7390*/  IMAD.MOV.U32 R16, RZ, RZ, RZ ;  /* 0x000000ffff107224 */ /* 0x000fe200078e00ff */
[----:B------:R-:W0:Y:S01]  /*73a0*/  LDCU UR6, c[0x0][0x38c] ;  /* 0x00007180ff0677ac */ /* 0x000e220008000800 */
[----:B------:R-:W3:Y:S01]  /*73b0*/  LDCU.64 UR8, c[0x0][0x4b8] ;  /* 0x00009700ff0877ac */ /* 0x000ee20008000a00 */
[----:B------:R-:W-:Y:S01]  /*73c0*/  UISETP.NE.AND UP0, UPT, UR40, URZ, UPT ;  /* 0x000000ff2800728c */ /* 0x000fe2000bf05270 */
[----:B-12---:R-:W-:-:S05]  /*73d0*/  IMAD.HI.U32 R2, R17, UR4, R16 ;  /* 0x0000000411027c27 */ /* 0x006fca000f8e0010 */
[----:B------:R-:W-:-:S04]  /*73e0*/  SHF.R.U32.HI R3, RZ, UR5, R2 ;  /* 0x00000005ff037c19 */ /* 0x000fc80008011602 */
[----:B------:R-:W-:-:S05]  /*73f0*/  IADD3 R0, PT, PT, -R3, RZ, RZ ;  /* 0x000000ff03007210 */ /* 0x000fca0007ffe1ff */
        /* <DEDUP_REMOVED lines=290> */
.L_x_694:
[----:B------:R-:W1:Y:S01]  /*8620*/  LDCU.64 UR6, c[0x0][0x588] ;  /* 0x0000b100ff0677ac */ /* 0x000e620008000a00 */
[----:B------:R-:W-:Y:S01]  /*8630*/  BSSY.RECONVERGENT B6, `(.L_x_695) ;  /* 0x000010c000067945 */ /* 0x000fe20003800200 */
[----:B------:R-:W-:-:S04]  /*8640*/  UPRMT UR4, UR41, 0x9910, URZ ;  /* 0x0000991029047896 */ /* 0x000fc800080000ff */
[----:B------:R-:W-:Y:S01]  /*8650*/  UISETP.GT.AND UP0, UPT, UR4, 0x9, UPT ;  /* 0x000000090400788c */ /* 0x000fe2000bf04270 */
[----:B-12---:R-:W-:-:S04]  /*8660*/  IADD3 R2, P0, PT, R0, UR6, RZ ;  /* 0x0000000600027c10 */ /* 0x006fc8000ff1e0ff */
[----:B------:R-:W-:-:S04]  /*8670*/  IADD3.X R3, PT, PT, RZ, UR7, RZ, P0, !PT ;  /* 0x00000007ff037c10 */ /* 0x000fc800087fe4ff */
        /* <DEDUP_REMOVED lines=11> */
[----:B--2---:R0:W1:Y:S02]  /*8730*/  I2F.F64.S16 R4, R2 ;  /* 0x0000000200047312 */ /* 0x0040640000101c00 */
[----:B01----:R-:W-:Y:S05]  /*8740*/  BRA `(.L_x_701) ;  /* 0x0000000c00e87947 */ /* 0x003fea0003800000 */
.L_x_699:
[----:B------:R-:W2:Y:S01]  /*8750*/  LDG.E.U8 R2, desc[UR36][R2.64] ;  /* 0x0000002402027981 */ /* 0x000ea2000c1e1100 */
[----:B------:R-:W-:Y:S01]  /*8760*/  CS2R R6, SRZ ;  /* 0x0000000000067805 */ /* 0x000fe2000001ff00 */
[----:B--2---:R0:W1:Y:S02]  /*8770*/  I2F.F64.U16 R4, R2 ;  /* 0x0000000200047312 */ /* 0x0040640000101800 */
[----:B01----:R-:W-:Y:S05]  /*8780*/  BRA `(.L_x_701) ;  /* 0x0000000c00d87947 */ /* 0x003fea0003800000 */
.L_x_698:
        /* <DEDUP_REMOVED lines=8> */
[----:B--2---:R-:W0:Y:S02]  /*8810*/  I2F.F64.S64 R4, R4 ;  /* 0x0000000400047312 */ /* 0x004e240000301c00 */
[----:B0-----:R-:W-:Y:S05]  /*8820*/  BRA `(.L_x_701) ;  /* 0x0000000c00b07947 */ /* 0x001fea0003800000 */
.L_x_703:
[----:B------:R-:W2:Y:S01]  /*8830*/  LDG.E R2, desc[UR36][R2.64] ;  /* 0x0000002402027981 */ /* 0x000ea2000c1e1900 */
[----:B------:R-:W-:Y:S01]  /*8840*/  CS2R R6, SRZ ;  /* 0x0000000000067805 */ /* 0x000fe2000001ff00 */
[----:B--2---:R0:W1:Y:S02]  /*8850*/  I2F.F64 R4, R2 ;  /* 0x0000000200047312 */ /* 0x0040640000201c00 */
[----:B01----:R-:W-:Y:S05]  /*8860*/  BRA `(.L_x_701) ;  /* 0x0000000c00a07947 */ /* 0x003fea0003800000 */
.L_x_702:
[----:B------:R-:W2:Y:S01]  /*8870*/  LDG.E.U16 R2, desc[UR36][R2.64] ;  /* 0x0000002402027981 */ /* 0x000ea2000c1e1500 */
[----:B------:R-:W-:Y:S01]  /*8880*/  CS2R R6, SRZ ;  /* 0x0000000000067805 */ /* 0x000fe2000001ff00 */
[----:B--2---:R0:W1:Y:S02]  /*8890*/  I2F.F64.S16 R4, R2 ;  /* 0x0000000200047312 */ /* 0x0040640000101c00 */
[----:B01----:R-:W-:Y:S05]  /*88a0*/  BRA `(.L_x_701) ;  /* 0x0000000c00907947 */ /* 0x003fea0003800000 */
.L_x_697:
        /* <DEDUP_REMOVED lines=9> */
[----:B------:R-:W1:Y:S02]  /*8940*/  F2F.F64.F32 R4, R4 ;  /* 0x0000000400047310 */ /* 0x000e640000201800 */
[----:B-1----:R-:W-:Y:S05]  /*8950*/  BRA `(.L_x_701) ;  /* 0x0000000c00647947 */ /* 0x002fea0003800000 */
.L_x_705:
[----:B------:R-:W2:Y:S01]  /*8960*/  LDG.E.U16 R0, desc[UR36][R2.64] ;  /* 0x0000002402007981 */ /* 0x000ea2000c1e1500 */
[----:B------:R-:W-:Y:S01]  /*8970*/  CS2R R6, SRZ ;  /* 0x0000000000067805 */ /* 0x000fe2000001ff00 */
[----:B--2---:R-:W-:-:S05]  /*8980*/  HADD2.F32 R0, -RZ, R0.H0_H0 ;  /* 0x20000000ff007230 */ /* 0x004fca0000004100 */
[----:B------:R-:W-:-:S04]  /*8990*/  FMUL.FTZ R0, R0, 1 ;  /* 0x3f80000000007820 */ /* 0x000fc80000410000 */
[----:B------:R1:W2:Y:S02]  /*89a0*/  F2F.F64.F32 R4, R0 ;  /* 0x0000000000047310 */ /* 0x0002a40000201800 */
[----:B-12---:R-:W-:Y:S05]  /*89b0*/  BRA `(.L_x_701) ;  /* 0x0000000c004c7947 */ /* 0x006fea0003800000 */
.L_x_704:
        /* <DEDUP_REMOVED lines=9> */
[----:B------:R-:W1:-:S15]  /*8a50*/  F2F.F64.F32 R4, R4 ;  /* 0x0000000400047310 */ /* 0x000e5e0000201800 */
[----:B------:R-:W-:-:S15]  /*8a60*/  NOP ;  /* 0x0000000000007918 */ /* 0x000fde0000000000 */
[----:B------:R-:W-:-:S15]  /*8a70*/  NOP ;  /* 0x0000000000007918 */ /* 0x000fde0000000000 */
[----:B------:R-:W-:-:S15]  /*8a80*/  NOP ;  /* 0x0000000000007918 */ /* 0x000fde0000000000 */
[----:B------:R-:W-:-:S04]  /*8a90*/  NOP ;  /* 0x0000000000007918 */ /* 0x000fc80000000000 */
[----:B------:R-:W2:Y:S02]  /*8aa0*/  F2F.F64.F32 R6, R6 ;  /* 0x0000000600067310 */ /* 0x000ea40000201800 */
[----:B-12---:R-:W-:Y:S05]  /*8ab0*/  BRA `(.L_x_701) ;  /* 0x0000000c000c7947 */ /* 0x006fea0003800000 */
.L_x_707:
[----:B------:R-:W2:Y:S02]  /*8ac0*/  LDG.E R2, desc[UR36][R2.64] ;  /* 0x0000002402027981 */ /* 0x000ea4000c1e1900 */
[----:B--2---:R-:W-:-:S05]  /*8ad0*/  HADD2.F32 R0, -RZ, R2.H0_H0 ;  /* 0x20000002ff007230 */ /* 0x004fca0000004100 */
[----:B------:R-:W-:Y:S01]  /*8ae0*/  FMUL.FTZ R4, R0, 1 ;  /* 0x3f80000000047820 */ /* 0x000fe20000410000 */
[----:B------:R-:W-:-:S05]  /*8af0*/  HADD2.F32 R0, -RZ, R2.H1_H1 ;  /* 0x30000002ff007230 */ /* 0x000fca0000004100 */
[----:B------:R-:W-:Y:S01]  /*8b00*/  FMUL.FTZ R0, R0, 1 ;  /* 0x3f80000000007820 */ /* 0x000fe20000410000 */
[----:B------:R-:W1:-:S15]  /*8b10*/  F2F.F64.F32 R4, R4 ;  /* 0x0000000400047310 */ /* 0x000e5e0000201800 */
[----:B------:R-:W-:-:S15]  /*8b20*/  NOP ;  /* 0x0000000000007918 */ /* 0x000fde0000000000 */
[----:B------:R-:W-:-:S15]  /*8b30*/  NOP ;  /* 0x0000000000007918 */ /* 0x000fde0000000000 */
[----:B------:R-:W-:-:S15]  /*8b40*/  NOP ;  /* 0x0000000000007918 */ /* 0x000fde0000000000 */
[----:B------:R-:W-:-:S04]  /*8b50*/  NOP ;  /* 0x0000000000007918 */ /* 0x000fc80000000000 */
[----:B------:R2:W3:Y:S02]  /*8b60*/  F2F.F64.F32 R6, R0 ;  /* 0x0000000000067310 */ /* 0x0004e40000201800 */
[----:B-123--:R-:W-:Y:S05]  /*8b70*/  BRA `(.L_x_701) ;  /* 0x0000000800dc7947 */ /* 0x00efea0003800000 */
.L_x_706:
[----:B------:R0:W5:Y:S01]  /*8b80*/  LDG.E.64 R4, desc[UR36][R2.64] ;  /* 0x0000002402047981 */ /* 0x000162000c1e1b00 */
[----:B------:R-:W-:Y:S01]  /*8b90*/  CS2R R6, SRZ ;  /* 0x0000000000067805 */ /* 0x000fe2000001ff00 */
[----:B------:R-:W-:Y:S06]  /*8ba0*/  BRA `(.L_x_701) ;  /* 0x0000000800d07947 */ /* 0x000fec0003800000 */
.L_x_696:
        /* <DEDUP_REMOVED lines=9> */
[----:B------:R-:W-:Y:S01]  /*8c40*/  CS2R R6, SRZ ;  /* 0x0000000000067805 */ /* 0x000fe2000001ff00 */
[----:B------:R-:W-:Y:S01]  /*8c50*/  IMAD.MOV.U32 R4, RZ, RZ, RZ ;  /* 0x000000ffff047224 */ /* 0x000fe200078e00ff */
[----:B--2---:R-:W-:-:S04]  /*8c60*/  ISETP.NE.AND P0, PT, R2, RZ, PT ;  /* 0x000000ff0200720c */ /* 0x004fc80003f05270 */
[----:B------:R-:W-:Y:S01]  /*8c70*/  FSEL R5, RZ, 1.875, !P0 ;  /* 0x3ff00000ff057808 */ /* 0x000fe20004000000 */
[----:B------:R-:W-:Y:S08]  /*8c80*/  BRA `(.L_x_701) ;  /* 0x0000000800987947 */ /* 0x000ff00003800000 */
.L_x_710:
[----:B------:R1:W5:Y:S01]  /*8c90*/  LDG.E.128 R4, desc[UR36][R2.64] ;  /* 0x0000002402047981 */ /* 0x000362000c1e1d00 */
[----:B------:R-:W-:Y:S05]  /*8ca0*/  BRA `(.L_x_701) ;  /* 0x0000000800907947 */ /* 0x000fea0003800000 */
.L_x_709:
        /* <DEDUP_REMOVED lines=12> */
[----:B0-----:R-:W-:-:S04]  /*8d70*/  IADD3 R5, PT, PT, -R5, RZ, RZ ;  /* 0x000000ff05057210 */ /* 0x001fc80007ffe1ff */
[----:B------:R-:W-:-:S05]  /*8d80*/  VIADDMNMX.U32 R5, R5, R6, 0x4, !PT ;  /* 0x0000000405057446 */ /* 0x000fca0007800006 */
[----:B------:R-:W-:-:S05]  /*8d90*/  VIADD R5, R5, 0xfffffffc ;  /* 0xfffffffc05057836 */ /* 0x000fca0000000000 */
[C---:B------:R-:W-:Y:S02]  /*8da0*/  SHF.L.U32 R6, R4.reuse, R5, RZ ;  /* 0x0000000504067219 */ /* 0x040fe400000006ff */
[----:B------:R-:W-:Y:S01]  /*8db0*/  SHF.L.U32 R7, R5, 0x17, RZ ;  /* 0x0000001705077819 */ /* 0x000fe200000006ff */
[----:B------:R-:W-:-:S03]  /*8dc0*/  VIADD R5, R4, 0x1000000 ;  /* 0x0100000004057836 */ /* 0x000fc60000000000 */
[----:B------:R-:W-:Y:S02]  /*8dd0*/  LEA.HI R6, R6, -R7, RZ, 0x1c ;  /* 0x8000000706067211 */ /* 0x000fe400078fe0ff */
[----:B------:R-:W-:Y:S02]  /*8de0*/  SHF.R.S32.HI R5, RZ, 0x8, R5 ;  /* 0x00000008ff057819 */ /* 0x000fe40000011405 */
[----:B------:R-:W-:-:S04]  /*8df0*/  IADD3 R6, PT, PT, R6, 0x3c000000, RZ ;  /* 0x3c00000006067810 */ /* 0x000fc80007ffe0ff */
[----:B------:R-:W-:Y:S02]  /*8e00*/  LOP3.LUT R5, R6, 0x7f800000, R5, 0xf8, !PT ;  /* 0x7f80000006057812 */ /* 0x000fe400078ef805 */
[----:B------:R-:W-:Y:S02]  /*8e10*/  CS2R R6, SRZ ;  /* 0x0000000000067805 */ /* 0x000fe4000001ff00 */
[----:B------:R-:W-:-:S04]  /*8e20*/  SEL R5, R5, RZ, P0 ;  /* 0x000000ff05057207 */ /* 0x000fc80000000000 */
[----:B------:R-:W-:-:S05]  /*8e30*/  LOP3.LUT R5, R5, 0x80000000, R0, 0xf8, !PT ;  /* 0x8000000005057812 */ /* 0x000fca00078ef800 */
[----:B------:R-:W-:-:S06]  /*8e40*/  FMUL.FTZ R5, R5, 1 ;  /* 0x3f80000005057820 */ /* 0x000fcc0000410000 */
[----:B------:R-:W2:Y:S02]  /*8e50*/  F2F.F64.F32 R4, R5 ;  /* 0x0000000500047310 */ /* 0x000ea40000201800 */
[----:B--2---:R-:W-:Y:S05]  /*8e60*/  BRA `(.L_x_701) ;  /* 0x0000000800207947 */ /* 0x004fea0003800000 */
.L_x_712:
        /* <DEDUP_REMOVED lines=13> */
[----:B------:R2:W3:Y:S02]  /*8f40*/  F2F.F64.F32 R4, R0 ;  /* 0x0000000000047310 */ /* 0x0004e40000201800 */
[----:B--23--:R-:W-:Y:S05]  /*8f50*/  BRA `(.L_x_701) ;  /* 0x0000000400e47947 */ /* 0x00cfea0003800000 */
.L_x_711:
[----:B------:R-:W2:Y:S01]  /*8f60*/  LDG.E.U16 R0, desc[UR36][R2.64] ;  /* 0x0000002402007981 */ /* 0x000ea2000c1e1500 */
[----:B------:R-:W-:Y:S01]  /*8f70*/  CS2R R6, SRZ ;  /* 0x0000000000067805 */ /* 0x000fe2000001ff00 */
[----:B--2---:R-:W-:-:S04]  /*8f80*/  IMAD.U32 R0, R0, 0x10000, RZ ;  /* 0x0001000000007824 */ /* 0x004fc800078e00ff */
[----:B------:R-:W-:-:S04]  /*8f90*/  FMUL.FTZ R0, R0, 1 ;  /* 0x3f80000000007820 */ /* 0x000fc80000410000 */
[----:B------:R2:W3:Y:S02]  /*8fa0*/  F2F.F64.F32 R4, R0 ;  /* 0x0000000000047310 */ /* 0x0004e40000201800 */
[----:B--23--:R-:W-:Y:S05]  /*8fb0*/  BRA `(.L_x_701) ;  /* 0x0000000400cc7947 */ /* 0x00cfea0003800000 */
.L_x_708:
        /* <DEDUP_REMOVED lines=10> */
[----:B--2---:R4:W0:Y:S02]  /*9060*/  I2F.F64.U16 R4, R2 ;  /* 0x0000000200047312 */ /* 0x0048240000101800 */
[----:B0---4-:R-:W-:Y:S05]  /*9070*/  BRA `(.L_x_701) ;  /* 0x00000004009c7947 */ /* 0x011fea0003800000 */
.L_x_715:
[----:B------:R-:W2:Y:S01]  /*9080*/  LDG.E.U8 R3, desc[UR36][R2.64] ;  /* 0x0000002402037981 */ /* 0x000ea2000c1e1100 */
[----:B------:R-:W-:Y:S02]  /*9090*/  CS2R R6, SRZ ;  /* 0x0000000000067805 */ /* 0x000fe4000001ff00 */
[----:B------:R-:W-:Y:S02]  /*90a0*/  CS2R R4, SRZ ;  /* 0x0000000000047805 */ /* 0x000fe4000001ff00 */
[----:B--2---:R-:W-:-:S13]  /*90b0*/  ISETP.NE.AND P0, PT, R3, RZ, PT ;  /* 0x000000ff0300720c */ /* 0x004fda0003f05270 */
[----:B------:R-:W-:Y:S05]  /*90c0*/  @!P0 BRA `(.L_x_701) ;  /* 0x0000000400888947 */ /* 0x000fea0003800000 */
[----:B------:R-:W-:-:S13]  /*90d0*/  ISETP.NE.AND P0, PT, R3, 0x80, PT ;  /* 0x000000800300780c */ /* 0x000fda0003f05270 */
[----:B------:R-:W-:Y:S01]  /*90e0*/  @!P0 MOV R4, 0x20000000 ;  /* 0x2000000000048802 */ /* 0x000fe20000000f00 */
        /* <DEDUP_REMOVED lines=15> */
.L_x_717:
[----:B------:R-:W-:Y:S05]  /*91e0*/  BSYNC.RECONVERGENT B0 ;  /* 0x0000000000007941 */ /* 0x000fea0003800200 */
.L_x_716:
[----:B------:R-:W-:Y:S02]  /*91f0*/  SHF.L.U32 R0, R0, 0x14, RZ ;  /* 0x0000001400007819 */ /* 0x000fe400000006ff */
[----:B------:R-:W-:-:S04]  /*9200*/  LEA R2, R2, 0x3b800000, 0x17 ;  /* 0x3b80000002027811 */ /* 0x000fc800078eb8ff */
[----:B------:R-:W-:-:S05]  /*9210*/  LOP3.LUT R0, R2, R0, R9, 0xfe, !PT ;  /* 0x0000000002007212 */ /* 0x000fca00078efe09 */
[----:B------:R-:W-:-:S04]  /*9220*/  FMUL.FTZ R0, R0, 1 ;  /* 0x3f80000000007820 */ /* 0x000fc80000410000 */
[----:B------:R4:W0:Y:S02]  /*9230*/  F2F.F64.F32 R4, R0 ;  /* 0x0000000000047310 */ /* 0x0008240000201800 */
[----:B0---4-:R-:W-:Y:S05]  /*9240*/  BRA `(.L_x_701) ;  /* 0x0000000400287947 */ /* 0x011fea0003800000 */
.L_x_714:
        /* <DEDUP_REMOVED lines=18> */
[----:B------:R-:W-:Y:S02]  /*9370*/  IADD3 R5, PT, PT, R3, -0x1d, RZ ;  /* 0xffffffe303057810 */ /* 0x000fe40007ffe0ff */
[----:B------:R-:W-:Y:S02]  /*9380*/  IADD3 R2, PT, PT, R2, 0x1e, -R3 ;  /* 0x0000001e02027810 */ /* 0x000fe40007ffe803 */
[----:B------:R-:W-:-:S04]  /*9390*/  SHF.L.U32 R5, R0, R5, RZ ;  /* 0x0000000500057219 */ /* 0x000fc800000006ff */
[----:B------:R-:W-:-:S07]  /*93a0*/  LOP3.LUT R0, R5, 0x3, RZ, 0xc0, !PT ;  /* 0x0000000305007812 */ /* 0x000fce00078ec0ff */
.L_x_719:
[----:B------:R-:W-:Y:S05]  /*93b0*/  BSYNC.RECONVERGENT B0 ;  /* 0x0000000000007941 */ /* 0x000fea0003800200 */
.L_x_718:
[----:B------:R-:W-:Y:S01]  /*93c0*/  IMAD.SHL.U32 R0, R0, 0x200000, RZ ;  /* 0x0020000000007824 */ /* 0x000fe200078e00ff */
[----:B------:R-:W-:-:S04]  /*93d0*/  LEA R2, R2, 0x37800000, 0x17 ;  /* 0x3780000002027811 */ /* 0x000fc800078eb8ff */
[----:B------:R-:W-:-:S05]  /*93e0*/  LOP3.LUT R0, R2, R0, R9, 0xfe, !PT ;  /* 0x0000000002007212 */ /* 0x000fca00078efe09 */
[----:B------:R-:W-:-:S04]  /*93f0*/  FMUL.FTZ R0, R0, 1 ;  /* 0x3f80000000007820 */ /* 0x000fc80000410000 */
[----:B------:R4:W0:Y:S02]  /*9400*/  F2F.F64.F32 R4, R0 ;  /* 0x0000000000047310 */ /* 0x0008240000201800 */
[----:B0---4-:R-:W-:Y:S05]  /*9410*/  BRA `(.L_x_701) ;  /* 0x0000000000b47947 */ /* 0x011fea0003800000 */
.L_x_713:
        /* <DEDUP_REMOVED lines=13> */
[----:B------:R-:W-:Y:S01]  /*94f0*/  @P0 SHF.L.U32 R0, R0, 0x17, RZ ;  /* 0x0000001700000819 */ /* 0x000fe200000006ff */
[----:B------:R-:W-:Y:S01]  /*9500*/  @!P0 IMAD.MOV.U32 R4, RZ, RZ, 0x20000000 ;  /* 0x20000000ff048424 */ /* 0x000fe200078e00ff */
[----:B------:R-:W-:-:S03]  /*9510*/  @!P0 MOV R5, 0x7ff80000 ;  /* 0x7ff8000000058802 */ /* 0x000fc60000000f00 */
[----:B------:R-:W-:-:S04]  /*9520*/  @P0 FMUL.FTZ R0, R0, 1 ;  /* 0x3f80000000000820 */ /* 0x000fc80000410000 */
[----:B------:R4:W0:Y:S02]  /*9530*/  @P0 F2F.F64.F32 R4, R0 ;  /* 0x0000000000040310 */ /* 0x0008240000201800 */
[----:B0---4-:R-:W-:Y:S05]  /*9540*/  BRA `(.L_x_701) ;  /* 0x0000000000687947 */ /* 0x011fea0003800000 */
.L_x_700:
        /* <DEDUP_REMOVED lines=10> */
[----:B-1----:R-:W-:Y:S01]  /*95f0*/  IMAD.U32 R6, RZ, RZ, UR6 ;  /* 0x00000006ff067e24 */ /* 0x002fe2000f8e00ff */
[----:B------:R-:W-:Y:S01]  /*9600*/  MOV R7, UR7 ;  /* 0x0000000700077c02 */ /* 0x000fe20008000f00 */
[----:B---3--:R-:W-:Y:S01]  /*9610*/  IMAD.U32 R10, RZ, RZ, UR8 ;  /* 0x00000008ff0a7e24 */ /* 0x008fe2000f8e00ff */
[----:B------:R-:W-:-:S07]  /*9620*/  MOV R11, UR9 ;  /* 0x00000009000b7c02 */ /* 0x000fce0008000f00 */
[----:B------:R-:W-:-:S07]  /*9630*/  LEPC R20, `(.L_x_722) ;  /* 0x000000001014794e */ /* 0x000fce0000000000 */
[----:B--2---:R-:W-:Y:S05]  /*9640*/  CALL.ABS.NOINC R2 ;  /* 0x0000000002007343 */ /* 0x004fea0003c00000 */
.L_x_722:
[----:B------:R-:W-:Y:S02]  /*9650*/  CS2R R4, SRZ ;  /* 0x0000000000047805 */ /* 0x000fe4000001ff00 */
[----:B------:R-:W-:Y:S01]  /*9660*/  CS2R R6, SRZ ;  /* 0x0000000000067805 */ /* 0x000fe2000001ff00 */
[----:B------:R-:W-:Y:S06]  /*9670*/  BRA `(.L_x_701) ;  /* 0x00000000001c7947 */ /* 0x000fec0003800000 */
.L_x_721:
[----:B------:R-:W2:Y:S01]  /*9680*/  LDG.E.64 R4, desc[UR36][R2.64] ;  /* 0x0000002402047981 */ /* 0x000ea2000c1e1b00 */
[----:B------:R-:W-:Y:S01]  /*9690*/  CS2R R6, SRZ ;  /* 0x0000000000067805 */ /* 0x000fe2000001ff00 */
[----:B--2---:R-:W4:Y:S02]  /*96a0*/  I2F.F64.U64 R4, R4 ;  /* 0x0000000400047312 */ /* 0x004f240000301800 */
[----:B----4-:R-:W-:Y:S05]  /*96b0*/  BRA `(.L_x_701) ;  /* 0x00000000000c7947 */ /* 0x010fea0003800000 */
.L_x_720:
[----:B------:R-:W2:Y:S01]  /*96c0*/  LDG.E R2, desc[UR36][R2.64] ;  /* 0x0000002402027981 */ /* 0x000ea2000c1e1900 */
[----:B------:R-:W-:Y:S01]  /*96d0*/  CS2R R6, SRZ ;  /* 0x0000000000067805 */ /* 0x000fe2000001ff00 */
[----:B--2---:R2:W3:Y:S06]  /*96e0*/  I2F.F64.U32 R4, R2 ;  /* 0x0000000200047312 */ /* 0x0044ec0000201800 */
.L_x_701:
[----:B------:R-:W-:Y:S05]  /*96f0*/  BSYNC.RECONVERGENT B6 ;  /* 0x0000000000067941 */ /* 0x000fea0003800200 */
.L_x_695:
[----:B------:R-:W0:Y:S01]  /*9700*/  LDCU.64 UR6, c[0x0][0x580] ;  /* 0x0000b000ff0677ac */ /* 0x000e220008000a00 */
[----:B------:R-:W-:-:S04]  /*9710*/  UPRMT UR4, UR42, 0x9910, URZ ;  /* 0x000099102a047896 */ /* 0x000fc800080000ff */
[----:B------:R-:W-:Y:S01]  /*9720*/  UISETP.GT.AND UP0, UPT, UR4, 0x9, UPT ;  /* 0x000000090400788c */ /* 0x000fe2000bf04270 */
[----:B012---:R-:W-:-:S04]  /*9730*/  IADD3 R2, P0, PT, R16, UR6, RZ ;  /* 0x0000000610027c10 */ /* 0x007fc8000ff1e0ff */
        /* <DEDUP_REMOVED lines=10> */
[----:B---3-5:R-:W0:Y:S02]  /*97e0*/  F2I.F64.TRUNC R5, R4 ;  /* 0x0000000400057311 */ /* 0x028e24000030d100 */
[----:B0-----:R0:W-:Y:S01]  /*97f0*/  STG.E.U8 desc[UR36][R2.64], R5 ;  /* 0x0000000502007986 */ /* 0x0011e2000c101124 */
[----:B------:R-:W-:Y:S05]  /*9800*/  BRA `(.L_x_728) ;  /* 0x0000001000f47947 */ /* 0x000fea0003800000 */
.L_x_726:
[----:B---3-5:R-:W0:Y:S02]  /*9810*/  F2I.S64.F64.TRUNC R4, R4 ;  /* 0x0000000400047311 */ /* 0x028e24000030d900 */
[----:B0-----:R-:W-:-:S05]  /*9820*/  IMAD.MOV.U32 R7, RZ, RZ, R4 ;  /* 0x000000ffff077224 */ /* 0x001fca00078e0004 */
[----:B------:R0:W-:Y:S01]  /*9830*/  STG.E.U8 desc[UR36][R2.64], R7 ;  /* 0x0000000702007986 */ /* 0x0001e2000c101124 */
[----:B------:R-:W-:Y:S05]  /*9840*/  BRA `(.L_x_728) ;  /* 0x0000001000e47947 */ /* 0x000fea0003800000 */
.L_x_725:
[----:B------:R-:W-:-:S09]  /*9850*/  UISETP.NE.AND UP0, UPT, UR4, 0x2, UPT ;  /* 0x000000020400788c */ /* 0x000fd2000bf05270 */
[----:B------:R-:W-:Y:S05]  /*9860*/  BRA.U !UP0, `(.L_x_729) ;  /* 0x0000000108287547 */ /* 0x000fea000b800000 */
[----:B------:R-:W-:-:S09]  /*9870*/  UISETP.NE.AND UP0, UPT, UR4, 0x3, UPT ;  /* 0x000000030400788c */ /* 0x000fd2000bf05270 */
[----:B------:R-:W-:Y:S05]  /*9880*/  BRA.U !UP0, `(.L_x_730) ;  /* 0x0000000108147547 */ /* 0x000fea000b800000 */
[----:B------:R-:W-:-:S09]  /*9890*/  UISETP.NE.AND UP0, UPT, UR4, 0x4, UPT ;  /* 0x000000040400788c */ /* 0x000fd2000bf05270 */
[----:B------:R-:W-:Y:S05]  /*98a0*/  BRA.U UP0, `(.L_x_727) ;  /* 0x0000000d00887547 */ /* 0x000fea000b800000 */
[----:B---3-5:R-:W0:Y:S02]  /*98b0*/  F2I.S64.F64.TRUNC R4, R4 ;  /* 0x0000000400047311 */ /* 0x028e24000030d900 */
[----:B0-----:R0:W-:Y:S01]  /*98c0*/  STG.E.64 desc[UR36][R2.64], R4 ;  /* 0x0000000402007986 */ /* 0x0011e2000c101b24 */
[----:B------:R-:W-:Y:S05]  /*98d0*/  BRA `(.L_x_728) ;  /* 0x0000001000c07947 */ /* 0x000fea0003800000 */
.L_x_730:
[----:B---3-5:R-:W0:Y:S02]  /*98e0*/  F2I.F64.TRUNC R5, R4 ;  /* 0x0000000400057311 */ /* 0x028e24000030d100 */
[----:B0-----:R0:W-:Y:S01]  /*98f0*/  STG.E desc[UR36][R2.64], R5 ;  /* 0x0000000502007986 */ /* 0x0011e2000c101924 */
[----:B------:R-:W-:Y:S05]  /*9900*/  BRA `(.L_x_728) ;  /* 0x0000001000b47947 */ /* 0x000fea0003800000 */
.L_x_729:
[----:B---3-5:R-:W0:Y:S02]  /*9910*/  F2I.F64.TRUNC R5, R4 ;  /* 0x0000000400057311 */ /* 0x028e24000030d100 */
[----:B0-----:R0:W-:Y:S01]  /*9920*/  STG.E.U16 desc[UR36][R2.64], R5 ;  /* 0x0000000502007986 */ /* 0x0011e2000c101524 */
[----:B------:R-:W-:Y:S05]  /*9930*/  BRA `(.L_x_728) ;  /* 0x0000001000a87947 */ /* 0x000fea0003800000 */
.L_x_724:
        /* <DEDUP_REMOVED lines=8> */
[----:B---3-5:R-:W0:-:S15]  /*99c0*/  F2F.F32.F64 R7, R4 ;  /* 0x0000000400077310 */ /* 0x028e1e0000301000 */
        /* <DEDUP_REMOVED lines=8> */
.L_x_732:
        /* <DEDUP_REMOVED lines=12> */
.L_x_731:
        /* <DEDUP_REMOVED lines=28> */
.L_x_734:
        /* <DEDUP_REMOVED lines=23> */
.L_x_733:
[----:B---3-5:R0:W-:Y:S01]  /*9e40*/  STG.E.64 desc[UR36][R2.64], R4 ;  /* 0x0000000402007986 */ /* 0x0281e2000c101b24 */
[----:B------:R-:W-:Y:S05]  /*9e50*/  BRA `(.L_x_728) ;  /* 0x0000000c00607947 */ /* 0x000fea0003800000 */
.L_x_723:
        /* <DEDUP_REMOVED lines=10> */
[----:B---3-5:R-:W0:Y:S02]  /*9f00*/  F2I.U32.F64.TRUNC R5, R4 ;  /* 0x0000000400057311 */ /* 0x028e24000030d000 */
[----:B0-----:R4:W-:Y:S01]  /*9f10*/  STG.E.U16 desc[UR36][R2.64], R5 ;  /* 0x0000000502007986 */ /* 0x0019e2000c101524 */
[----:B------:R-:W-:Y:S05]  /*9f20*/  BRA `(.L_x_728) ;  /* 0x0000000c002c7947 */ /* 0x000fea0003800000 */
.L_x_738:
[----:B------:R-:W-:Y:S01]  /*9f30*/  UMOV UR4, 0xf0000000 ;  /* 0xf000000000047882 */ /* 0x000fe20000000000 */
[----:B------:R-:W-:Y:S01]  /*9f40*/  UMOV UR5, 0x380fffff ;  /* 0x380fffff00057882 */ /* 0x000fe20000000000 */
[----:B---3-5:R-:W0:-:S15]  /*9f50*/  F2F.F32.F64 R7, R4 ;  /* 0x0000000400077310 */ /* 0x028e1e0000301000 */
        /* <DEDUP_REMOVED lines=23> */
.L_x_741:
[----:B------:R-:W-:-:S04]  /*a0d0*/  SHF.R.U32.HI R5, RZ, 0x18, R7 ;  /* 0x00000018ff057819 */ /* 0x000fc80000011607 */
[----:B------:R-:W-:-:S07]  /*a0e0*/  LOP3.LUT R0, R0, 0x80, R5, 0xf8, !PT ;  /* 0x0000008000007812 */ /* 0x000fce00078ef805 */
.L_x_740:
[----:B------:R-:W-:Y:S05]  /*a0f0*/  BSYNC.RECONVERGENT B0 ;  /* 0x0000000000007941 */ /* 0x000fea0003800200 */
.L_x_739:
[----:B------:R3:W-:Y:S01]  /*a100*/  STG.E.U8 desc[UR36][R2.64], R0 ;  /* 0x0000000002007986 */ /* 0x0007e2000c101124 */
[----:B------:R-:W-:Y:S05]  /*a110*/  BRA `(.L_x_728) ;  /* 0x0000000800b07947 */ /* 0x000fea0003800000 */
.L_x_737:
        /* <DEDUP_REMOVED lines=26> */
.L_x_744:
[----:B------:R-:W-:-:S04]  /*a2c0*/  SHF.R.U32.HI R5, RZ, 0x18, R7 ;  /* 0x00000018ff057819 */ /* 0x000fc80000011607 */
[----:B------:R-:W-:-:S07]  /*a2d0*/  LOP3.LUT R0, R0, 0x80, R5, 0xf8, !PT ;  /* 0x0000008000007812 */ /* 0x000fce00078ef805 */
.L_x_743:
[----:B------:R-:W-:Y:S05]  /*a2e0*/  BSYNC.RECONVERGENT B0 ;  /* 0x0000000000007941 */ /* 0x000fea0003800200 */
.L_x_742:
[----:B------:R0:W-:Y:S01]  /*a2f0*/  STG.E.U8 desc[UR36][R2.64], R0 ;  /* 0x0000000002007986 */ /* 0x0001e2000c101124 */
[----:B------:R-:W-:Y:S05]  /*a300*/  BRA `(.L_x_728) ;  /* 0x0000000800347947 */ /* 0x000fea0003800000 */
.L_x_736:
        /* <DEDUP_REMOVED lines=14> */
[----:B0-----:R-:W-:Y:S01]  /*a3f0*/  @!P0 FMUL R8, R8, 1.175494350822287508e-38 ;  /* 0x0080000008088820 */ /* 0x001fe20000400000 */
[----:B------:R-:W-:-:S04]  /*a400*/  HFMA2 R5, -RZ, RZ, 0, 1.5199184417724609375e-05 ;  /* 0x000000ffff057431 */ /* 0x000fc800000001ff */
[----:B------:R-:W-:-:S04]  /*a410*/  SHF.R.U32.HI R6, RZ, 0x17, R8 ;  /* 0x00000017ff067819 */ /* 0x000fc80000011608 */
[----:B------:R-:W-:-:S04]  /*a420*/  LOP3.LUT R7, R6, 0xff, RZ, 0xc0, !PT ;  /* 0x000000ff06077812 */ /* 0x000fc800078ec0ff */
[----:B------:R-:W-:-:S13]  /*a430*/  ISETP.NE.AND P1, PT, R7, 0xff, PT ;  /* 0x000000ff0700780c */ /* 0x000fda0003f25270 */
[--C-:B------:R-:W-:Y:S02]  /*a440*/  @P1 SHF.R.U32.HI R0, RZ, 0x16, R8.reuse ;  /* 0x00000016ff001819 */ /* 0x100fe40000011608 */
[----:B------:R-:W-:Y:S02]  /*a450*/  @P1 LOP3.LUT P0, RZ, R7, 0x3fffff, R8, 0xf8, !PT ;  /* 0x003fffff07ff1812 */ /* 0x000fe4000780f808 */
        /* <DEDUP_REMOVED lines=9> */
.L_x_746:
[----:B---3-5:R-:W0:Y:S02]  /*a4f0*/  F2I.U64.F64.TRUNC R4, R4 ;  /* 0x0000000400047311 */ /* 0x028e24000030d800 */
[----:B0-----:R1:W-:Y:S01]  /*a500*/  STG.E.64 desc[UR36][R2.64], R4 ;  /* 0x0000000402007986 */ /* 0x0013e2000c101b24 */
[----:B------:R-:W-:Y:S05]  /*a510*/  BRA `(.L_x_728) ;  /* 0x0000000400b07947 */ /* 0x000fea0003800000 */
.L_x_745:
[----:B---3-5:R-:W0:Y:S02]  /*a520*/  F2I.U32.F64.TRUNC R5, R4 ;  /* 0x0000000400057311 */ /* 0x028e24000030d000 */
[----:B0-----:R0:W-:Y:S01]  /*a530*/  STG.E desc[UR36][R2.64], R5 ;  /* 0x0000000502007986 */ /* 0x0011e2000c101924 */
[----:B------:R-:W-:Y:S05]  /*a540*/  BRA `(.L_x_728) ;  /* 0x0000000400a47947 */ /* 0x000fea0003800000 */
.L_x_735:
[----:B------:R-:W-:-:S09]  /*a550*/  UISETP.GT.AND UP0, UPT, UR4, 0xe, UPT ;  /* 0x0000000e0400788c */ /* 0x000fd2000bf04270 */
[----:B------:R-:W-:Y:S05]  /*a560*/  BRA.U UP0, `(.L_x_747) ;  /* 0x0000000100407547 */ /* 0x000fea000b800000 */
[----:B------:R-:W-:-:S09]  /*a570*/  UISETP.NE.AND UP0, UPT, UR4, 0xa, UPT ;  /* 0x0000000a0400788c */ /* 0x000fd2000bf05270 */
[----:B------:R-:W-:Y:S05]  /*a580*/  BRA.U !UP0, `(.L_x_748) ;  /* 0x00000001082c7547 */ /* 0x000fea000b800000 */
[----:B------:R-:W-:-:S09]  /*a590*/  UISETP.NE.AND UP0, UPT, UR4, 0xb, UPT ;  /* 0x0000000b0400788c */ /* 0x000fd2000bf05270 */
[----:B------:R-:W-:Y:S05]  /*a5a0*/  BRA.U UP0, `(.L_x_727) ;  /* 0x0000000100487547 */ /* 0x000fea000b800000 */
[----:B-----5:R-:W3:-:S15]  /*a5b0*/  DSETP.NEU.AND P0, PT, R6, RZ, PT ;  /* 0x000000ff0600722a */ /* 0x020ede0003f0d000 */
[----:B------:R-:W-:-:S15]  /*a5c0*/  NOP ;  /* 0x0000000000007918 */ /* 0x000fde0000000000 */
[----:B------:R-:W-:-:S15]  /*a5d0*/  NOP ;  /* 0x0000000000007918 */ /* 0x000fde0000000000 */
[----:B------:R-:W-:-:S15]  /*a5e0*/  NOP ;  /* 0x0000000000007918 */ /* 0x000fde0000000000 */
[----:B------:R-:W-:-:S04]  /*a5f0*/  NOP ;  /* 0x0000000000007918 */ /* 0x000fc80000000000 */
[----:B---3--:R-:W0:Y:S02]  /*a600*/  DSETP.NEU.OR P0, PT, R4, RZ, P0 ;  /* 0x000000ff0400722a */ /* 0x008e24000070d400 */
[----:B0-----:R-:W-:-:S05]  /*a610*/  SEL R5, RZ, 0x1, !P0 ;  /* 0x00000001ff057807 */ /* 0x001fca0004000000 */
[----:B------:R0:W-:Y:S01]  /*a620*/  STG.E.U8 desc[UR36][R2.64], R5 ;  /* 0x0000000502007986 */ /* 0x0001e2000c101124 */
[----:B------:R-:W-:Y:S05]  /*a630*/  BRA `(.L_x_728) ;  /* 0x0000000400687947 */ /* 0x000fea0003800000 */
.L_x_748:
[----:B-----5:R-:W3:Y:S02]  /*a640*/  DADD R6, -RZ, -R6 ;  /* 0x00000000ff067229 */ /* 0x020ee40000000906 */
[----:B---3--:R0:W-:Y:S01]  /*a650*/  STG.E.128 desc[UR36][R2.64], R4 ;  /* 0x0000000402007986 */ /* 0x0081e2000c101d24 */
[----:B------:R-:W-:Y:S05]  /*a660*/  BRA `(.L_x_728) ;  /* 0x00000004005c7947 */ /* 0x000fea0003800000 */
.L_x_747:
[----:B------:R-:W-:-:S09]  /*a670*/  UISETP.NE.AND UP0, UPT, UR4, 0xf, UPT ;  /* 0x0000000f0400788c */ /* 0x000fd2000bf05270 */
[----:B------:R-:W-:Y:S05]  /*a680*/  BRA.U !UP0, `(.L_x_749) ;  /* 0x0000000508287547 */ /* 0x000fea000b800000 */
[----:B------:R-:W-:-:S09]  /*a690*/  UISETP.NE.AND UP0, UPT, UR4, 0x17, UPT ;  /* 0x000000170400788c */ /* 0x000fd2000bf05270 */
[----:B------:R-:W-:Y:S05]  /*a6a0*/  BRA.U !UP0, `(.L_x_750) ;  /* 0x0000000108b07547 */ /* 0x000fea000b800000 */
[----:B------:R-:W-:-:S09]  /*a6b0*/  UISETP.NE.AND UP0, UPT, UR4, 0x18, UPT ;  /* 0x000000180400788c */ /* 0x000fd2000bf05270 */
[----:B------:R-:W-:Y:S05]  /*a6c0*/  BRA.U !UP0, `(.L_x_751) ;  /* 0x0000000108447547 */ /* 0x000fea000b800000 */
.L_x_727:
[----:B------:R-:W-:Y:S01]  /*a6d0*/  MOV R0, 0x0 ;  /* 0x0000000000007802 */ /* 0x000fe20000000f00 */
[----:B------:R-:W3:Y:S01]  /*a6e0*/  LDCU.64 UR4, c[0x4][0x128] ;  /* 0x01002500ff0477ac */ /* 0x000ee20008000a00 */
[----:B------:R-:W-:Y:S02]  /*a6f0*/  HFMA2 R8, -RZ, RZ, 0, 6.020069122314453125e-06 ;  /* 0x00000065ff087431 */ /* 0x000fe400000001ff */
[----:B------:R-:W-:Y:S01]  /*a700*/  IMAD.MOV.U32 R12, RZ, RZ, 0x1 ;  /* 0x00000001ff0c7424 */ /* 0x000fe200078e00ff */
[----:B------:R0:W1:Y:S01]  /*a710*/  LDC.64 R2, c[0x4][R0] ;  /* 0x0100000000027b82 */ /* 0x0000620000000a00 */
[----:B------:R-:W2:Y:S01]  /*a720*/  LDCU.64 UR6, c[0x4][0x130] ;  /* 0x01002600ff0677ac */ /* 0x000ea20008000a00 */
[----:B------:R-:W-:Y:S01]  /*a730*/  MOV R13, RZ ;  /* 0x000000ff000d7202 */ /* 0x000fe20000000f00 */
[----:B------:R-:W4:Y:S01]  /*a740*/  LDCU.64 UR8, c[0x4][0x30] ;  /* 0x01000600ff0877ac */ /* 0x000f220008000a00 */
[----:B---3-5:R-:W-:Y:S01]  /*a750*/  MOV R4, UR4 ;  /* 0x0000000400047c02 */ /* 0x028fe20008000f00 */
[----:B------:R-:W-:Y:S01]  /*a760*/  IMAD.U32 R5, RZ, RZ, UR5 ;  /* 0x00000005ff057e24 */ /* 0x000fe2000f8e00ff */
[----:B--2---:R-:W-:Y:S01]  /*a770*/  MOV R6, UR6 ;  /* 0x0000000600067c02 */ /* 0x004fe20008000f00 */
[----:B------:R-:W-:Y:S01]  /*a780*/  IMAD.U32 R7, RZ, RZ, UR7 ;  /* 0x00000007ff077e24 */ /* 0x000fe2000f8e00ff */
[----:B----4-:R-:W-:Y:S01]  /*a790*/  MOV R10, UR8 ;  /* 0x00000008000a7c02 */ /* 0x010fe20008000f00 */
[----:B0-----:R-:W-:-:S07]  /*a7a0*/  IMAD.U32 R11, RZ, RZ, UR9 ;  /* 0x00000009ff0b7e24 */ /* 0x001fce000f8e00ff */
[----:B------:R-:W-:-:S07]  /*a7b0*/  LEPC R20, `(.L_x_752) ;  /* 0x000000001014794e */ /* 0x000fce0000000000 */
[----:B-1----:R-:W-:Y:S05]  /*a7c0*/  CALL.ABS.NOINC R2 ;  /* 0x0000000002007343 */ /* 0x002fea0003c00000 */
.L_x_752:
[----:B------:R-:W-:Y:S05]  /*a7d0*/  BRA `(.L_x_728) ;  /* 0x0000000400007947 */ /* 0x000fea0003800000 */
.L_x_751:
        /* <DEDUP_REMOVED lines=21> */
.L_x_754:
[----:B------:R-:W-:Y:S05]  /*a930*/  BSYNC.RECONVERGENT B0 ;  /* 0x0000000000007941 */ /* 0x000fea0003800200 */
.L_x_753:
[----:B------:R-:W-:-:S05]  /*a940*/  LOP3.LUT R7, R0, 0x80, R7, 0xf8, !PT ;  /* 0x0000008000077812 */ /* 0x000fca00078ef807 */
[----:B------:R0:W-:Y:S01]  /*a950*/  STG.E.U8 desc[UR36][R2.64], R7 ;  /* 0x0000000702007986 */ /* 0x0001e2000c101124 */
[----:B------:R-:W-:Y:S05]  /*a960*/  BRA `(.L_x_728) ;  /* 0x00000000009c7947 */ /* 0x000fea0003800000 */
.L_x_750:
        /* <DEDUP_REMOVED lines=20> */
.L_x_756:
[----:B------:R-:W-:Y:S02]  /*aab0*/  ISETP.GT.U32.AND P0, PT, R6, 0x7f800000, PT ;  /* 0x7f8000000600780c */ /* 0x000fe40003f04070 */
[----:B------:R-:W-:-:S04]  /*aac0*/  MOV R0, 0x7f ;  /* 0x0000007f00007802 */ /* 0x000fc80000000f00 */
[----:B------:R-:W-:-:S07]  /*aad0*/  SEL R0, R0, 0x7c, P0 ;  /* 0x0000007c00007807 */ /* 0x000fce0000000000 */
.L_x_757:
[----:B------:R-:W-:Y:S05]  /*aae0*/  BSYNC.RECONVERGENT B0 ;  /* 0x0000000000007941 */ /* 0x000fea0003800200 */
.L_x_755:
[----:B------:R-:W-:-:S04]  /*aaf0*/  SHF.R.U32.HI R5, RZ, 0x18, R7 ;  /* 0x00000018ff057819 */ /* 0x000fc80000011607 */
[----:B------:R-:W-:-:S05]  /*ab00*/  LOP3.LUT R5, R0, 0x80, R5, 0xf8, !PT ;  /* 0x0000008000057812 */ /* 0x000fca00078ef805 */
[----:B------:R0:W-:Y:S01]  /*ab10*/  STG.E.U8 desc[UR36][R2.64], R5 ;  /* 0x0000000502007986 */ /* 0x0001e2000c101124 */
[----:B------:R-:W-:Y:S05]  /*ab20*/  BRA `(.L_x_728) ;  /* 0x00000000002c7947 */ /* 0x000fea0003800000 */
.L_x_749:
        /* <DEDUP_REMOVED lines=11> */
.L_x_728:
[----:B------:R-:W-:-:S07]  /*abe0*/  VIADD R17, R17, 0x80 ;  /* 0x0000008011117836 */ /* 0x000fce0000000000 */
.L_x_693:
[----:B------:R-:W-:Y:S05]  /*abf0*/  BSYNC.RECONVERGENT B7 ;  /* 0x0000000000077941 */ /* 0x000fea0003800200 */
.L_x_692:
        /* <DEDUP_REMOVED lines=306> */
.L_x_758:
        /* <DEDUP_REMOVED lines=21> */
.L_x_763:
[----:B------:R-:W2:Y:S01]  /*c070*/  LDG.E.U8 R2, desc[UR36][R2.64] ;  /* 0x0000002402027981 */ /* 0x000ea2000c1e1100 */
[----:B------:R-:W-:Y:S01]  /*c080*/  CS2R R6, SRZ ;  /* 0x0000000000067805 */ /* 0x000fe2000001ff00 */
[----:B--2---:R0:W1:Y:S02]  /*c090*/  I2F.F64.U16 R4, R2 ;  /* 0x0000000200047312 */ /* 0x0040640000101800 */
[----:B01----:R-:W-:Y:S05]  /*c0a0*/  BRA `(.L_x_765) ;  /* 0x0000000c00d87947 */ /* 0x003fea0003800000 */
.L_x_762:
        /* <DEDUP_REMOVED lines=10> */
.L_x_767:
[----:B------:R-:W2:Y:S01]  /*c150*/  LDG.E R2, desc[UR36][R2.64] ;  /* 0x0000002402027981 */ /* 0x000ea2000c1e1900 */
[----:B------:R-:W-:Y:S01]  /*c160*/  CS2R R6, SRZ ;  /* 0x0000000000067805 */ /* 0x000fe2000001ff00 */
[----:B--2---:R0:W1:Y:S02]  /*c170*/  I2F.F64 R4, R2 ;  /* 0x0000000200047312 */ /* 0x0040640000201c00 */
[----:B01----:R-:W-:Y:S05]  /*c180*/  BRA `(.L_x_765) ;  /* 0x0000000c00a07947 */ /* 0x003fea0003800000 */
.L_x_766:
[----:B------:R-:W2:Y:S01]  /*c190*/  LDG.E.U16 R2, desc[UR36][R2.64] ;  /* 0x0000002402027981 */ /* 0x000ea2000c1e1500 */
[----:B------:R-:W-:Y:S01]  /*c1a0*/  CS2R R6, SRZ ;  /* 0x0000000000067805 */ /* 0x000fe2000001ff00 */
[----:B--2---:R0:W1:Y:S02]  /*c1b0*/  I2F.F64.S16 R4, R2 ;  /* 0x0000000200047312 */ /* 0x0040640000101c00 */
[----:B01----:R-:W-:Y:S05]  /*c1c0*/  BRA `(.L_x_765) ;  /* 0x0000000c00907947 */ /* 0x003fea0003800000 */
.L_x_761:
        /* <DEDUP_REMOVED lines=11> */
.L_x_769:
[----:B------:R-:W2:Y:S01]  /*c280*/  LDG.E.U16 R0, desc[UR36][R2.64] ;  /* 0x0000002402007981 */ /* 0x000ea2000c1e1500 */
[----:B------:R-:W-:Y:S01]  /*c290*/  CS2R R6, SRZ ;  /* 0x0000000000067805 */ /* 0x000fe2000001ff00 */
[----:B--2---:R-:W-:-:S05]  /*c2a0*/  HADD2.F32 R0, -RZ, R0.H0_H0 ;  /* 0x20000000ff007230 */ /* 0x004fca0000004100 */
[----:B------:R-:W-:-:S04]  /*c2b0*/  FMUL.FTZ R0, R0, 1 ;  /* 0x3f80000000007820 */ /* 0x000fc80000410000 */
[----:B------:R1:W2:Y:S02]  /*c2c0*/  F2F.F64.F32 R4, R0 ;  /* 0x0000000000047310 */ /* 0x0002a40000201800 */
[----:B-12---:R-:W-:Y:S05]  /*c2d0*/  BRA `(.L_x_765) ;  /* 0x0000000c004c7947 */ /* 0x006fea0003800000 */
.L_x_768:
        /* <DEDUP_REMOVED lines=16> */
.L_x_771:
        /* <DEDUP_REMOVED lines=12> */
.L_x_770:
[----:B------:R0:W5:Y:S01]  /*c4a0*/  LDG.E.64 R4, desc[UR36][R2.64] ;  /* 0x0000002402047981 */ /* 0x000162000c1e1b00 */
[----:B------:R-:W-:Y:S01]  /*c4b0*/  CS2R R6, SRZ ;  /* 0x0000000000067805 */ /* 0x000fe2000001ff00 */
[----:B------:R-:W-:Y:S06]  /*c4c0*/  BRA `(.L_x_765) ;  /* 0x0000000800d07947 */ /* 0x000fec0003800000 */
.L_x_760:
        /* <DEDUP_REMOVED lines=14> */
.L_x_774:
[----:B------:R3:W5:Y:S01]  /*c5b0*/  LDG.E.128 R4, desc[UR36][R2.64] ;  /* 0x0000002402047981 */ /* 0x000762000c1e1d00 */
[----:B------:R-:W-:Y:S05]  /*c5c0*/  BRA `(.L_x_765) ;  /* 0x0000000800907947 */ /* 0x000fea0003800000 */
.L_x_773:
[----:B------:R-:W-:-:S09]  /*c5d0*/  UISETP.NE.AND UP0, UPT, UR4, 0xf, UPT ;  /* 0x0000000f0400788c */ /* 0x000fd2000bf05270 */
[----:B------:R-:W-:Y:S05]  /*c5e0*/  BRA.U !UP0, `(.L_x_775) ;  /* 0x0000000108a47547 */ /* 0x000fea000b800000 */
[----:B------:R-:W-:-:S09]  /*c5f0*/  UISETP.NE.AND UP0, UPT, UR4, 0x17, UPT ;  /* 0x000000170400788c */ /* 0x000fd2000bf05270 */
[----:B------:R-:W-:Y:S05]  /*c600*/  BRA.U !UP0, `(.L_x_776) ;  /* 0x0000000108607547 */ /* 0x000fea000b800000 */
[----:B------:R-:W-:-:S09]  /*c610*/  UISETP.NE.AND UP0, UPT, UR4, 0x18, UPT ;  /* 0x000000180400788c */ /* 0x000fd2000bf05270 */
[----:B------:R-:W-:Y:S05]  /*c620*/  BRA.U UP0, `(.L_x_764) ;  /* 0x0000000900107547 */ /* 0x000fea000b800000 */
[----:B------:R-:W2:Y:S01]  /*c630*/  LDG.E.U8 R0, desc[UR36][R2.64] ;  /* 0x0000002402007981 */ /* 0x000ea2000c1e1100 */
[----:B------:R-:W-:Y:S02]  /*c640*/  HFMA2 R6, -RZ, RZ, 0, 1.847743988037109375e-06 ;  /* 0x0000001fff067431 */ /* 0x000fe400000001ff */
        /* <DEDUP_REMOVED lines=18> */
[----:B------:R-:W4:Y:S02]  /*c770*/  F2F.F64.F32 R4, R5 ;  /* 0x0000000500047310 */ /* 0x000f240000201800 */
[----:B----4-:R-:W-:Y:S05]  /*c780*/  BRA `(.L_x_765) ;  /* 0x0000000800207947 */ /* 0x010fea0003800000 */
.L_x_776:
[----:B------:R-:W2:Y:S01]  /*c790*/  LDG.E.U8 R2, desc[UR36][R2.64] ;  /* 0x0000002402027981 */ /* 0x000ea2000c1e1100 */
[----:B------:R-:W-:Y:S02]  /*c7a0*/  CS2R R6, SRZ ;  /* 0x0000000000067805 */ /* 0x000fe4000001ff00 */
[C---:B--2---:R-:W-:Y:S01]  /*c7b0*/  SHF.L.U32 R0, R2.reuse, 0x19, RZ ;  /* 0x0000001902007819 */ /* 0x044fe200000006ff */
[----:B------:R-:W-:-:S03]  /*c7c0*/  IMAD.SHL.U32 R5, R2, 0x100, RZ ;  /* 0x0000010002057824 */ /* 0x000fc600078e00ff */
        /* <DEDUP_REMOVED lines=9> */
[----:B------:R4:W0:Y:S02]  /*c860*/  F2F.F64.F32 R4, R0 ;  /* 0x0000000000047310 */ /* 0x0008240000201800 */
[----:B0---4-:R-:W-:Y:S05]  /*c870*/  BRA `(.L_x_765) ;  /* 0x0000000400e47947 */ /* 0x011fea0003800000 */
.L_x_775:
[----:B------:R-:W2:Y:S01]  /*c880*/  LDG.E.U16 R0, desc[UR36][R2.64] ;  /* 0x0000002402007981 */ /* 0x000ea2000c1e1500 */
[----:B------:R-:W-:Y:S02]  /*c890*/  CS2R R6, SRZ ;  /* 0x0000000000067805 */ /* 0x000fe4000001ff00 */
[----:B--2---:R-:W-:-:S05]  /*c8a0*/  SHF.L.U32 R0, R0, 0x10, RZ ;  /* 0x0000001000007819 */ /* 0x004fca00000006ff */
[----:B------:R-:W-:-:S04]  /*c8b0*/  FMUL.FTZ R0, R0, 1 ;  /* 0x3f80000000007820 */ /* 0x000fc80000410000 */
[----:B------:R4:W0:Y:S02]  /*c8c0*/  F2F.F64.F32 R4, R0 ;  /* 0x0000000000047310 */ /* 0x0008240000201800 */
[----:B0---4-:R-:W-:Y:S05]  /*c8d0*/  BRA `(.L_x_765) ;  /* 0x0000000400cc7947 */ /* 0x011fea0003800000 */
.L_x_772:
        /* <DEDUP_REMOVED lines=12> */
.L_x_779:
        /* <DEDUP_REMOVED lines=22> */
.L_x_781:
[----:B------:R-:W-:Y:S05]  /*cb00*/  BSYNC.RECONVERGENT B0 ;  /* 0x0000000000007941 */ /* 0x000fea0003800200 */
.L_x_780:
[----:B------:R-:W-:Y:S01]  /*cb10*/  IMAD.SHL.U32 R0, R0, 0x100000, RZ ;  /* 0x0010000000007824 */ /* 0x000fe200078e00ff */
[----:B------:R-:W-:-:S04]  /*cb20*/  LEA R2, R2, 0x3b800000, 0x17 ;  /* 0x3b80000002027811 */ /* 0x000fc800078eb8ff */
[----:B------:R-:W-:-:S05]  /*cb30*/  LOP3.LUT R0, R2, R0, R9, 0xfe, !PT ;  /* 0x0000000002007212 */ /* 0x000fca00078efe09 */
[----:B------:R-:W-:-:S04]  /*cb40*/  FMUL.FTZ R0, R0, 1 ;  /* 0x3f80000000007820 */ /* 0x000fc80000410000 */
[----:B------:R3:W4:Y:S02]  /*cb50*/  F2F.F64.F32 R4, R0 ;  /* 0x0000000000047310 */ /* 0x0007240000201800 */
[----:B---34-:R-:W-:Y:S05]  /*cb60*/  BRA `(.L_x_765) ;  /* 0x0000000400287947 */ /* 0x018fea0003800000 */
.L_x_778:
        /* <DEDUP_REMOVED lines=22> */
.L_x_783:
[----:B------:R-:W-:Y:S05]  /*ccd0*/  BSYNC.RECONVERGENT B0 ;  /* 0x0000000000007941 */ /* 0x000fea0003800200 */
.L_x_782:
[----:B------:R-:W-:Y:S02]  /*cce0*/  SHF.L.U32 R0, R0, 0x15, RZ ;  /* 0x0000001500007819 */ /* 0x000fe400000006ff */
[----:B------:R-:W-:-:S04]  /*ccf0*/  LEA R2, R2, 0x37800000, 0x17 ;  /* 0x3780000002027811 */ /* 0x000fc800078eb8ff */
[----:B------:R-:W-:-:S05]  /*cd00*/  LOP3.LUT R0, R2, R0, R9, 0xfe, !PT ;  /* 0x0000000002007212 */ /* 0x000fca00078efe09 */
[----:B------:R-:W-:-:S04]  /*cd10*/  FMUL.FTZ R0, R0, 1 ;  /* 0x3f80000000007820 */ /* 0x000fc80000410000 */
[----:B------:R3:W4:Y:S02]  /*cd20*/  F2F.F64.F32 R4, R0 ;  /* 0x0000000000047310 */ /* 0x0007240000201800 */
[----:B---34-:R-:W-:Y:S05]  /*cd30*/  BRA `(.L_x_765) ;  /* 0x0000000000b47947 */ /* 0x018fea0003800000 */
.L_x_777:
[----:B------:R-:W-:-:S09]  /*cd40*/  UISETP.NE.AND UP0, UPT, UR4, 0x1c, UPT ;  /* 0x0000001c0400788c */ /* 0x000fd2000bf05270 */
[----:B------:R-:W-:Y:S05]  /*cd50*/  BRA.U !UP0, `(.L_x_784) ;  /* 0x0000000108a07547 */ /* 0x000fea000b800000 */
[----:B------:R-:W-:-:S09]  /*cd60*/  UISETP.NE.AND UP0, UPT, UR4, 0x1d, UPT ;  /* 0x0000001d0400788c */ /* 0x000fd2000bf05270 */
[----:B------:R-:W-:Y:S05]  /*cd70*/  BRA.U !UP0, `(.L_x_785) ;  /* 0x0000000108887547 */ /* 0x000fea000b800000 */
[----:B------:R-:W-:-:S09]  /*cd80*/  UISETP.NE.AND UP0, UPT, UR4, 0x2c, UPT ;  /* 0x0000002c0400788c */ /* 0x000fd2000bf05270 */
[----:B------:R-:W-:Y:S05]  /*cd90*/  BRA.U UP0, `(.L_x_764) ;  /* 0x0000000100347547 */ /* 0x000fea000b800000 */
[----:B------:R-:W2:Y:S01]  /*cda0*/  LDG.E.U8 R0, desc[UR36][R2.64] ;  /* 0x0000002402007981 */ /* 0x000ea2000c1e1100 */
[----:B------:R-:W-:Y:S01]  /*cdb0*/  HFMA2 R5, -RZ, RZ, 0.5, 0 ;  /* 0x38000000ff057431 */ /* 0x000fe200000001ff */
        /* <DEDUP_REMOVED lines=11> */
.L_x_764:
[----:B------:R-:W-:Y:S01]  /*ce70*/  MOV R0, 0x0 ;  /* 0x0000000000007802 */ /* 0x000fe20000000f00 */
[----:B------:R-:W0:Y:S01]  /*ce80*/  LDCU.64 UR4, c[0x4][0x128] ;  /* 0x01002500ff0477ac */ /* 0x000e220008000a00 */
[----:B------:R-:W-:Y:S02]  /*ce90*/  HFMA2 R8, -RZ, RZ, 0, 4.64916229248046875e-06 ;  /* 0x0000004eff087431 */ /* 0x000fe400000001ff */
[----:B------:R-:W-:Y:S01]  /*cea0*/  IMAD.MOV.U32 R12, RZ, RZ, 0x1 ;  /* 0x00000001ff0c7424 */ /* 0x000fe200078e00ff */
[----:B------:R1:W2:Y:S01]  /*ceb0*/  LDC.64 R2, c[0x4][R0] ;  /* 0x0100000000027b82 */ /* 0x0002a20000000a00 */
        /* <DEDUP_REMOVED lines=11> */
.L_x_786:
[----:B------:R-:W-:Y:S02]  /*cf70*/  CS2R R4, SRZ ;  /* 0x0000000000047805 */ /* 0x000fe4000001ff00 */
[----:B------:R-:W-:Y:S01]  /*cf80*/  CS2R R6, SRZ ;  /* 0x0000000000067805 */ /* 0x000fe2000001ff00 */
[----:B------:R-:W-:Y:S06]  /*cf90*/  BRA `(.L_x_765) ;  /* 0x00000000001c7947 */ /* 0x000fec0003800000 */
.L_x_785:
[----:B------:R-:W2:Y:S01]  /*cfa0*/  LDG.E.64 R4, desc[UR36][R2.64] ;  /* 0x0000002402047981 */ /* 0x000ea2000c1e1b00 */
[----:B------:R-:W-:Y:S01]  /*cfb0*/  CS2R R6, SRZ ;  /* 0x0000000000067805 */ /* 0x000fe2000001ff00 */
[----:B--2---:R-:W3:Y:S02]  /*cfc0*/  I2F.F64.U64 R4, R4 ;  /* 0x0000000400047312 */ /* 0x004ee40000301800 */
[----:B---3--:R-:W-:Y:S05]  /*cfd0*/  BRA `(.L_x_765) ;  /* 0x00000000000c7947 */ /* 0x008fea0003800000 */
.L_x_784:
[----:B------:R-:W2:Y:S01]  /*cfe0*/  LDG.E R2, desc[UR36][R2.64] ;  /* 0x0000002402027981 */ /* 0x000ea2000c1e1900 */
[----:B------:R-:W-:Y:S01]  /*cff0*/  CS2R R6, SRZ ;  /* 0x0000000000067805 */ /* 0x000fe2000001ff00 */
[----:B--2---:R1:W2:Y:S06]  /*d000*/  I2F.F64.U32 R4, R2 ;  /* 0x0000000200047312 */ /* 0x0042ac0000201800 */
.L_x_765:
[----:B------:R-:W-:Y:S05]  /*d010*/  BSYNC.RECONVERGENT B6 ;  /* 0x0000000000067941 */ /* 0x000fea0003800200 */
.L_x_759:
[----:B------:R-:W-:-:S04]  /*d020*/  UPRMT UR4, UR42, 0x9910, URZ ;  /* 0x000099102a047896 */ /* 0x000fc800080000ff */
        /* <DEDUP_REMOVED lines=10> */
[----:B--2--5:R-:W2:Y:S02]  /*d0d0*/  F2I.F64.TRUNC R5, R4 ;  /* 0x0000000400057311 */ /* 0x024ea4000030d100 */
[----:B--2---:R-:W-:Y:S01]  /*d0e0*/  STG.E.U8 desc[UR36][R16.64], R5 ;  /* 0x0000000510007986 */ /* 0x004fe2000c101124 */
[----:B------:R-:W-:Y:S05]  /*d0f0*/  EXIT ;  /* 0x000000000000794d */ /* 0x000fea0003800000 */
.L_x_790:
[----:B--2--5:R-:W0:Y:S02]  /*d100*/  F2I.S64.F64.TRUNC R4, R4 ;  /* 0x0000000400047311 */ /* 0x024e24000030d900 */
[----:B0--3--:R-:W-:-:S05]  /*d110*/  IMAD.MOV.U32 R3, RZ, RZ, R4 ;  /* 0x000000ffff037224 */ /* 0x009fca00078e0004 */
[----:B------:R-:W-:Y:S01]  /*d120*/  STG.E.U8 desc[UR36][R16.64], R3 ;  /* 0x0000000310007986 */ /* 0x000fe2000c101124 */
[----:B------:R-:W-:Y:S05]  /*d130*/  EXIT ;  /* 0x000000000000794d */ /* 0x000fea0003800000 */
.L_x_789:
[----:B------:R-:W-:-:S09]  /*d140*/  UISETP.NE.AND UP0, UPT, UR4, 0x2, UPT ;  /* 0x000000020400788c */ /* 0x000fd2000bf05270 */
[----:B------:R-:W-:Y:S05]  /*d150*/  BRA.U !UP0, `(.L_x_792) ;  /* 0x0000000108287547 */ /* 0x000fea000b800000 */
[----:B------:R-:W-:-:S09]  /*d160*/  UISETP.NE.AND UP0, UPT, UR4, 0x3, UPT ;  /* 0x000000030400788c */ /* 0x000fd2000bf05270 */
[----:B------:R-:W-:Y:S05]  /*d170*/  BRA.U !UP0, `(.L_x_793) ;  /* 0x0000000108147547 */ /* 0x000fea000b800000 */
[----:B------:R-:W-:-:S09]  /*d180*/  UISETP.NE.AND UP0, UPT, UR4, 0x4, UPT ;  /* 0x000000040400788c */ /* 0x000fd2000bf05270 */
[----:B------:R-:W-:Y:S05]  /*d190*/  BRA.U UP0, `(.L_x_791) ;  /* 0x0000000d00887547 */ /* 0x000fea000b800000 */
[----:B--2--5:R-:W2:Y:S02]  /*d1a0*/  F2I.S64.F64.TRUNC R4, R4 ;  /* 0x0000000400047311 */ /* 0x024ea4000030d900 */
[----:B--2---:R-:W-:Y:S01]  /*d1b0*/  STG.E.64 desc[UR36][R16.64], R4 ;  /* 0x0000000410007986 */ /* 0x004fe2000c101b24 */
[----:B------:R-:W-:Y:S05]  /*d1c0*/  EXIT ;  /* 0x000000000000794d */ /* 0x000fea0003800000 */
.L_x_793:
[----:B--2--5:R-:W2:Y:S02]  /*d1d0*/  F2I.F64.TRUNC R5, R4 ;  /* 0x0000000400057311 */ /* 0x024ea4000030d100 */
[----:B--2---:R-:W-:Y:S01]  /*d1e0*/  STG.E desc[UR36][R16.64], R5 ;  /* 0x0000000510007986 */ /* 0x004fe2000c101924 */
[----:B------:R-:W-:Y:S05]  /*d1f0*/  EXIT ;  /* 0x000000000000794d */ /* 0x000fea0003800000 */
.L_x_792:
[----:B--2--5:R-:W2:Y:S02]  /*d200*/  F2I.F64.TRUNC R5, R4 ;  /* 0x0000000400057311 */ /* 0x024ea4000030d100 */
[----:B--2---:R-:W-:Y:S01]  /*d210*/  STG.E.U16 desc[UR36][R16.64], R5 ;  /* 0x0000000510007986 */ /* 0x004fe2000c101524 */
[----:B------:R-:W-:Y:S05]  /*d220*/  EXIT ;  /* 0x000000000000794d */ /* 0x000fea0003800000 */
.L_x_788:
        /* <DEDUP_REMOVED lines=8> */
[----:B0-23-5:R-:W0:-:S15]  /*d2b0*/  F2F.F32.F64 R3, R4 ;  /* 0x0000000400037310 */ /* 0x02de1e0000301000 */
[----:B------:R-:W-:-:S15]  /*d2c0*/  NOP ;  /* 0x0000000000007918 */ /* 0x000fde0000000000 */
[----:B------:R-:W-:-:S15]  /*d2d0*/  NOP ;  /* 0x0000000000007918 */ /* 0x000fde0000000000 */
[----:B------:R-:W-:-:S15]  /*d2e0*/  NOP ;  /* 0x0000000000007918 */ /* 0x000fde0000000000 */
[----:B------:R-:W-:-:S04]  /*d2f0*/  NOP ;  /* 0x0000000000007918 */ /* 0x000fc80000000000 */
[----:B------:R-:W0:Y:S02]  /*d300*/  DSETP.GEU.AND P0, PT, |R4|, UR4, PT ;  /* 0x0000000404007e2a */ /* 0x000e24000bf0e200 */
[----:B0-----:R-:W-:-:S05]  /*d310*/  @!P0 FMUL R3, R3, 1.175494350822287508e-38 ;  /* 0x0080000003038820 */ /* 0x001fca0000400000 */
[----:B------:R-:W-:Y:S01]  /*d320*/  STG.E desc[UR36][R16.64], R3 ;  /* 0x0000000310007986 */ /* 0x000fe2000c101924 */
[----:B------:R-:W-:Y:S05]  /*d330*/  EXIT ;  /* 0x000000000000794d */ /* 0x000fea0003800000 */
.L_x_795:
[----:B------:R-:W-:Y:S01]  /*d340*/  UMOV UR4, 0xf0000000 ;  /* 0xf000000000047882 */ /* 0x000fe20000000000 */
[----:B------:R-:W-:Y:S01]  /*d350*/  UMOV UR5, 0x380fffff ;  /* 0x380fffff00057882 */ /* 0x000fe20000000000 */
[----:B--2--5:R-:W2:-:S15]  /*d360*/  F2F.F32.F64 R0, R4 ;  /* 0x0000000400007310 */ /* 0x024e9e0000301000 */
[----:B------:R-:W-:-:S15]  /*d370*/  NOP ;  /* 0x0000000000007918 */ /* 0x000fde0000000000 */
[----:B------:R-:W-:-:S15]  /*d380*/  NOP ;  /* 0x0000000000007918 */ /* 0x000fde0000000000 */
[----:B------:R-:W-:-:S15]  /*d390*/  NOP ;  /* 0x0000000000007918 */ /* 0x000fde0000000000 */
[----:B------:R-:W-:-:S04]  /*d3a0*/  NOP ;  /* 0x0000000000007918 */ /* 0x000fc80000000000 */
[----:B------:R-:W2:Y:S02]  /*d3b0*/  DSETP.GEU.AND P0, PT, |R4|, UR4, PT ;  /* 0x0000000404007e2a */ /* 0x000ea4000bf0e200 */
[----:B--2---:R-:W-:-:S05]  /*d3c0*/  @!P0 FMUL R0, R0, 1.175494350822287508e-38 ;  /* 0x0080000000008820 */ /* 0x004fca0000400000 */
[----:B------:R-:W-:-:S05]  /*d3d0*/  F2FP.F16.F32.PACK_AB R0, RZ, R0 ;  /* 0x00000000ff00723e */ /* 0x000fca00000000ff */
[----:B------:R-:W-:Y:S01]  /*d3e0*/  STG.E.U16 desc[UR36][R16.64], R0 ;  /* 0x0000000010007986 */ /* 0x000fe2000c101524 */
[----:B------:R-:W-:Y:S05]  /*d3f0*/  EXIT ;  /* 0x000000000000794d */ /* 0x000fea0003800000 */
.L_x_794:
        /* <DEDUP_REMOVED lines=8> */
[----:B0123-5:R-:W0:-:S15]  /*d480*/  F2F.F32.F64 R2, R4 ;  /* 0x0000000400027310 */ /* 0x02fe1e0000301000 */
        /* <DEDUP_REMOVED lines=17> */
[----:B------:R-:W-:Y:S01]  /*d5a0*/  STG.E.64 desc[UR36][R16.64], R2 ;  /* 0x0000000210007986 */ /* 0x000fe2000c101b24 */
[----:B------:R-:W-:Y:S05]  /*d5b0*/  EXIT ;  /* 0x000000000000794d */ /* 0x000fea0003800000 */
.L_x_797:
        /* <DEDUP_REMOVED lines=21> */
[----:B------:R-:W-:Y:S01]  /*d710*/  STG.E desc[UR36][R16.64], R3 ;  /* 0x0000000310007986 */ /* 0x000fe2000c101924 */
[----:B------:R-:W-:Y:S05]  /*d720*/  EXIT ;  /* 0x000000000000794d */ /* 0x000fea0003800000 */
.L_x_796:
[----:B--2--5:R-:W-:Y:S01]  /*d730*/  STG.E.64 desc[UR36][R16.64], R4 ;  /* 0x0000000410007986 */ /* 0x024fe2000c101b24 */
[----:B------:R-:W-:Y:S05]  /*d740*/  EXIT ;  /* 0x000000000000794d */ /* 0x000fea0003800000 */
.L_x_787:
        /* <DEDUP_REMOVED lines=10> */
[----:B--2--5:R-:W2:Y:S02]  /*d7f0*/  F2I.U32.F64.TRUNC R5, R4 ;  /* 0x0000000400057311 */ /* 0x024ea4000030d000 */
[----:B--2---:R-:W-:Y:S01]  /*d800*/  STG.E.U16 desc[UR36][R16.64], R5 ;  /* 0x0000000510007986 */ /* 0x004fe2000c101524 */
[----:B------:R-:W-:Y:S05]  /*d810*/  EXIT ;  /* 0x000000000000794d */ /* 0x000fea0003800000 */
.L_x_801:
[----:B------:R-:W-:Y:S01]  /*d820*/  UMOV UR4, 0xf0000000 ;  /* 0xf000000000047882 */ /* 0x000fe20000000000 */
[----:B------:R-:W-:Y:S01]  /*d830*/  UMOV UR5, 0x380fffff ;  /* 0x380fffff00057882 */ /* 0x000fe20000000000 */
[----:B0-23-5:R-:W0:-:S15]  /*d840*/  F2F.F32.F64 R3, R4 ;  /* 0x0000000400037310 */ /* 0x02de1e0000301000 */
        /* <DEDUP_REMOVED lines=8> */
[----:B-1----:R-:W-:-:S04]  /*d8d0*/  LOP3.LUT R2, R3, 0x7fffffff, RZ, 0xc0, !PT ;  /* 0x7fffffff03027812 */ /* 0x002fc800078ec0ff */
        /* <DEDUP_REMOVED lines=13> */
.L_x_804:
[----:B------:R-:W-:-:S04]  /*d9b0*/  SHF.R.U32.HI R3, RZ, 0x18, R3 ;  /* 0x00000018ff037819 */ /* 0x000fc80000011603 */
[----:B------:R-:W-:-:S04]  /*d9c0*/  LOP3.LUT R0, R0, 0x80, R3, 0xf8, !PT ;  /* 0x0000008000007812 */ /* 0x000fc800078ef803 */
[----:B------:R-:W-:-:S07]  /*d9d0*/  PRMT R8, R0, 0x7610, R8 ;  /* 0x0000761000087816 */ /* 0x000fce0000000008 */
.L_x_803:
[----:B------:R-:W-:Y:S05]  /*d9e0*/  BSYNC.RECONVERGENT B0 ;  /* 0x0000000000007941 */ /* 0x000fea0003800200 */
.L_x_802:
[----:B------:R-:W-:Y:S01]  /*d9f0*/  STG.E.U8 desc[UR36][R16.64], R8 ;  /* 0x0000000810007986 */ /* 0x000fe2000c101124 */
[----:B------:R-:W-:Y:S05]  /*da00*/  EXIT ;  /* 0x000000000000794d */ /* 0x000fea0003800000 */
.L_x_800:
        /* <DEDUP_REMOVED lines=25> */
.L_x_807:
[----:B------:R-:W-:-:S04]  /*dba0*/  SHF.R.U32.HI R3, RZ, 0x18, R3 ;  /* 0x00000018ff037819 */ /* 0x000fc80000011603 */
[----:B------:R-:W-:-:S04]  /*dbb0*/  LOP3.LUT R0, R0, 0x80, R3, 0xf8, !PT ;  /* 0x0000008000007812 */ /* 0x000fc800078ef803 */
[----:B------:R-:W-:-:S07]  /*dbc0*/  PRMT R8, R0, 0x7610, R8 ;  /* 0x0000761000087816 */ /* 0x000fce0000000008 */
.L_x_806:
[----:B------:R-:W-:Y:S05]  /*dbd0*/  BSYNC.RECONVERGENT B0 ;  /* 0x0000000000007941 */ /* 0x000fea0003800200 */
.L_x_805:
[----:B------:R-:W-:Y:S01]  /*dbe0*/  STG.E.U8 desc[UR36][R16.64], R8 ;  /* 0x0000000810007986 */ /* 0x000fe2000c101124 */
[----:B------:R-:W-:Y:S05]  /*dbf0*/  EXIT ;  /* 0x000000000000794d */ /* 0x000fea0003800000 */
.L_x_799:
        /* <DEDUP_REMOVED lines=15> */
[----:B01-3--:R-:W-:-:S04]  /*dcf0*/  SHF.R.U32.HI R2, RZ, 0x17, R6 ;  /* 0x00000017ff027819 */ /* 0x00bfc80000011606 */
        /* <DEDUP_REMOVED lines=14> */
.L_x_809:
[----:B--2--5:R-:W2:Y:S02]  /*dde0*/  F2I.U64.F64.TRUNC R4, R4 ;  /* 0x0000000400047311 */ /* 0x024ea4000030d800 */
[----:B--2---:R-:W-:Y:S01]  /*ddf0*/  STG.E.64 desc[UR36][R16.64], R4 ;  /* 0x0000000410007986 */ /* 0x004fe2000c101b24 */
[----:B------:R-:W-:Y:S05]  /*de00*/  EXIT ;  /* 0x000000000000794d */ /* 0x000fea0003800000 */
.L_x_808:
[----:B--2--5:R-:W2:Y:S02]  /*de10*/  F2I.U32.F64.TRUNC R5, R4 ;  /* 0x0000000400057311 */ /* 0x024ea4000030d000 */
[----:B--2---:R-:W-:Y:S01]  /*de20*/  STG.E desc[UR36][R16.64], R5 ;  /* 0x0000000510007986 */ /* 0x004fe2000c101924 */
[----:B------:R-:W-:Y:S05]  /*de30*/  EXIT ;  /* 0x000000000000794d */ /* 0x000fea0003800000 */
.L_x_798:
        /* <DEDUP_REMOVED lines=12> */
[----:B0--3--:R-:W-:-:S05]  /*df00*/  SEL R3, RZ, 0x1, !P0 ;  /* 0x00000001ff037807 */ /* 0x009fca0004000000 */
[----:B------:R-:W-:Y:S01]  /*df10*/  STG.E.U8 desc[UR36][R16.64], R3 ;  /* 0x0000000310007986 */ /* 0x000fe2000c101124 */
[----:B------:R-:W-:Y:S05]  /*df20*/  EXIT ;  /* 0x000000000000794d */ /* 0x000fea0003800000 */
.L_x_811:
[----:B-----5:R-:W2:Y:S02]  /*df30*/  DADD R6, -RZ, -R6 ;  /* 0x00000000ff067229 */ /* 0x020ea40000000906 */
[----:B--2---:R-:W-:Y:S01]  /*df40*/  STG.E.128 desc[UR36][R16.64], R4 ;  /* 0x0000000410007986 */ /* 0x004fe2000c101d24 */
[----:B------:R-:W-:Y:S05]  /*df50*/  EXIT ;  /* 0x000000000000794d */ /* 0x000fea0003800000 */
.L_x_810:
[----:B------:R-:W-:-:S09]  /*df60*/  UISETP.NE.AND UP0, UPT, UR4, 0xf, UPT ;  /* 0x0000000f0400788c */ /* 0x000fd2000bf05270 */
[----:B------:R-:W-:Y:S05]  /*df70*/  BRA.U !UP0, `(.L_x_812) ;  /* 0x0000000508287547 */ /* 0x000fea000b800000 */
[----:B------:R-:W-:-:S09]  /*df80*/  UISETP.NE.AND UP0, UPT, UR4, 0x17, UPT ;  /* 0x000000170400788c */ /* 0x000fd2000bf05270 */
[----:B------:R-:W-:Y:S05]  /*df90*/  BRA.U !UP0, `(.L_x_813) ;  /* 0x0000000108b07547 */ /* 0x000fea000b800000 */
[----:B------:R-:W-:-:S09]  /*dfa0*/  UISETP.NE.AND UP0, UPT, UR4, 0x18, UPT ;  /* 0x000000180400788c */ /* 0x000fd2000bf05270 */
[----:B------:R-:W-:Y:S05]  /*dfb0*/  BRA.U !UP0, `(.L_x_814) ;  /* 0x0000000108447547 */ /* 0x000fea000b800000 */
.L_x_791:
[----:B------:R-:W-:Y:S01]  /*dfc0*/  MOV R0, 0x0 ;  /* 0x0000000000007802 */ /* 0x000fe20000000f00 */
[----:B------:R-:W2:Y:S01]  /*dfd0*/  LDCU.64 UR4, c[0x4][0x128] ;  /* 0x01002500ff0477ac */ /* 0x000ea20008000a00 */
[----:B------:R-:W-:Y:S02]  /*dfe0*/  HFMA2 R8, -RZ, RZ, 0, 6.020069122314453125e-06 ;  /* 0x00000065ff087431 */ /* 0x000fe400000001ff */
[----:B------:R-:W-:Y:S01]  /*dff0*/  IMAD.MOV.U32 R12, RZ, RZ, 0x1 ;  /* 0x00000001ff0c7424 */ /* 0x000fe200078e00ff */
[----:B01-3--:R0:W1:Y:S01]  /*e000*/  LDC.64 R2, c[0x4][R0] ;  /* 0x0100000000027b82 */ /* 0x00b0620000000a00 */
[----:B------:R-:W3:Y:S01]  /*e010*/  LDCU.64 UR6, c[0x4][0x130] ;  /* 0x01002600ff0677ac */ /* 0x000ee20008000a00 */
[----:B------:R-:W-:Y:S01]  /*e020*/  MOV R13, RZ ;  /* 0x000000ff000d7202 */ /* 0x000fe20000000f00 */
[----:B------:R-:W4:Y:S01]  /*e030*/  LDCU.64 UR8, c[0x4][0x30] ;  /* 0x01000600ff0877ac */ /* 0x000f220008000a00 */
[----:B--2--5:R-:W-:Y:S01]  /*e040*/  MOV R4, UR4 ;  /* 0x0000000400047c02 */ /* 0x024fe20008000f00 */
[----:B------:R-:W-:Y:S01]  /*e050*/  IMAD.U32 R5, RZ, RZ, UR5 ;  /* 0x00000005ff057e24 */ /* 0x000fe2000f8e00ff */
[----:B---3--:R-:W-:Y:S01]  /*e060*/  MOV R6, UR6 ;  /* 0x0000000600067c02 */ /* 0x008fe20008000f00 */
[----:B------:R-:W-:Y:S01]  /*e070*/  IMAD.U32 R7, RZ, RZ, UR7 ;  /* 0x00000007ff077e24 */ /* 0x000fe2000f8e00ff */
[----:B----4-:R-:W-:Y:S01]  /*e080*/  MOV R10, UR8 ;  /* 0x00000008000a7c02 */ /* 0x010fe20008000f00 */
[----:B0-----:R-:W-:-:S07]  /*e090*/  IMAD.U32 R11, RZ, RZ, UR9 ;  /* 0x00000009ff0b7e24 */ /* 0x001fce000f8e00ff */
[----:B------:R-:W-:-:S07]  /*e0a0*/  LEPC R20, `(.L_x_815) ;  /* 0x000000001014794e */ /* 0x000fce0000000000 */
[----:B-1----:R-:W-:Y:S05]  /*e0b0*/  CALL.ABS.NOINC R2 ;  /* 0x0000000002007343 */ /* 0x002fea0003c00000 */
.L_x_815:
[----:B------:R-:W-:Y:S05]  /*e0c0*/  EXIT ;  /* 0x000000000000794d */ /* 0x000fea0003800000 */
.L_x_814:
[----:B------:R-:W-:Y:S01]  /*e0d0*/  UMOV UR4, 0xf0000000 ;  /* 0xf000000000047882 */ /* 0x000fe20000000000 */
[----:B------:R-:W-:Y:S01]  /*e0e0*/  UMOV UR5, 0x380fffff ;  /* 0x380fffff00057882 */ /* 0x000fe20000000000 */
[----:B--2--5:R-:W2:-:S15]  /*e0f0*/  F2F.F32.F64 R7, R4 ;  /* 0x0000000400077310 */ /* 0x024e9e0000301000 */
[----:B------:R-:W-:-:S15]  /*e100*/  NOP ;  /* 0x0000000000007918 */ /* 0x000fde0000000000 */
[----:B------:R-:W-:-:S15]  /*e110*/  NOP ;  /* 0x0000000000007918 */ /* 0x000fde0000000000 */
[----:B------:R-:W-:-:S15]  /*e120*/  NOP ;  /* 0x0000000000007918 */ /* 0x000fde0000000000 */
[----:B------:R-:W-:-:S04]  /*e130*/  NOP ;  /* 0x0000000000007918 */ /* 0x000fc80000000000 */
[----:B------:R-:W2:Y:S01]  /*e140*/  DSETP.GEU.AND P0, PT, |R4|, UR4, PT ;  /* 0x0000000404007e2a */ /* 0x000ea2000bf0e200 */
[----:B------:R-:W-:Y:S01]  /*e150*/  BSSY.RECONVERGENT B0, `(.L_x_816) ;  /* 0x000000d000007945 */ /* 0x000fe20003800200 */
[----:B--2---:R-:W-:Y:S01]  /*e160*/  @!P0 FMUL R7, R7, 1.175494350822287508e-38 ;  /* 0x0080000007078820 */ /* 0x004fe20000400000 */
[----:B------:R-:W-:-:S04]  /*e170*/  IMAD.MOV.U32 R0, RZ, RZ, 0x7f ;  /* 0x0000007fff007424 */ /* 0x000fc800078e00ff */
[----:B01-3--:R-:W-:Y:S02]  /*e180*/  LOP3.LUT R2, R7, 0x7fffffff, RZ, 0xc0, !PT ;  /* 0x7fffffff07027812 */ /* 0x00bfe400078ec0ff */
        /* <DEDUP_REMOVED lines=9> */
.L_x_817:
[----:B------:R-:W-:Y:S05]  /*e220*/  BSYNC.RECONVERGENT B0 ;  /* 0x0000000000007941 */ /* 0x000fea0003800200 */
.L_x_816:
[----:B------:R-:W-:-:S05]  /*e230*/  LOP3.LUT R3, R0, 0x80, R3, 0xf8, !PT ;  /* 0x0000008000037812 */ /* 0x000fca00078ef803 */
[----:B------:R-:W-:Y:S01]  /*e240*/  STG.E.U8 desc[UR36][R16.64], R3 ;  /* 0x0000000310007986 */ /* 0x000fe2000c101124 */
[----:B------:R-:W-:Y:S05]  /*e250*/  EXIT ;  /* 0x000000000000794d */ /* 0x000fea0003800000 */
.L_x_813:
        /* <DEDUP_REMOVED lines=9> */
[----:B0-----:R-:W-:-:S05]  /*e2f0*/  @!P0 FMUL R3, R3, 1.175494350822287508e-38 ;  /* 0x0080000003038820 */ /* 0x001fca0000400000 */
[----:B-1----:R-:W-:-:S04]  /*e300*/  LOP3.LUT R2, R3, 0x7fffffff, RZ, 0xc0, !PT ;  /* 0x7fffffff03027812 */ /* 0x002fc800078ec0ff */
        /* <DEDUP_REMOVED lines=9> */
.L_x_819:
[----:B------:R-:W-:Y:S02]  /*e3a0*/  ISETP.GT.U32.AND P0, PT, R2, 0x7f800000, PT ;  /* 0x7f8000000200780c */ /* 0x000fe40003f04070 */
[----:B------:R-:W-:-:S04]  /*e3b0*/  MOV R0, 0x7f ;  /* 0x0000007f00007802 */ /* 0x000fc80000000f00 */
[----:B------:R-:W-:-:S07]  /*e3c0*/  SEL R0, R0, 0x7c, P0 ;  /* 0x0000007c00007807 */ /* 0x000fce0000000000 */
.L_x_820:
[----:B------:R-:W-:Y:S05]  /*e3d0*/  BSYNC.RECONVERGENT B0 ;  /* 0x0000000000007941 */ /* 0x000fea0003800200 */
.L_x_818:
[----:B------:R-:W-:-:S04]  /*e3e0*/  SHF.R.U32.HI R3, RZ, 0x18, R3 ;  /* 0x00000018ff037819 */ /* 0x000fc80000011603 */
[----:B------:R-:W-:-:S05]  /*e3f0*/  LOP3.LUT R3, R0, 0x80, R3, 0xf8, !PT ;  /* 0x0000008000037812 */ /* 0x000fca00078ef803 */
[----:B------:R-:W-:Y:S01]  /*e400*/  STG.E.U8 desc[UR36][R16.64], R3 ;  /* 0x0000000310007986 */ /* 0x000fe2000c101124 */
[----:B------:R-:W-:Y:S05]  /*e410*/  EXIT ;  /* 0x000000000000794d */ /* 0x000fea0003800000 */
.L_x_812:
        /* <DEDUP_REMOVED lines=9> */
[----:B------:R-:W-:-:S05]  /*e4b0*/  F2FP.BF16.F32.PACK_AB R0, RZ, R0 ;  /* 0x00000000ff00723e */ /* 0x000fca00000010ff */
[----:B------:R-:W-:Y:S01]  /*e4c0*/  STG.E.U16 desc[UR36][R16.64], R0 ;  /* 0x0000000010007986 */ /* 0x000fe2000c101524 */
[----:B------:R-:W-:Y:S05]  /*e4d0*/  EXIT ;  /* 0x000000000000794d */ /* 0x000fea0003800000 */
.L_x_821:
        /* <DEDUP_REMOVED lines=10> */
.L_x_2242:


//--------------------- .text._ZN2at6native27unrolled_elementwise_kernelIZZZNS0_16conj_kernel_cudaERNS_18TensorIteratorBaseEENKUlvE0_clEvENKUlvE9_clEvEUlN3c107complexIdEEE_St5arrayIPcLm2EELi4E23TrivialOffsetCalculatorILi1EjESE_NS0_6memory12LoadWithCastILi1EEENSF_13StoreWithCastILi1EEEEEviT_T0_T2_T3_T4_T5_ --------------------------
	.section	.text._ZN2at6native27unrolled_elementwise_kernelIZZZNS0_16conj_kernel_cudaERNS_18TensorIteratorBaseEENKUlvE0_clEvENKUlvE9_clEvEUlN3c107complexIdEEE_St5arrayIPcLm2EELi4E23TrivialOffsetCalculatorILi1EjESE_NS0_6memory12LoadWithCastILi1EEENSF_13StoreWithCastILi1EEEEEviT_T0_T2_T3_T4_T5_,"ax",@progbits
	.align	128
        .global         _ZN2at6native27unrolled_elementwise_kernelIZZZNS0_16conj_kernel_cudaERNS_18TensorIteratorBaseEENKUlvE0_clEvENKUlvE9_clEvEUlN3c107complexIdEEE_St5arrayIPcLm2EELi4E23TrivialOffsetCalculatorILi1EjESE_NS0_6memory12LoadWithCastILi1EEENSF_13StoreWithCastILi1EEEEEviT_T0_T2_T3_T4_T5_
        .type           _ZN2at6native27unrolled_elementwise_kernelIZZZNS0_16conj_kernel_cudaERNS_18TensorIteratorBaseEENKUlvE0_clEvENKUlvE9_clEvEUlN3c107complexIdEEE_St5arrayIPcLm2EELi4E23TrivialOffsetCalculatorILi1EjESE_NS0_6memory12LoadWithCastILi1EEENSF_13StoreWithCastILi1EEEEEviT_T0_T2_T3_T4_T5_,@function
        .size           _ZN2at6native27unrolled_elementwise_kernelIZZZNS0_16conj_kernel_cudaERNS_18TensorIteratorBaseEENKUlvE0_clEvENKUlvE9_clEvEUlN3c107complexIdEEE_St5arrayIPcLm2EELi4E23TrivialOffsetCalculatorILi1EjESE_NS0_6memory12LoadWithCastILi1EEENSF_13StoreWithCastILi1EEEEEviT_T0_T2_T3_T4_T5_,(.L_x_2243 - _ZN2at6native27unrolled_elementwise_kernelIZZZNS0_16conj_kernel_cudaERNS_18TensorIteratorBaseEENKUlvE0_clEvENKUlvE9_clEvEUlN3c107complexIdEEE_St5arrayIPcLm2EELi4E23TrivialOffsetCalculatorILi1EjESE_NS0_6memory12LoadWithCastILi1EEENSF_13StoreWithCastILi1EEEEEviT_T0_T2_T3_T4_T5_)
        .other          _ZN2at6native27unrolled_elementwise_kernelIZZZNS0_16conj_kernel_cudaERNS_18TensorIteratorBaseEENKUlvE0_clEvENKUlvE9_clEvEUlN3c107complexIdEEE_St5arrayIPcLm2EELi4E23TrivialOffsetCalculatorILi1EjESE_NS0_6memory12LoadWithCastILi1EEENSF_13StoreWithCastILi1EEEEEviT_T0_T2_T3_T4_T5_,@"STO_CUDA_ENTRY STV_DEFAULT"
_ZN2at6native27unrolled_elementwise_kernelIZZZNS0_16conj_kernel_cudaERNS_18TensorIteratorBaseEENKUlvE0_clEvENKUlvE9_clEvEUlN3c107complexIdEEE_St5arrayIPcLm2EELi4E23TrivialOffsetCalculatorILi1EjESE_NS0_6memory12LoadWithCastILi1EEENSF_13StoreWithCastILi1EEEEEviT_T0_T2_T3_T4_T5_:
.text._ZN2at6native27unrolled_elementwise_kernelIZZZNS0_16conj_kernel_cudaERNS_18TensorIteratorBaseEENKUlvE0_clEvENKUlvE9_clEvEUlN3c107complexIdEEE_St5arrayIPcLm2EELi4E23TrivialOffsetCalculatorILi1EjESE_NS0_6memory12LoadWithCastILi1EEENSF_13StoreWithCastILi1EEEEEviT_T0_T2_T3_T4_T5_:
        /* <DEDUP_REMOVED lines=8> */
[----:B------:R-:W-:Y:S01]  /*0080*/  CS2R R34, SRZ ;  /* 0x0000000000227805 */ /* 0x000fe2000001ff00 */
        /* <DEDUP_REMOVED lines=26> */
.L_x_828:
[----:B------:R-:W2:Y:S01]  /*0230*/  LDG.E.U8 R4, desc[UR36][R4.64] ;  /* 0x0000002404047981 */ /* 0x000ea2000c1e1100 */
[----:B------:R-:W-:Y:S01]  /*0240*/  CS2R R34, SRZ ;  /* 0x0000000000227805 */ /* 0x000fe2000001ff00 */
[----:B--2---:R0:W1:Y:S02]  /*0250*/  I2F.F64.U16 R32, R4 ;  /* 0x0000000400207312 */ /* 0x0040640000101800 */
[----:B01----:R-:W-:Y:S05]  /*0260*/  BRA `(.L_x_830) ;  /* 0x0000000c00dc7947 */ /* 0x003fea0003800000 */
.L_x_827:
        /* <DEDUP_REMOVED lines=10> */
.L_x_832:
[----:B------:R-:W2:Y:S01]  /*0310*/  LDG.E R4, desc[UR36][R4.64] ;  /* 0x0000002404047981 */ /* 0x000ea2000c1e1900 */
[----:B------:R-:W-:Y:S01]  /*0320*/  CS2R R34, SRZ ;  /* 0x0000000000227805 */ /* 0x000fe2000001ff00 */
[----:B--2---:R0:W1:Y:S02]  /*0330*/  I2F.F64 R32, R4 ;  /* 0x0000000400207312 */ /* 0x0040640000201c00 */
[----:B01----:R-:W-:Y:S05]  /*0340*/  BRA `(.L_x_830) ;  /* 0x0000000c00a47947 */ /* 0x003fea0003800000 */
.L_x_831:
[----:B------:R-:W2:Y:S01]  /*0350*/  LDG.E.U16 R4, desc[UR36][R4.64] ;  /* 0x0000002404047981 */ /* 0x000ea2000c1e1500 */
[----:B------:R-:W-:Y:S01]  /*0360*/  CS2R R34, SRZ ;  /* 0x0000000000227805 */ /* 0x000fe2000001ff00 */
[----:B--2---:R0:W1:Y:S02]  /*0370*/  I2F.F64.S16 R32, R4 ;  /* 0x0000000400207312 */ /* 0x0040640000101c00 */
[----:B01----:R-:W-:Y:S05]  /*0380*/  BRA `(.L_x_830) ;  /* 0x0000000c00947947 */ /* 0x003fea0003800000 */
.L_x_826:
        /* <DEDUP_REMOVED lines=11> */
.L_x_834:
[----:B------:R-:W2:Y:S01]  /*0440*/  LDG.E.U16 R0, desc[UR36][R4.64] ;  /* 0x0000002404007981 */ /* 0x000ea2000c1e1500 */
[----:B------:R-:W-:Y:S01]  /*0450*/  CS2R R34, SRZ ;  /* 0x0000000000227805 */ /* 0x000fe2000001ff00 */
[----:B--2---:R-:W-:-:S05]  /*0460*/  HADD2.F32 R0, -RZ, R0.H0_H0 ;  /* 0x20000000ff007230 */ /* 0x004fca0000004100 */
[----:B------:R-:W-:-:S04]  /*0470*/  FMUL.FTZ R0, R0, 1 ;  /* 0x3f80000000007820 */ /* 0x000fc80000410000 */
[----:B------:R1:W2:Y:S02]  /*0480*/  F2F.F64.F32 R32, R0 ;  /* 0x0000000000207310 */ /* 0x0002a40000201800 */
[----:B-12---:R-:W-:Y:S05]  /*0490*/  BRA `(.L_x_830) ;  /* 0x0000000c00507947 */ /* 0x006fea0003800000 */
.L_x_833:
        /* <DEDUP_REMOVED lines=16> */
.L_x_836:
        /* <DEDUP_REMOVED lines=12> */
.L_x_835:
[----:B------:R0:W5:Y:S01]  /*0660*/  LDG.E.64 R32, desc[UR36][R4.64] ;  /* 0x0000002404207981 */ /* 0x000162000c1e1b00 */
[----:B------:R-:W-:Y:S01]  /*0670*/  CS2R R34, SRZ ;  /* 0x0000000000227805 */ /* 0x000fe2000001ff00 */
[----:B------:R-:W-:Y:S06]  /*0680*/  BRA `(.L_x_830) ;  /* 0x0000000800d47947 */ /* 0x000fec0003800000 */
.L_x_825:
        /* <DEDUP_REMOVED lines=14> */
.L_x_839:
[----:B------:R1:W5:Y:S01]  /*0770*/  LDG.E.128 R32, desc[UR36][R4.64] ;  /* 0x0000002404207981 */ /* 0x000362000c1e1d00 */
[----:B------:R-:W-:Y:S05]  /*0780*/  BRA `(.L_x_830) ;  /* 0x0000000800947947 */ /* 0x000fea0003800000 */
.L_x_838:
        /* <DEDUP_REMOVED lines=8> */
[----:B------:R-:W-:Y:S01]  /*0810*/  CS2R R34, SRZ ;  /* 0x0000000000227805 */ /* 0x000fe2000001ff00 */
        /* <DEDUP_REMOVED lines=15> */
[----:B------:R-:W-:-:S05]  /*0910*/  LOP3.LUT R3, R3, 0x80000000, R0, 0xf8, !PT ;  /* 0x8000000003037812 */ /* 0x000fca00078ef800 */
[----:B------:R-:W-:-:S04]  /*0920*/  FMUL.FTZ R3, R3, 1 ;  /* 0x3f80000003037820 */ /* 0x000fc80000410000 */
[----:B------:R2:W3:Y:S02]  /*0930*/  F2F.F64.F32 R32, R3 ;  /* 0x0000000300207310 */ /* 0x0004e40000201800 */
[----:B--23--:R-:W-:Y:S05]  /*0940*/  BRA `(.L_x_830) ;  /* 0x0000000800247947 */ /* 0x00cfea0003800000 */
.L_x_841:
[----:B------:R-:W2:Y:S01]  /*0950*/  LDG.E.U8 R4, desc[UR36][R4.64] ;  /* 0x0000002404047981 */ /* 0x000ea2000c1e1100 */
[----:B------:R-:W-:Y:S01]  /*0960*/  CS2R R34, SRZ ;  /* 0x0000000000227805 */ /* 0x000fe2000001ff00 */
        /* <DEDUP_REMOVED lines=10> */
[----:B------:R-:W-:-:S05]  /*0a10*/  LOP3.LUT R0, R0, 0x80000000, R3, 0xf8, !PT ;  /* 0x8000000000007812 */ /* 0x000fca00078ef803 */
[----:B------:R-:W-:-:S04]  /*0a20*/  FMUL.FTZ R0, R0, 1 ;  /* 0x3f80000000007820 */ /* 0x000fc80000410000 */
[----:B------:R2:W3:Y:S02]  /*0a30*/  F2F.F64.F32 R32, R0 ;  /* 0x0000000000207310 */ /* 0x0004e40000201800 */
[----:B--23--:R-:W-:Y:S05]  /*0a40*/  BRA `(.L_x_830) ;  /* 0x0000000400e47947 */ /* 0x00cfea0003800000 */
.L_x_840:
[----:B------:R-:W2:Y:S01]  /*0a50*/  LDG.E.U16 R0, desc[UR36][R4.64] ;  /* 0x0000002404007981 */ /* 0x000ea2000c1e1500 */
[----:B------:R-:W-:Y:S01]  /*0a60*/  CS2R R34, SRZ ;  /* 0x0000000000227805 */ /* 0x000fe2000001ff00 */
[----:B--2---:R-:W-:-:S04]  /*0a70*/  IMAD.U32 R0, R0, 0x10000, RZ ;  /* 0x0001000000007824 */ /* 0x004fc800078e00ff */
[----:B------:R-:W-:-:S04]  /*0a80*/  FMUL.FTZ R0, R0, 1 ;  /* 0x3f80000000007820 */ /* 0x000fc80000410000 */
[----:B------:R2:W3:Y:S02]  /*0a90*/  F2F.F64.F32 R32, R0 ;  /* 0x0000000000207310 */ /* 0x0004e40000201800 */
[----:B--23--:R-:W-:Y:S05]  /*0aa0*/  BRA `(.L_x_830) ;  /* 0x0000000400cc7947 */ /* 0x00cfea0003800000 */
.L_x_837:
        /* <DEDUP_REMOVED lines=12> */
.L_x_844:
        /* <DEDUP_REMOVED lines=22> */
.L_x_846:
[----:B------:R-:W-:Y:S05]  /*0cd0*/  BSYNC.RECONVERGENT B0 ;  /* 0x0000000000007941 */ /* 0x000fea0003800200 */
.L_x_845:
[----:B------:R-:W-:Y:S01]  /*0ce0*/  IMAD.SHL.U32 R0, R0, 0x100000, RZ ;  /* 0x0010000000007824 */ /* 0x000fe200078e00ff */
[----:B------:R-:W-:-:S04]  /*0cf0*/  LEA R3, R3, 0x3b800000, 0x17 ;  /* 0x3b80000003037811 */ /* 0x000fc800078eb8ff */
[----:B------:R-:W-:-:S05]  /*0d00*/  LOP3.LUT R0, R3, R0, R7, 0xfe, !PT ;  /* 0x0000000003007212 */ /* 0x000fca00078efe07 */
[----:B------:R-:W-:-:S04]  /*0d10*/  FMUL.FTZ R0, R0, 1 ;  /* 0x3f80000000007820 */ /* 0x000fc80000410000 */
[----:B------:R4:W0:Y:S02]  /*0d20*/  F2F.F64.F32 R32, R0 ;  /* 0x0000000000207310 */ /* 0x0008240000201800 */
[----:B0---4-:R-:W-:Y:S05]  /*0d30*/  BRA `(.L_x_830) ;  /* 0x0000000400287947 */ /* 0x011fea0003800000 */
.L_x_843:
        /* <DEDUP_REMOVED lines=22> */
.L_x_848:
[----:B------:R-:W-:Y:S05]  /*0ea0*/  BSYNC.RECONVERGENT B0 ;  /* 0x0000000000007941 */ /* 0x000fea0003800200 */
.L_x_847:
[----:B------:R-:W-:Y:S01]  /*0eb0*/  IMAD.SHL.U32 R0, R0, 0x200000, RZ ;  /* 0x0020000000007824 */ /* 0x000fe200078e00ff */
[----:B------:R-:W-:-:S04]  /*0ec0*/  LEA R3, R3, 0x37800000, 0x17 ;  /* 0x3780000003037811 */ /* 0x000fc800078eb8ff */
[----:B------:R-:W-:-:S05]  /*0ed0*/  LOP3.LUT R0, R3, R0, R7, 0xfe, !PT ;  /* 0x0000000003007212 */ /* 0x000fca00078efe07 */
[----:B------:R-:W-:-:S04]  /*0ee0*/  FMUL.FTZ R0, R0, 1 ;  /* 0x3f80000000007820 */ /* 0x000fc80000410000 */
[----:B------:R4:W0:Y:S02]  /*0ef0*/  F2F.F64.F32 R32, R0 ;  /* 0x0000000000207310 */ /* 0x0008240000201800 */
[----:B0---4-:R-:W-:Y:S05]  /*0f00*/  BRA `(.L_x_830) ;  /* 0x0000000000b47947 */ /* 0x011fea0003800000 */
.L_x_842:
[----:B------:R-:W-:-:S09]  /*0f10*/  UISETP.NE.AND UP0, UPT, UR4, 0x1c, UPT ;  /* 0x0000001c0400788c */ /* 0x000fd2000bf05270 */
[----:B------:R-:W-:Y:S05]  /*0f20*/  BRA.U !UP0, `(.L_x_849) ;  /* 0x0000000108a07547 */ /* 0x000fea000b800000 */
[----:B------:R-:W-:-:S09]  /*0f30*/  UISETP.NE.AND UP0, UPT, UR4, 0x1d, UPT ;  /* 0x0000001d0400788c */ /* 0x000fd2000bf05270 */
[----:B------:R-:W-:Y:S05]  /*0f40*/  BRA.U !UP0, `(.L_x_850) ;  /* 0x0000000108887547 */ /* 0x000fea000b800000 */
[----:B------:R-:W-:-:S09]  /*0f50*/  UISETP.NE.AND UP0, UPT, UR4, 0x2c, UPT ;  /* 0x0000002c0400788c */ /* 0x000fd2000bf05270 */
[----:B------:R-:W-:Y:S05]  /*0f60*/  BRA.U !UP0, `(.L_x_851) ;  /* 0x00000001084c7547 */ /* 0x000fea000b800000 */
.L_x_829:
        /* <DEDUP_REMOVED lines=16> */
.L_x_852:
[----:B------:R-:W-:Y:S02]  /*1070*/  CS2R R32, SRZ ;  /* 0x0000000000207805 */ /* 0x000fe4000001ff00 */
[----:B------:R-:W-:Y:S01]  /*1080*/  CS2R R34, SRZ ;  /* 0x0000000000227805 */ /* 0x000fe2000001ff00 */
[----:B------:R-:W-:Y:S06]  /*1090*/  BRA `(.L_x_830) ;  /* 0x0000000000507947 */ /* 0x000fec0003800000 */
.L_x_851:
[----:B------:R-:W2:Y:S01]  /*10a0*/  LDG.E.U8 R0, desc[UR36][R4.64] ;  /* 0x0000002404007981 */ /* 0x000ea2000c1e1100 */
[----:B------:R-:W-:Y:S01]  /*10b0*/  CS2R R34, SRZ ;  /* 0x0000000000227805 */ /* 0x000fe2000001ff00 */
[----:B------:R-:W-:Y:S02]  /*10c0*/  IMAD.MOV.U32 R32, RZ, RZ, 0x0 ;  /* 0x00000000ff207424 */ /* 0x000fe400078e00ff */
[----:B------:R-:W-:Y:S01]  /*10d0*/  IMAD.MOV.U32 R33, RZ, RZ, 0x38000000 ;  /* 0x38000000ff217424 */ /* 0x000fe200078e00ff */
[----:B--2---:R-:W-:-:S13]  /*10e0*/  ISETP.NE.AND P0, PT, R0, RZ, PT ;  /* 0x000000ff0000720c */ /* 0x004fda0003f05270 */
[----:B------:R-:W-:Y:S05]  /*10f0*/  @!P0 BRA `(.L_x_830) ;  /* 0x0000000000388947 */ /* 0x000fea0003800000 */
[----:B------:R-:W-:-:S13]  /*1100*/  ISETP.NE.AND P0, PT, R0, 0xff, PT ;  /* 0x000000ff0000780c */ /* 0x000fda0003f05270 */
[----:B------:R-:W-:Y:S02]  /*1110*/  @P0 IMAD.SHL.U32 R0, R0, 0x800000, RZ ;  /* 0x0080000000000824 */ /* 0x000fe400078e00ff */
[----:B------:R-:W-:Y:S02]  /*1120*/  @!P0 IMAD.MOV.U32 R32, RZ, RZ, 0x20000000 ;  /* 0x20000000ff208424 */ /* 0x000fe400078e00ff */
[----:B------:R-:W-:Y:S02]  /*1130*/  @!P0 IMAD.MOV.U32 R33, RZ, RZ, 0x7ff80000 ;  /* 0x7ff80000ff218424 */ /* 0x000fe400078e00ff */
[----:B------:R-:W-:-:S04]  /*1140*/  @P0 FMUL.FTZ R0, R0, 1 ;  /* 0x3f80000000000820 */ /* 0x000fc80000410000 */
[----:B------:R4:W0:Y:S02]  /*1150*/  @P0 F2F.F64.F32 R32, R0 ;  /* 0x0000000000200310 */ /* 0x0008240000201800 */
[----:B0---4-:R-:W-:Y:S05]  /*1160*/  BRA `(.L_x_830) ;  /* 0x00000000001c7947 */ /* 0x011fea0003800000 */
.L_x_850:
[----:B------:R-:W2:Y:S01]  /*1170*/  LDG.E.64 R32, desc[UR36][R4.64] ;  /* 0x0000002404207981 */ /* 0x000ea2000c1e1b00 */
[----:B------:R-:W-:Y:S01]  /*1180*/  CS2R R34, SRZ ;  /* 0x0000000000227805 */ /* 0x000fe2000001ff00 */
[----:B--2---:R-:W4:Y:S02]  /*1190*/  I2F.F64.U64 R32, R32 ;  /* 0x0000002000207312 */ /* 0x004f240000301800 */
[----:B----4-:R-:W-:Y:S05]  /*11a0*/  BRA `(.L_x_830) ;  /* 0x00000000000c7947 */ /* 0x010fea0003800000 */
.L_x_849:
[----:B------:R-:W2:Y:S01]  /*11b0*/  LDG.E R4, desc[UR36][R4.64] ;  /* 0x0000002404047981 */ /* 0x000ea2000c1e1900 */
[----:B------:R-:W-:Y:S01]  /*11c0*/  CS2R R34, SRZ ;  /* 0x0000000000227805 */ /* 0x000fe2000001ff00 */
[----:B--2---:R2:W3:Y:S06]  /*11d0*/  I2F.F64.U32 R32, R4 ;  /* 0x0000000400207312 */ /* 0x0044ec0000201800 */
.L_x_830:
[----:B------:R-:W-:Y:S05]  /*11e0*/  BSYNC.RECONVERGENT B6 ;  /* 0x0000000000067941 */ /* 0x000fea0003800200 */
.L_x_824:
[----:B------:R-:W-:-:S07]  /*11f0*/  VIADD R37, R23, 0x80 ;  /* 0x0000008017257836 */ /* 0x000fce0000000000 */
.L_x_823:
[----:B------:R-:W-:Y:S05]  /*1200*/  BSYNC.RECONVERGENT B7 ;  /* 0x0000000000077941 */ /* 0x000fea0003800200 */
.L_x_822:
[----:B------:R-:W-:Y:S01]  /*1210*/  ISETP.GE.AND P0, PT, R37, R22, PT ;  /* 0x000000162500720c */ /* 0x000fe20003f06270 */
[----:B------:R-:W-:Y:S01]  /*1220*/  BSSY.RECONVERGENT B7, `(.L_x_853) ;  /* 0x0000117000077945 */ /* 0x000fe20003800200 */
[----:B------:R-:W-:Y:S02]  /*1230*/  CS2R R30, SRZ ;  /* 0x00000000001e7805 */ /* 0x000fe4000001ff00 */
[----:B------:R-:W-:-:S09]  /*1240*/  CS2R R28, SRZ ;  /* 0x00000000001c7805 */ /* 0x000fd2000001ff00 */
[----:B------:R-:W-:Y:S05]  /*1250*/  @P0 BRA `(.L_x_854) ;  /* 0x00000010004c0947 */ /* 0x000fea0003800000 */
[----:B012---:R-:W0:Y:S01]  /*1260*/  LDC.64 R4, c[0x0][0x390] ;  /* 0x0000e400ff047b82 */ /* 0x007e220000000a00 */
        /* <DEDUP_REMOVED lines=19> */
[----:B--2---:R1:W2:Y:S02]  /*13a0*/  I2F.F64.S16 R28, R4 ;  /* 0x00000004001c7312 */ /* 0x0042a40000101c00 */
[----:B-12---:R-:W-:Y:S05]  /*13b0*/  BRA `(.L_x_861) ;  /* 0x0000000c00ec7947 */ /* 0x006fea0003800000 */
.L_x_859:
[----:B------:R-:W2:Y:S01]  /*13c0*/  LDG.E.U8 R4, desc[UR36][R4.64] ;  /* 0x0000002404047981 */ /* 0x000ea2000c1e1100 */
[----:B------:R-:W-:Y:S01]  /*13d0*/  CS2R R30, SRZ ;  /* 0x00000000001e7805 */ /* 0x000fe2000001ff00 */
[----:B--2---:R1:W2:Y:S02]  /*13e0*/  I2F.F64.U16 R28, R4 ;  /* 0x00000004001c7312 */ /* 0x0042a40000101800 */
[----:B-12---:R-:W-:Y:S05]  /*13f0*/  BRA `(.L_x_861) ;  /* 0x0000000c00dc7947 */ /* 0x006fea0003800000 */
.L_x_858:
        /* <DEDUP_REMOVED lines=8> */
[----:B--2---:R-:W1:Y:S02]  /*1480*/  I2F.F64.S64 R28, R28 ;  /* 0x0000001c001c7312 */ /* 0x004e640000301c00 */
[----:B-1----:R-:W-:Y:S05]  /*1490*/  BRA `(.L_x_861) ;  /* 0x0000000c00b47947 */ /* 0x002fea0003800000 */
.L_x_863:
[----:B------:R-:W2:Y:S01]  /*14a0*/  LDG.E R4, desc[UR36][R4.64] ;  /* 0x0000002404047981 */ /* 0x000ea2000c1e1900 */
[----:B------:R-:W-:Y:S01]  /*14b0*/  CS2R R30, SRZ ;  /* 0x00000000001e7805 */ /* 0x000fe2000001ff00 */
[----:B--2---:R1:W2:Y:S02]  /*14c0*/  I2F.F64 R28, R4 ;  /* 0x00000004001c7312 */ /* 0x0042a40000201c00 */
[----:B-12---:R-:W-:Y:S05]  /*14d0*/  BRA `(.L_x_861) ;  /* 0x0000000c00a47947 */ /* 0x006fea0003800000 */
.L_x_862:
[----:B------:R-:W2:Y:S01]  /*14e0*/  LDG.E.U16 R4, desc[UR36][R4.64] ;  /* 0x0000002404047981 */ /* 0x000ea2000c1e1500 */
[----:B------:R-:W-:Y:S01]  /*14f0*/  CS2R R30, SRZ ;  /* 0x00000000001e7805 */ /* 0x000fe2000001ff00 */
[----:B--2---:R1:W2:Y:S02]  /*1500*/  I2F.F64.S16 R28, R4 ;  /* 0x00000004001c7312 */ /* 0x0042a40000101c00 */
[----:B-12---:R-:W-:Y:S05]  /*1510*/  BRA `(.L_x_861) ;  /* 0x0000000c00947947 */ /* 0x006fea0003800000 */
.L_x_857:
        /* <DEDUP_REMOVED lines=9> */
[----:B------:R-:W0:Y:S02]  /*15b0*/  F2F.F64.F32 R28, R28 ;  /* 0x0000001c001c7310 */ /* 0x000e240000201800 */
[----:B0-----:R-:W-:Y:S05]  /*15c0*/  BRA `(.L_x_861) ;  /* 0x0000000c00687947 */ /* 0x001fea0003800000 */
.L_x_865:
[----:B------:R-:W2:Y:S01]  /*15d0*/  LDG.E.U16 R0, desc[UR36][R4.64] ;  /* 0x0000002404007981 */ /* 0x000ea2000c1e1500 */
[----:B------:R-:W-:Y:S01]  /*15e0*/  CS2R R30, SRZ ;  /* 0x00000000001e7805 */ /* 0x000fe2000001ff00 */
[----:B--2---:R-:W-:-:S05]  /*15f0*/  HADD2.F32 R0, -RZ, R0.H0_H0 ;  /* 0x20000000ff007230 */ /* 0x004fca0000004100 */
[----:B------:R-:W-:-:S04]  /*1600*/  FMUL.FTZ R0, R0, 1 ;  /* 0x3f80000000007820 */ /* 0x000fc80000410000 */
[----:B------:R0:W1:Y:S02]  /*1610*/  F2F.F64.F32 R28, R0 ;  /* 0x00000000001c7310 */ /* 0x0000640000201800 */
[----:B01----:R-:W-:Y:S05]  /*1620*/  BRA `(.L_x_861) ;  /* 0x0000000c00507947 */ /* 0x003fea0003800000 */
.L_x_864:
        /* <DEDUP_REMOVED lines=9> */
[----:B------:R-:W0:-:S15]  /*16c0*/  F2F.F64.F32 R28, R28 ;  /* 0x0000001c001c7310 */ /* 0x000e1e0000201800 */
[----:B------:R-:W-:-:S15]  /*16d0*/  NOP ;  /* 0x0000000000007918 */ /* 0x000fde0000000000 */
[----:B------:R-:W-:-:S15]  /*16e0*/  NOP ;  /* 0x0000000000007918 */ /* 0x000fde0000000000 */
[----:B------:R-:W-:-:S15]  /*16f0*/  NOP ;  /* 0x0000000000007918 */ /* 0x000fde0000000000 */
[----:B------:R-:W-:-:S04]  /*1700*/  NOP ;  /* 0x0000000000007918 */ /* 0x000fc80000000000 */
[----:B------:R-:W1:Y:S02]  /*1710*/  F2F.F64.F32 R30, R30 ;  /* 0x0000001e001e7310 */ /* 0x000e640000201800 */
[----:B01----:R-:W-:Y:S05]  /*1720*/  BRA `(.L_x_861) ;  /* 0x0000000c00107947 */ /* 0x003fea0003800000 */
.L_x_867:
[----:B------:R-:W2:Y:S02]  /*1730*/  LDG.E R4, desc[UR36][R4.64] ;  /* 0x0000002404047981 */ /* 0x000ea4000c1e1900 */
[----:B--2---:R-:W-:-:S05]  /*1740*/  HADD2.F32 R0, -RZ, R4.H0_H0 ;  /* 0x20000004ff007230 */ /* 0x004fca0000004100 */
[----:B------:R-:W-:Y:S01]  /*1750*/  FMUL.FTZ R28, R0, 1 ;  /* 0x3f800000001c7820 */ /* 0x000fe20000410000 */
[----:B------:R-:W-:-:S05]  /*1760*/  HADD2.F32 R0, -RZ, R4.H1_H1 ;  /* 0x30000004ff007230 */ /* 0x000fca0000004100 */
[----:B------:R-:W-:Y:S01]  /*1770*/  FMUL.FTZ R0, R0, 1 ;  /* 0x3f80000000007820 */ /* 0x000fe20000410000 */
[----:B------:R-:W0:-:S15]  /*1780*/  F2F.F64.F32 R28, R28 ;  /* 0x0000001c001c7310 */ /* 0x000e1e0000201800 */
[----:B------:R-:W-:-:S15]  /*1790*/  NOP ;  /* 0x0000000000007918 */ /* 0x000fde0000000000 */
[----:B------:R-:W-:-:S15]  /*17a0*/  NOP ;  /* 0x0000000000007918 */ /* 0x000fde0000000000 */
[----:B------:R-:W-:-:S15]  /*17b0*/  NOP ;  /* 0x0000000000007918 */ /* 0x000fde0000000000 */
[----:B------:R-:W-:-:S04]  /*17c0*/  NOP ;  /* 0x0000000000007918 */ /* 0x000fc80000000000 */
[----:B------:R1:W2:Y:S02]  /*17d0*/  F2F.F64.F32 R30, R0 ;  /* 0x00000000001e7310 */ /* 0x0002a40000201800 */
[----:B012---:R-:W-:Y:S05]  /*17e0*/  BRA `(.L_x_861) ;  /* 0x0000000800e07947 */ /* 0x007fea0003800000 */
.L_x_866:
[----:B------:R0:W5:Y:S01]  /*17f0*/  LDG.E.64 R28, desc[UR36][R4.64] ;  /* 0x00000024041c7981 */ /* 0x000162000c1e1b00 */
[----:B------:R-:W-:Y:S01]  /*1800*/  CS2R R30, SRZ ;  /* 0x00000000001e7805 */ /* 0x000fe2000001ff00 */
[----:B------:R-:W-:Y:S06]  /*1810*/  BRA `(.L_x_861) ;  /* 0x0000000800d47947 */ /* 0x000fec0003800000 */
.L_x_856:
        /* <DEDUP_REMOVED lines=14> */
.L_x_870:
[----:B------:R4:W5:Y:S01]  /*1900*/  LDG.E.128 R28, desc[UR36][R4.64] ;  /* 0x00000024041c7981 */ /* 0x000962000c1e1d00 */
[----:B------:R-:W-:Y:S05]  /*1910*/  BRA `(.L_x_861) ;  /* 0x0000000800947947 */ /* 0x000fea0003800000 */
.L_x_869:
        /* <DEDUP_REMOVED lines=26> */
[----:B------:R4:W0:Y:S02]  /*1ac0*/  F2F.F64.F32 R28, R3 ;  /* 0x00000003001c7310 */ /* 0x0008240000201800 */
[----:B0---4-:R-:W-:Y:S05]  /*1ad0*/  BRA `(.L_x_861) ;  /* 0x0000000800247947 */ /* 0x011fea0003800000 */
.L_x_872:
[----:B------:R-:W2:Y:S01]  /*1ae0*/  LDG.E.U8 R4, desc[UR36][R4.64] ;  /* 0x0000002404047981 */ /* 0x000ea2000c1e1100 */
[----:B------:R-:W-:Y:S01]  /*1af0*/  CS2R R30, SRZ ;  /* 0x00000000001e7805 */ /* 0x000fe2000001ff00 */
        /* <DEDUP_REMOVED lines=10> */
[----:B------:R-:W-:-:S05]  /*1ba0*/  LOP3.LUT R0, R0, 0x80000000, R3, 0xf8, !PT ;  /* 0x8000000000007812 */ /* 0x000fca00078ef803 */
[----:B------:R-:W-:-:S04]  /*1bb0*/  FMUL.FTZ R0, R0, 1 ;  /* 0x3f80000000007820 */ /* 0x000fc80000410000 */
[----:B------:R4:W0:Y:S02]  /*1bc0*/  F2F.F64.F32 R28, R0 ;  /* 0x00000000001c7310 */ /* 0x0008240000201800 */
[----:B0---4-:R-:W-:Y:S05]  /*1bd0*/  BRA `(.L_x_861) ;  /* 0x0000000400e47947 */ /* 0x011fea0003800000 */
.L_x_871:
[----:B------:R-:W2:Y:S01]  /*1be0*/  LDG.E.U16 R0, desc[UR36][R4.64] ;  /* 0x0000002404007981 */ /* 0x000ea2000c1e1500 */
[----:B------:R-:W-:Y:S01]  /*1bf0*/  CS2R R30, SRZ ;  /* 0x00000000001e7805 */ /* 0x000fe2000001ff00 */
[----:B--2---:R-:W-:-:S04]  /*1c00*/  IMAD.U32 R0, R0, 0x10000, RZ ;  /* 0x0001000000007824 */ /* 0x004fc800078e00ff */
[----:B------:R-:W-:-:S04]  /*1c10*/  FMUL.FTZ R0, R0, 1 ;  /* 0x3f80000000007820 */ /* 0x000fc80000410000 */
[----:B------:R4:W0:Y:S02]  /*1c20*/  F2F.F64.F32 R28, R0 ;  /* 0x00000000001c7310 */ /* 0x0008240000201800 */
[----:B0---4-:R-:W-:Y:S05]  /*1c30*/  BRA `(.L_x_861) ;  /* 0x0000000400cc7947 */ /* 0x011fea0003800000 */
.L_x_868:
        /* <DEDUP_REMOVED lines=12> */
.L_x_875:
        /* <DEDUP_REMOVED lines=22> */
.L_x_877:
[----:B------:R-:W-:Y:S05]  /*1e60*/  BSYNC.RECONVERGENT B0 ;  /* 0x0000000000007941 */ /* 0x000fea0003800200 */
.L_x_876:
[----:B------:R-:W-:Y:S01]  /*1e70*/  IMAD.SHL.U32 R0, R0, 0x100000, RZ ;  /* 0x0010000000007824 */ /* 0x000fe200078e00ff */
[----:B------:R-:W-:-:S04]  /*1e80*/  LEA R3, R3, 0x3b800000, 0x17 ;  /* 0x3b80000003037811 */ /* 0x000fc800078eb8ff */
[----:B------:R-:W-:-:S05]  /*1e90*/  LOP3.LUT R0, R3, R0, R7, 0xfe, !PT ;  /* 0x0000000003007212 */ /* 0x000fca00078efe07 */
[----:B------:R-:W-:-:S04]  /*1ea0*/  FMUL.FTZ R0, R0, 1 ;  /* 0x3f80000000007820 */ /* 0x000fc80000410000 */
[----:B------:R4:W0:Y:S02]  /*1eb0*/  F2F.F64.F32 R28, R0 ;  /* 0x00000000001c7310 */ /* 0x0008240000201800 */
[----:B0---4-:R-:W-:Y:S05]  /*1ec0*/  BRA `(.L_x_861) ;  /* 0x0000000400287947 */ /* 0x011fea0003800000 */
.L_x_874:
        /* <DEDUP_REMOVED lines=22> */
.L_x_879:
[----:B------:R-:W-:Y:S05]  /*2030*/  BSYNC.RECONVERGENT B0 ;  /* 0x0000000000007941 */ /* 0x000fea0003800200 */
.L_x_878:
[----:B------:R-:W-:Y:S01]  /*2040*/  IMAD.SHL.U32 R0, R0, 0x200000, RZ ;  /* 0x0020000000007824 */ /* 0x000fe200078e00ff */
[----:B------:R-:W-:-:S04]  /*2050*/  LEA R3, R3, 0x37800000, 0x17 ;  /* 0x3780000003037811 */ /* 0x000fc800078eb8ff */
[----:B------:R-:W-:-:S05]  /*2060*/  LOP3.LUT R0, R3, R0, R7, 0xfe, !PT ;  /* 0x0000000003007212 */ /* 0x000fca00078efe07 */
[----:B------:R-:W-:-:S04]  /*2070*/  FMUL.FTZ R0, R0, 1 ;  /* 0x3f80000000007820 */ /* 0x000fc80000410000 */
[----:B------:R4:W0:Y:S02]  /*2080*/  F2F.F64.F32 R28, R0 ;  /* 0x00000000001c7310 */ /* 0x0008240000201800 */
[----:B0---4-:R-:W-:Y:S05]  /*2090*/  BRA `(.L_x_861) ;  /* 0x0000000000b47947 */ /* 0x011fea0003800000 */
.L_x_873:
[----:B------:R-:W-:-:S09]  /*20a0*/  UISETP.NE.AND UP0, UPT, UR4, 0x1c, UPT ;  /* 0x0000001c0400788c */ /* 0x000fd2000bf05270 */
[----:B------:R-:W-:Y:S05]  /*20b0*/  BRA.U !UP0, `(.L_x_880) ;  /* 0x0000000108a07547 */ /* 0x000fea000b800000 */
[----:B------:R-:W-:-:S09]  /*20c0*/  UISETP.NE.AND UP0, UPT, UR4, 0x1d, UPT ;  /* 0x0000001d0400788c */ /* 0x000fd2000bf05270 */
[----:B------:R-:W-:Y:S05]  /*20d0*/  BRA.U !UP0, `(.L_x_881) ;  /* 0x0000000108887547 */ /* 0x000fea000b800000 */
[----:B------:R-:W-:-:S09]  /*20e0*/  UISETP.NE.AND UP0, UPT, UR4, 0x2c, UPT ;  /* 0x0000002c0400788c */ /* 0x000fd2000bf05270 */
[----:B------:R-:W-:Y:S05]  /*20f0*/  BRA.U UP0, `(.L_x_860) ;  /* 0x0000000100347547 */ /* 0x000fea000b800000 */
        /* <DEDUP_REMOVED lines=11> */
[----:B------:R1:W2:Y:S02]  /*21b0*/  @P0 F2F.F64.F32 R28, R0 ;  /* 0x00000000001c0310 */ /* 0x0002a40000201800 */
[----:B-12---:R-:W-:Y:S05]  /*21c0*/  BRA `(.L_x_861) ;  /* 0x0000000000687947 */ /* 0x006fea0003800000 */
.L_x_860:
        /* <DEDUP_REMOVED lines=15> */
[----:B--23-5:R-:W-:Y:S05]  /*22c0*/  CALL.ABS.NOINC R14 ;  /* 0x000000000e007343 */ /* 0x02cfea0003c00000 */
.L_x_882:
[----:B------:R-:W-:Y:S02]  /*22d0*/  CS2R R28, SRZ ;  /* 0x00000000001c7805 */ /* 0x000fe4000001ff00 */
[----:B------:R-:W-:Y:S01]  /*22e0*/  CS2R R30, SRZ ;  /* 0x00000000001e7805 */ /* 0x000fe2000001ff00 */
[----:B------:R-:W-:Y:S06]  /*22f0*/  BRA `(.L_x_861) ;  /* 0x00000000001c7947 */ /* 0x000fec0003800000 */
.L_x_881:
[----:B------:R-:W2:Y:S01]  /*2300*/  LDG.E.64 R28, desc[UR36][R4.64] ;  /* 0x00000024041c7981 */ /* 0x000ea2000c1e1b00 */
[----:B------:R-:W-:Y:S01]  /*2310*/  CS2R R30, SRZ ;  /* 0x00000000001e7805 */ /* 0x000fe2000001ff00 */
[----:B--2---:R-:W1:Y:S02]  /*2320*/  I2F.F64.U64 R28, R28 ;  /* 0x0000001c001c7312 */ /* 0x004e640000301800 */
[----:B-1----:R-:W-:Y:S05]  /*2330*/  BRA `(.L_x_861) ;  /* 0x00000000000c7947 */ /* 0x002fea0003800000 */
.L_x_880:
[----:B------:R-:W2:Y:S01]  /*2340*/  LDG.E R4, desc[UR36][R4.64] ;  /* 0x0000002404047981 */ /* 0x000ea2000c1e1900 */
[----:B------:R-:W-:Y:S01]  /*2350*/  CS2R R30, SRZ ;  /* 0x00000000001e7805 */ /* 0x000fe2000001ff00 */
[----:B--2---:R1:W2:Y:S06]  /*2360*/  I2F.F64.U32 R28, R4 ;  /* 0x00000004001c7312 */ /* 0x0042ac0000201800 */
.L_x_861:
[----:B------:R-:W-:Y:S05]  /*2370*/  BSYNC.RECONVERGENT B6 ;  /* 0x0000000000067941 */ /* 0x000fea0003800200 */
.L_x_855:
[----:B------:R-:W-:-:S07]  /*2380*/  VIADD R37, R37, 0x80 ;  /* 0x0000008025257836 */ /* 0x000fce0000000000 */
.L_x_854:
[----:B------:R-:W-:Y:S05]  /*2390*/  BSYNC.RECONVERGENT B7 ;  /* 0x0000000000077941 */ /* 0x000fea0003800200 */
.L_x_853:
[----:B------:R-:W-:Y:S01]  /*23a0*/  ISETP.GE.AND P0, PT, R37, R22, PT ;  /* 0x000000162500720c */ /* 0x000fe20003f06270 */
[----:B------:R-:W-:Y:S01]  /*23b0*/  BSSY.RECONVERGENT B7, `(.L_x_883) ;  /* 0x0000117000077945 */ /* 0x000fe20003800200 */
[----:B------:R-:W-:Y:S02]  /*23c0*/  CS2R R26, SRZ ;  /* 0x00000000001a7805 */ /* 0x000fe4000001ff00 */
[----:B------:R-:W-:-:S09]  /*23d0*/  CS2R R24, SRZ ;  /* 0x0000000000187805 */ /* 0x000fd2000001ff00 */
[----:B------:R-:W-:Y:S05]  /*23e0*/  @P0 BRA `(.L_x_884) ;  /* 0x00000010004c0947 */ /* 0x000fea0003800000 */
[----:B012-4-:R-:W0:Y:S01]  /*23f0*/  LDC.64 R4, c[0x0][0x390] ;  /* 0x0000e400ff047b82 */ /* 0x017e220000000a00 */
        /* <DEDUP_REMOVED lines=21> */
.L_x_889:
[----:B------:R-:W2:Y:S01]  /*2550*/  LDG.E.U8 R4, desc[UR36][R4.64] ;  /* 0x0000002404047981 */ /* 0x000ea2000c1e1100 */
[----:B------:R-:W-:Y:S01]  /*2560*/  CS2R R26, SRZ ;  /* 0x00000000001a7805 */ /* 0x000fe2000001ff00 */
[----:B--2---:R0:W1:Y:S02]  /*2570*/  I2F.F64.U16 R24, R4 ;  /* 0x0000000400187312 */ /* 0x0040640000101800 */
[----:B01----:R-:W-:Y:S05]  /*2580*/  BRA `(.L_x_891) ;  /* 0x0000000c00dc7947 */ /* 0x003fea0003800000 */
.L_x_888:
        /* <DEDUP_REMOVED lines=10> */
.L_x_893:
[----:B------:R-:W2:Y:S01]  /*2630*/  LDG.E R4, desc[UR36][R4.64] ;  /* 0x0000002404047981 */ /* 0x000ea2000c1e1900 */
[----:B------:R-:W-:Y:S01]  /*2640*/  CS2R R26, SRZ ;  /* 0x00000000001a7805 */ /* 0x000fe2000001ff00 */
[----:B--2---:R0:W1:Y:S02]  /*2650*/  I2F.F64 R24, R4 ;  /* 0x0000000400187312 */ /* 0x0040640000201c00 */
[----:B01----:R-:W-:Y:S05]  /*2660*/  BRA `(.L_x_891) ;  /* 0x0000000c00a47947 */ /* 0x003fea0003800000 */
.L_x_892:
[----:B------:R-:W2:Y:S01]  /*2670*/  LDG.E.U16 R4, desc[UR36][R4.64] ;  /* 0x0000002404047981 */ /* 0x000ea2000c1e1500 */
[----:B------:R-:W-:Y:S01]  /*2680*/  CS2R R26, SRZ ;  /* 0x00000000001a7805 */ /* 0x000fe2000001ff00 */
[----:B--2---:R0:W1:Y:S02]  /*2690*/  I2F.F64.S16 R24, R4 ;  /* 0x0000000400187312 */ /* 0x0040640000101c00 */
[----:B01----:R-:W-:Y:S05]  /*26a0*/  BRA `(.L_x_891) ;  /* 0x0000000c00947947 */ /* 0x003fea0003800000 */
.L_x_887:
        /* <DEDUP_REMOVED lines=11> */
.L_x_895:
[----:B------:R-:W2:Y:S01]  /*2760*/  LDG.E.U16 R0, desc[UR36][R4.64] ;  /* 0x0000002404007981 */ /* 0x000ea2000c1e1500 */
[----:B------:R-:W-:Y:S01]  /*2770*/  CS2R R26, SRZ ;  /* 0x00000000001a7805 */ /* 0x000fe2000001ff00 */
[----:B--2---:R-:W-:-:S05]  /*2780*/  HADD2.F32 R0, -RZ, R0.H0_H0 ;  /* 0x20000000ff007230 */ /* 0x004fca0000004100 */
[----:B------:R-:W-:-:S04]  /*2790*/  FMUL.FTZ R0, R0, 1 ;  /* 0x3f80000000007820 */ /* 0x000fc80000410000 */
[----:B------:R1:W2:Y:S02]  /*27a0*/  F2F.F64.F32 R24, R0 ;  /* 0x0000000000187310 */ /* 0x0002a40000201800 */
[----:B-12---:R-:W-:Y:S05]  /*27b0*/  BRA `(.L_x_891) ;  /* 0x0000000c00507947 */ /* 0x006fea0003800000 */
.L_x_894:
        /* <DEDUP_REMOVED lines=16> */
.L_x_897:
        /* <DEDUP_REMOVED lines=10> */
[----:B------:R2:W4:Y:S02]  /*2960*/  F2F.F64.F32 R26, R0 ;  /* 0x00000000001a7310 */ /* 0x0005240000201800 */
[----:B-12-4-:R-:W-:Y:S05]  /*2970*/  BRA `(.L_x_891) ;  /* 0x0000000800e07947 */ /* 0x016fea0003800000 */
.L_x_896:
[----:B------:R0:W5:Y:S01]  /*2980*/  LDG.E.64 R24, desc[UR36][R4.64] ;  /* 0x0000002404187981 */ /* 0x000162000c1e1b00 */
[----:B------:R-:W-:Y:S01]  /*2990*/  CS2R R26, SRZ ;  /* 0x00000000001a7805 */ /* 0x000fe2000001ff00 */
[----:B------:R-:W-:Y:S06]  /*29a0*/  BRA `(.L_x_891) ;  /* 0x0000000800d47947 */ /* 0x000fec0003800000 */
.L_x_886:
        /* <DEDUP_REMOVED lines=14> */
.L_x_900:
[----:B------:R1:W5:Y:S01]  /*2a90*/  LDG.E.128 R24, desc[UR36][R4.64] ;  /* 0x0000002404187981 */ /* 0x000362000c1e1d00 */
[----:B------:R-:W-:Y:S05]  /*2aa0*/  BRA `(.L_x_891) ;  /* 0x0000000800947947 */ /* 0x000fea0003800000 */
.L_x_899:
        /* <DEDUP_REMOVED lines=26> */
[----:B------:R2:W4:Y:S02]  /*2c50*/  F2F.F64.F32 R24, R3 ;  /* 0x0000000300187310 */ /* 0x0005240000201800 */
[----:B--2-4-:R-:W-:Y:S05]  /*2c60*/  BRA `(.L_x_891) ;  /* 0x0000000800247947 */ /* 0x014fea0003800000 */
.L_x_902:
        /* <DEDUP_REMOVED lines=14> */
[----:B------:R2:W4:Y:S02]  /*2d50*/  F2F.F64.F32 R24, R0 ;  /* 0x0000000000187310 */ /* 0x0005240000201800 */
[----:B--2-4-:R-:W-:Y:S05]  /*2d60*/  BRA `(.L_x_891) ;  /* 0x0000000400e47947 */ /* 0x014fea0003800000 */
.L_x_901:
[----:B------:R-:W2:Y:S01]  /*2d70*/  LDG.E.U16 R0, desc[UR36][R4.64] ;  /* 0x0000002404007981 */ /* 0x000ea2000c1e1500 */
[----:B------:R-:W-:Y:S01]  /*2d80*/  CS2R R26, SRZ ;  /* 0x00000000001a7805 */ /* 0x000fe2000001ff00 */
[----:B--2---:R-:W-:-:S04]  /*2d90*/  IMAD.U32 R0, R0, 0x10000, RZ ;  /* 0x0001000000007824 */ /* 0x004fc800078e00ff */
[----:B------:R-:W-:-:S04]  /*2da0*/  FMUL.FTZ R0, R0, 1 ;  /* 0x3f80000000007820 */ /* 0x000fc80000410000 */
[----:B------:R2:W4:Y:S02]  /*2db0*/  F2F.F64.F32 R24, R0 ;  /* 0x0000000000187310 */ /* 0x0005240000201800 */
[----:B--2-4-:R-:W-:Y:S05]  /*2dc0*/  BRA `(.L_x_891) ;  /* 0x0000000400cc7947 */ /* 0x014fea0003800000 */
.L_x_898:
        /* <DEDUP_REMOVED lines=10> */
[----:B--2---:R0:W1:Y:S02]  /*2e70*/  I2F.F64.U16 R24, R4 ;  /* 0x0000000400187312 */ /* 0x0040640000101800 */
[----:B01----:R-:W-:Y:S05]  /*2e80*/  BRA `(.L_x_891) ;  /* 0x00000004009c7947 */ /* 0x003fea0003800000 */
.L_x_905:
        /* <DEDUP_REMOVED lines=22> */
.L_x_907:
[----:B------:R-:W-:Y:S05]  /*2ff0*/  BSYNC.RECONVERGENT B0 ;  /* 0x0000000000007941 */ /* 0x000fea0003800200 */
.L_x_906:
[----:B------:R-:W-:Y:S01]  /*3000*/  IMAD.SHL.U32 R0, R0, 0x100000, RZ ;  /* 0x0010000000007824 */ /* 0x000fe200078e00ff */
[----:B------:R-:W-:-:S04]  /*3010*/  LEA R3, R3, 0x3b800000, 0x17 ;  /* 0x3b80000003037811 */ /* 0x000fc800078eb8ff */
[----:B------:R-:W-:-:S05]  /*3020*/  LOP3.LUT R0, R3, R0, R7, 0xfe, !PT ;  /* 0x0000000003007212 */ /* 0x000fca00078efe07 */
[----:B------:R-:W-:-:S04]  /*3030*/  FMUL.FTZ R0, R0, 1 ;  /* 0x3f80000000007820 */ /* 0x000fc80000410000 */
[----:B------:R0:W1:Y:S02]  /*3040*/  F2F.F64.F32 R24, R0 ;  /* 0x0000000000187310 */ /* 0x0000640000201800 */
[----:B01----:R-:W-:Y:S05]  /*3050*/  BRA `(.L_x_891) ;  /* 0x0000000400287947 */ /* 0x003fea0003800000 */
.L_x_904:
        /* <DEDUP_REMOVED lines=22> */
.L_x_909:
[----:B------:R-:W-:Y:S05]  /*31c0*/  BSYNC.RECONVERGENT B0 ;  /* 0x0000000000007941 */ /* 0x000fea0003800200 */
.L_x_908:
[----:B------:R-:W-:Y:S01]  /*31d0*/  IMAD.SHL.U32 R0, R0, 0x200000, RZ ;  /* 0x0020000000007824 */ /* 0x000fe200078e00ff */
[----:B------:R-:W-:-:S04]  /*31e0*/  LEA R3, R3, 0x37800000, 0x17 ;  /* 0x3780000003037811 */ /* 0x000fc800078eb8ff */
[----:B------:R-:W-:-:S05]  /*31f0*/  LOP3.LUT R0, R3, R0, R7, 0xfe, !PT ;  /* 0x0000000003007212 */ /* 0x000fca00078efe07 */
[----:B------:R-:W-:-:S04]  /*3200*/  FMUL.FTZ R0, R0, 1 ;  /* 0x3f80000000007820 */ /* 0x000fc80000410000 */
[----:B------:R0:W1:Y:S02]  /*3210*/  F2F.F64.F32 R24, R0 ;  /* 0x0000000000187310 */ /* 0x0000640000201800 */
[----:B01----:R-:W-:Y:S05]  /*3220*/  BRA `(.L_x_891) ;  /* 0x0000000000b47947 */ /* 0x003fea0003800000 */
.L_x_903:
        /* <DEDUP_REMOVED lines=17> */
[----:B------:R0:W1:Y:S02]  /*3340*/  @P0 F2F.F64.F32 R24, R0 ;  /* 0x0000000000180310 */ /* 0x0000640000201800 */
[----:B01----:R-:W-:Y:S05]  /*3350*/  BRA `(.L_x_891) ;  /* 0x0000000000687947 */ /* 0x003fea0003800000 */
.L_x_890:
        /* <DEDUP_REMOVED lines=16> */
.L_x_912:
[----:B------:R-:W-:Y:S02]  /*3460*/  CS2R R24, SRZ ;  /* 0x0000000000187805 */ /* 0x000fe4000001ff00 */
[----:B------:R-:W-:Y:S01]  /*3470*/  CS2R R26, SRZ ;  /* 0x00000000001a7805 */ /* 0x000fe2000001ff00 */
[----:B------:R-:W-:Y:S06]  /*3480*/  BRA `(.L_x_891) ;  /* 0x00000000001c7947 */ /* 0x000fec0003800000 */
.L_x_911:
[----:B------:R-:W2:Y:S01]  /*3490*/  LDG.E.64 R24, desc[UR36][R4.64] ;  /* 0x0000002404187981 */ /* 0x000ea2000c1e1b00 */
[----:B------:R-:W-:Y:S01]  /*34a0*/  CS2R R26, SRZ ;  /* 0x00000000001a7805 */ /* 0x000fe2000001ff00 */
[----:B--2---:R-:W0:Y:S02]  /*34b0*/  I2F.F64.U64 R24, R24 ;  /* 0x0000001800187312 */ /* 0x004e240000301800 */
[----:B0-----:R-:W-:Y:S05]  /*34c0*/  BRA `(.L_x_891) ;  /* 0x00000000000c7947 */ /* 0x001fea0003800000 */
.L_x_910:
[----:B------:R-:W2:Y:S01]  /*34d0*/  LDG.E R4, desc[UR36][R4.64] ;  /* 0x0000002404047981 */ /* 0x000ea2000c1e1900 */
[----:B------:R-:W-:Y:S01]  /*34e0*/  CS2R R26, SRZ ;  /* 0x00000000001a7805 */ /* 0x000fe2000001ff00 */
[----:B--2---:R2:W4:Y:S06]  /*34f0*/  I2F.F64.U32 R24, R4 ;  /* 0x0000000400187312 */ /* 0x00452c0000201800 */
.L_x_891:
[----:B------:R-:W-:Y:S05]  /*3500*/  BSYNC.RECONVERGENT B6 ;  /* 0x0000000000067941 */ /* 0x000fea0003800200 */
.L_x_885:
[----:B------:R-:W-:-:S07]  /*3510*/  VIADD R37, R37, 0x80 ;  /* 0x0000008025257836 */ /* 0x000fce0000000000 */
.L_x_884:
[----:B------:R-:W-:Y:S05]  /*3520*/  BSYNC.RECONVERGENT B7 ;  /* 0x0000000000077941 */ /* 0x000fea0003800200 */
.L_x_883:
        /* <DEDUP_REMOVED lines=23> */
[----:B--2---:R0:W1:Y:S02]  /*36a0*/  I2F.F64.S16 R16, R4 ;  /* 0x0000000400107312 */ /* 0x0040640000101c00 */
[----:B01----:R-:W-:Y:S05]  /*36b0*/  BRA `(.L_x_914) ;  /* 0x0000000c00a47947 */ /* 0x003fea0003800000 */
.L_x_918:
[----:B------:R-:W2:Y:S02]  /*36c0*/  LDG.E.U8 R4, desc[UR36][R4.64] ;  /* 0x0000002404047981 */ /* 0x000ea4000c1e1100 */
[----:B--2---:R0:W1:Y:S02]  /*36d0*/  I2F.F64.U16 R16, R4 ;  /* 0x0000000400107312 */ /* 0x0040640000101800 */
[----:B01----:R-:W-:Y:S05]  /*36e0*/  BRA `(.L_x_914) ;  /* 0x0000000c00987947 */ /* 0x003fea0003800000 */
.L_x_917:
[----:B------:R-:W-:-:S09]  /*36f0*/  UISETP.NE.AND UP0, UPT, UR4, 0x2, UPT ;  /* 0x000000020400788c */ /* 0x000fd2000bf05270 */
[----:B------:R-:W-:Y:S05]  /*3700*/  BRA.U !UP0, `(.L_x_920) ;  /* 0x0000000108287547 */ /* 0x000fea000b800000 */
[----:B------:R-:W-:-:S09]  /*3710*/  UISETP.NE.AND UP0, UPT, UR4, 0x3, UPT ;  /* 0x000000030400788c */ /* 0x000fd2000bf05270 */
[----:B------:R-:W-:Y:S05]  /*3720*/  BRA.U !UP0, `(.L_x_921) ;  /* 0x0000000108147547 */ /* 0x000fea000b800000 */
[----:B------:R-:W-:-:S09]  /*3730*/  UISETP.NE.AND UP0, UPT, UR4, 0x4, UPT ;  /* 0x000000040400788c */ /* 0x000fd2000bf05270 */
[----:B------:R-:W-:Y:S05]  /*3740*/  BRA.U UP0, `(.L_x_919) ;  /* 0x0000000d00247547 */ /* 0x000fea000b800000 */
[----:B------:R-:W2:Y:S02]  /*3750*/  LDG.E.64 R16, desc[UR36][R4.64] ;  /* 0x0000002404107981 */ /* 0x000ea4000c1e1b00 */
[----:B--2---:R-:W0:Y:S02]  /*3760*/  I2F.F64.S64 R16, R16 ;  /* 0x0000001000107312 */ /* 0x004e240000301c00 */
[----:B0-----:R-:W-:Y:S05]  /*3770*/  BRA `(.L_x_914) ;  /* 0x0000000c00747947 */ /* 0x001fea0003800000 */
.L_x_921:
[----:B------:R-:W2:Y:S02]  /*3780*/  LDG.E R4, desc[UR36][R4.64] ;  /* 0x0000002404047981 */ /* 0x000ea4000c1e1900 */
[----:B--2---:R0:W1:Y:S02]  /*3790*/  I2F.F64 R16, R4 ;  /* 0x0000000400107312 */ /* 0x0040640000201c00 */
[----:B01----:R-:W-:Y:S05]  /*37a0*/  BRA `(.L_x_914) ;  /* 0x0000000c00687947 */ /* 0x003fea0003800000 */
.L_x_920:
[----:B------:R-:W2:Y:S02]  /*37b0*/  LDG.E.U16 R4, desc[UR36][R4.64] ;  /* 0x0000002404047981 */ /* 0x000ea4000c1e1500 */
[----:B--2---:R0:W1:Y:S02]  /*37c0*/  I2F.F64.S16 R16, R4 ;  /* 0x0000000400107312 */ /* 0x0040640000101c00 */
[----:B01----:R-:W-:Y:S05]  /*37d0*/  BRA `(.L_x_914) ;  /* 0x0000000c005c7947 */ /* 0x003fea0003800000 */
.L_x_916:
[----:B------:R-:W-:-:S09]  /*37e0*/  UISETP.GT.AND UP0, UPT, UR4, 0x6, UPT ;  /* 0x000000060400788c */ /* 0x000fd2000bf04270 */
[----:B------:R-:W-:Y:S05]  /*37f0*/  BRA.U UP0, `(.L_x_922) ;  /* 0x0000000100347547 */ /* 0x000fea000b800000 */
[----:B------:R-:W-:-:S09]  /*3800*/  UISETP.NE.AND UP0, UPT, UR4, 0x5, UPT ;  /* 0x000000050400788c */ /* 0x000fd2000bf05270 */
[----:B------:R-:W-:Y:S05]  /*3810*/  BRA.U !UP0, `(.L_x_923) ;  /* 0x0000000108187547 */ /* 0x000fea000b800000 */
[----:B------:R-:W-:-:S09]  /*3820*/  UISETP.NE.AND UP0, UPT, UR4, 0x6, UPT ;  /* 0x000000060400788c */ /* 0x000fd2000bf05270 */
[----:B------:R-:W-:Y:S05]  /*3830*/  BRA.U UP0, `(.L_x_919) ;  /* 0x0000000900e87547 */ /* 0x000fea000b800000 */
[----:B------:R-:W2:Y:S02]  /*3840*/  LDG.E R16, desc[UR36][R4.64] ;  /* 0x0000002404107981 */ /* 0x000ea4000c1e1900 */
[----:B--2---:R-:W-:-:S06]  /*3850*/  FMUL.FTZ R16, R16, 1 ;  /* 0x3f80000010107820 */ /* 0x004fcc0000410000 */
[----:B------:R-:W0:Y:S02]  /*3860*/  F2F.F64.F32 R16, R16 ;  /* 0x0000001000107310 */ /* 0x000e240000201800 */
[----:B0-----:R-:W-:Y:S05]  /*3870*/  BRA `(.L_x_914) ;  /* 0x0000000c00347947 */ /* 0x001fea0003800000 */
.L_x_923:
[----:B------:R-:W2:Y:S02]  /*3880*/  LDG.E.U16 R0, desc[UR36][R4.64] ;  /* 0x0000002404007981 */ /* 0x000ea4000c1e1500 */
[----:B--2---:R-:W-:-:S05]  /*3890*/  HADD2.F32 R0, -RZ, R0.H0_H0 ;  /* 0x20000000ff007230 */ /* 0x004fca0000004100 */
[----:B------:R-:W-:-:S04]  /*38a0*/  FMUL.FTZ R0, R0, 1 ;  /* 0x3f80000000007820 */ /* 0x000fc80000410000 */
[----:B------:R0:W1:Y:S02]  /*38b0*/  F2F.F64.F32 R16, R0 ;  /* 0x0000000000107310 */ /* 0x0000640000201800 */
[----:B01----:R-:W-:Y:S05]  /*38c0*/  BRA `(.L_x_914) ;  /* 0x0000000c00207947 */ /* 0x003fea0003800000 */
.L_x_922:
        /* <DEDUP_REMOVED lines=16> */
.L_x_925:
        /* <DEDUP_REMOVED lines=12> */
.L_x_924:
[----:B------:R0:W5:Y:S01]  /*3a90*/  LDG.E.64 R16, desc[UR36][R4.64] ;  /* 0x0000002404107981 */ /* 0x000162000c1e1b00 */
[----:B------:R-:W-:Y:S05]  /*3aa0*/  BRA `(.L_x_914) ;  /* 0x0000000800a87947 */ /* 0x000fea0003800000 */
.L_x_915:
        /* <DEDUP_REMOVED lines=11> */
[----:B------:R-:W-:Y:S01]  /*3b60*/  FSEL R17, RZ, 1.875, !P0 ;  /* 0x3ff00000ff117808 */ /* 0x000fe20004000000 */
[----:B------:R-:W-:Y:S08]  /*3b70*/  BRA `(.L_x_914) ;  /* 0x0000000800747947 */ /* 0x000ff00003800000 */
.L_x_928:
[----:B------:R0:W5:Y:S01]  /*3b80*/  LDG.E.128 R16, desc[UR36][R4.64] ;  /* 0x0000002404107981 */ /* 0x000162000c1e1d00 */
[----:B------:R-:W-:Y:S05]  /*3b90*/  BRA `(.L_x_914) ;  /* 0x00000008006c7947 */ /* 0x000fea0003800000 */
.L_x_927:
        /* <DEDUP_REMOVED lines=25> */
[----:B------:R0:W1:Y:S02]  /*3d30*/  F2F.F64.F32 R16, R3 ;  /* 0x0000000300107310 */ /* 0x0000640000201800 */
[----:B01----:R-:W-:Y:S05]  /*3d40*/  BRA `(.L_x_914) ;  /* 0x0000000800007947 */ /* 0x003fea0003800000 */
.L_x_930:
        /* <DEDUP_REMOVED lines=13> */
[----:B------:R0:W1:Y:S02]  /*3e20*/  F2F.F64.F32 R16, R0 ;  /* 0x0000000000107310 */ /* 0x0000640000201800 */
[----:B01----:R-:W-:Y:S05]  /*3e30*/  BRA `(.L_x_914) ;  /* 0x0000000400c47947 */ /* 0x003fea0003800000 */
.L_x_929:
[----:B------:R-:W2:Y:S02]  /*3e40*/  LDG.E.U16 R0, desc[UR36][R4.64] ;  /* 0x0000002404007981 */ /* 0x000ea4000c1e1500 */
[----:B--2---:R-:W-:-:S04]  /*3e50*/  IMAD.U32 R0, R0, 0x10000, RZ ;  /* 0x0001000000007824 */ /* 0x004fc800078e00ff */
[----:B------:R-:W-:-:S04]  /*3e60*/  FMUL.FTZ R0, R0, 1 ;  /* 0x3f80000000007820 */ /* 0x000fc80000410000 */
[----:B------:R0:W1:Y:S02]  /*3e70*/  F2F.F64.F32 R16, R0 ;  /* 0x0000000000107310 */ /* 0x0000640000201800 */
[----:B01----:R-:W-:Y:S05]  /*3e80*/  BRA `(.L_x_914) ;  /* 0x0000000400b07947 */ /* 0x003fea0003800000 */
.L_x_926:
        /* <DEDUP_REMOVED lines=9> */
[----:B--2---:R0:W1:Y:S02]  /*3f20*/  I2F.F64.U16 R16, R4 ;  /* 0x0000000400107312 */ /* 0x0040640000101800 */
[----:B01----:R-:W-:Y:S05]  /*3f30*/  BRA `(.L_x_914) ;  /* 0x0000000400847947 */ /* 0x003fea0003800000 */
.L_x_933:
[----:B------:R-:W2:Y:S01]  /*3f40*/  LDG.E.U8 R4, desc[UR36][R4.64] ;  /* 0x0000002404047981 */ /* 0x000ea2000c1e1100 */
        /* <DEDUP_REMOVED lines=20> */
.L_x_935:
[----:B------:R-:W-:Y:S05]  /*4090*/  BSYNC.RECONVERGENT B0 ;  /* 0x0000000000007941 */ /* 0x000fea0003800200 */
.L_x_934:
[----:B------:R-:W-:Y:S01]  /*40a0*/  IMAD.SHL.U32 R0, R0, 0x100000, RZ ;  /* 0x0010000000007824 */ /* 0x000fe200078e00ff */
[----:B------:R-:W-:-:S04]  /*40b0*/  LEA R3, R3, 0x3b800000, 0x17 ;  /* 0x3b80000003037811 */ /* 0x000fc800078eb8ff */
[----:B------:R-:W-:-:S05]  /*40c0*/  LOP3.LUT R0, R3, R0, R7, 0xfe, !PT ;  /* 0x0000000003007212 */ /* 0x000fca00078efe07 */
[----:B------:R-:W-:-:S04]  /*40d0*/  FMUL.FTZ R0, R0, 1 ;  /* 0x3f80000000007820 */ /* 0x000fc80000410000 */
[----:B------:R0:W1:Y:S02]  /*40e0*/  F2F.F64.F32 R16, R0 ;  /* 0x0000000000107310 */ /* 0x0000640000201800 */
[----:B01----:R-:W-:Y:S05]  /*40f0*/  BRA `(.L_x_914) ;  /* 0x0000000400147947 */ /* 0x003fea0003800000 */
.L_x_932:
        /* <DEDUP_REMOVED lines=21> */
.L_x_937:
[----:B------:R-:W-:Y:S05]  /*4250*/  BSYNC.RECONVERGENT B0 ;  /* 0x0000000000007941 */ /* 0x000fea0003800200 */
.L_x_936:
[----:B------:R-:W-:Y:S01]  /*4260*/  IMAD.SHL.U32 R0, R0, 0x200000, RZ ;  /* 0x0020000000007824 */ /* 0x000fe200078e00ff */
[----:B------:R-:W-:-:S04]  /*4270*/  LEA R3, R3, 0x37800000, 0x17 ;  /* 0x3780000003037811 */ /* 0x000fc800078eb8ff */
[----:B------:R-:W-:-:S05]  /*4280*/  LOP3.LUT R0, R3, R0, R7, 0xfe, !PT ;  /* 0x0000000003007212 */ /* 0x000fca00078efe07 */
[----:B------:R-:W-:-:S04]  /*4290*/  FMUL.FTZ R0, R0, 1 ;  /* 0x3f80000000007820 */ /* 0x000fc80000410000 */
[----:B------:R0:W1:Y:S02]  /*42a0*/  F2F.F64.F32 R16, R0 ;  /* 0x0000000000107310 */ /* 0x0000640000201800 */
[----:B01----:R-:W-:Y:S05]  /*42b0*/  BRA `(.L_x_914) ;  /* 0x0000000000a47947 */ /* 0x003fea0003800000 */
.L_x_931:
        /* <DEDUP_REMOVED lines=18> */
.L_x_919:
        /* <DEDUP_REMOVED lines=16> */
.L_x_940:
[----:B------:R-:W-:Y:S01]  /*44e0*/  CS2R R16, SRZ ;  /* 0x0000000000107805 */ /* 0x000fe2000001ff00 */
[----:B------:R-:W-:Y:S06]  /*44f0*/  BRA `(.L_x_914) ;  /* 0x0000000000147947 */ /* 0x000fec0003800000 */
.L_x_939:
[----:B------:R-:W2:Y:S02]  /*4500*/  LDG.E.64 R16, desc[UR36][R4.64] ;  /* 0x0000002404107981 */ /* 0x000ea4000c1e1b00 */
[----:B--2---:R-:W0:Y:S02]  /*4510*/  I2F.F64.U64 R16, R16 ;  /* 0x0000001000107312 */ /* 0x004e240000301800 */
[----:B0-----:R-:W-:Y:S05]  /*4520*/  BRA `(.L_x_914) ;  /* 0x0000000000087947 */ /* 0x001fea0003800000 */
.L_x_938:
[----:B------:R-:W2:Y:S02]  /*4530*/  LDG.E R4, desc[UR36][R4.64] ;  /* 0x0000002404047981 */ /* 0x000ea4000c1e1900 */
[----:B--2---:R0:W1:Y:S02]  /*4540*/  I2F.F64.U32 R16, R4 ;  /* 0x0000000400107312 */ /* 0x0040640000201800 */
.L_x_914:
[----:B------:R-:W-:Y:S05]  /*4550*/  BSYNC.RECONVERGENT B6 ;  /* 0x0000000000067941 */ /* 0x000fea0003800200 */
.L_x_913:
[----:B012-45:R0:W1:Y:S01]  /*4560*/  DADD R4, -RZ, -R34 ;  /* 0x00000000ff047229 */ /* 0x0370620000000922 */
[CC--:B------:R-:W-:Y:S01]  /*4570*/  ISETP.GE.AND P1, PT, R23.reuse, R22.reuse, PT ;  /* 0x000000161700720c */ /* 0x0c0fe20003f26270 */
[C---:B0-----:R-:W-:Y:S01]  /*4580*/  VIADD R35, R23.reuse, 0x80 ;  /* 0x0000008017237836 */ /* 0x041fe20000000000 */
[----:B------:R-:W0:Y:S01]  /*4590*/  LDC.U8 R34, c[0x0][0x3a4] ;  /* 0x0000e900ff227b82 */ /* 0x000e220000000000 */
[C---:B------:R-:W-:Y:S01]  /*45a0*/  VIADD R3, R23.reuse, 0x100 ;  /* 0x0000010017037836 */ /* 0x040fe20000000000 */
[----:B-1----:R-:W-:Y:S01]  /*45b0*/  FSEL R6, R4, RZ, !P1 ;  /* 0x000000ff04067208 */ /* 0x002fe20004800000 */
[----:B------:R-:W-:Y:S01]  /*45c0*/  VIADD R7, R23, 0x180 ;  /* 0x0000018017077836 */ /* 0x000fe20000000000 */
[----:B------:R-:W-:Y:S01]  /*45d0*/  ISETP.GE.AND P0, PT, R35, R22, PT ;  /* 0x000000162300720c */ /* 0x000fe20003f06270 */
[----:B------:R-:W-:Y:S01]  /*45e0*/  BSSY.RECONVERGENT B7, `(.L_x_941) ;  /* 0x0000434000077945 */ /* 0x000fe20003800200 */
[----:B------:R-:W-:-:S03]  /*45f0*/  FSEL R5, R5, RZ, !P1 ;  /* 0x000000ff05057208 */ /* 0x000fc60004800000 */
[----:B------:R-:W-:Y:S01]  /*4600*/  BSSY.RELIABLE B6, `(.L_x_942) ;  /* 0x00002df000067945 */ /* 0x000fe20003800100 */
[----:B------:R-:W-:Y:S02]  /*4610*/  FSEL R28, R28, RZ, !P0 ;  /* 0x000000ff1c1c7208 */ /* 0x000fe40004000000 */
[----:B------:R-:W-:Y:S02]  /*4620*/  FSEL R29, R29, RZ, !P0 ;  /* 0x000000ff1d1d7208 */ /* 0x000fe40004000000 */
[-C--:B------:R-:W-:Y:S02]  /*4630*/  ISETP.GE.AND P2, PT, R3, R22.reuse, PT ;  /* 0x000000160300720c */ /* 0x080fe40003f46270 */
[----:B------:R-:W-:Y:S01]  /*4640*/  ISETP.GE.AND P1, PT, R7, R22, PT ;  /* 0x000000160700720c */ /* 0x000fe20003f26270 */
[----:B------:R-:W-:Y:S01]  /*4650*/  IMAD.MOV.U32 R7, RZ, RZ, R5 ;  /* 0x000000ffff077224 */ /* 0x000fe200078e0005 */
[----:B------:R-:W-:Y:S02]  /*4660*/  FSEL R24, R24, RZ, !P2 ;  /* 0x000000ff18187208 */ /* 0x000fe40005000000 */
[----:B------:R-:W-:-:S02]  /*4670*/  FSEL R25, R25, RZ, !P2 ;  /* 0x000000ff19197208 */ /* 0x000fc40005000000 */
[----:B------:R-:W-:Y:S02]  /*4680*/  FSEL R16, R16, RZ, !P1 ;  /* 0x000000ff10107208 */ /* 0x000fe40004800000 */
[----:B------:R-:W-:-:S15]  /*4690*/  FSEL R17, R17, RZ, !P1 ;  /* 0x000000ff11117208 */ /* 0x000fde0004800000 */
[----:B------:R-:W-:-:S15]  /*46a0*/  NOP ;  /* 0x0000000000007918 */ /* 0x000fde0000000000 */
[----:B------:R-:W-:-:S07]  /*46b0*/  NOP ;  /* 0x0000000000007918 */ /* 0x000fce0000000000 */
[----:B------:R-:W1:Y:S02]  /*46c0*/  DADD R30, -RZ, -R30 ;  /* 0x00000000ff1e7229 */ /* 0x000e64000000091e */
[----:B-1----:R-:W-:Y:S02]  /*46d0*/  FSEL R30, R30, RZ, !P0 ;  /* 0x000000ff1e1e7208 */ /* 0x002fe40004000000 */
[----:B------:R-:W-:Y:S02]  /*46e0*/  FSEL R31, R31, RZ, !P0 ;  /* 0x000000ff1f1f7208 */ /* 0x000fe40004000000 */
[----:B------:R-:W-:-:S15]  /*46f0*/  ISETP.GE.AND P0, PT, R23, R22, PT ;  /* 0x000000161700720c */ /* 0x000fde0003f06270 */
[----:B------:R-:W-:-:S15]  /*4700*/  NOP ;  /* 0x0000000000007918 */ /* 0x000fde0000000000 */
[----:B------:R-:W-:-:S15]  /*4710*/  NOP ;  /* 0x0000000000007918 */ /* 0x000fde0000000000 */
[----:B------:R-:W-:-:S13]  /*4720*/  NOP ;  /* 0x0000000000007918 */ /* 0x000fda0000000000 */
[----:B------:R-:W1:Y:S02]  /*4730*/  DADD R26, -RZ, -R26 ;  /* 0x00000000ff1a7229 */ /* 0x000e64000000091a */
[----:B-1----:R-:W-:Y:S02]  /*4740*/  FSEL R26, R26, RZ, !P2 ;  /* 0x000000ff1a1a7208 */ /* 0x002fe40005000000 */
[----:B------:R-:W-:-:S15]  /*4750*/  FSEL R27, R27, RZ, !P2 ;  /* 0x000000ff1b1b7208 */ /* 0x000fde0005000000 */
[----:B------:R-:W-:-:S15]  /*4760*/  NOP ;  /* 0x0000000000007918 */ /* 0x000fde0000000000 */
[----:B------:R-:W-:-:S15]  /*4770*/  NOP ;  /* 0x0000000000007918 */ /* 0x000fde0000000000 */
[----:B------:R-:W-:-:S15]  /*4780*/  NOP ;  /* 0x0000000000007918 */ /* 0x000fde0000000000 */
[----:B------:R-:W1:Y:S02]  /*4790*/  DADD R18, -RZ, -R18 ;  /* 0x00000000ff127229 */ /* 0x000e640000000912 */
[----:B-1----:R-:W-:Y:S02]  /*47a0*/  FSEL R18, R18, RZ, !P1 ;  /* 0x000000ff12127208 */ /* 0x002fe40004800000 */
[----:B------:R-:W-:Y:S01]  /*47b0*/  FSEL R19, R19, RZ, !P1 ;  /* 0x000000ff13137208 */ /* 0x000fe20004800000 */
[----:B0-----:R-:W-:Y:S06]  /*47c0*/  @P0 BRA `(.L_x_943) ;  /* 0x0000002800fc0947 */ /* 0x001fec0003800000 */
[----:B------:R-:W0:Y:S01]  /*47d0*/  LDCU UR4, c[0x0][0x3a8] ;  /* 0x00007500ff0477ac */ /* 0x000e220008000800 */
[----:B------:R-:W1:Y:S01]  /*47e0*/  LDC.64 R8, c[0x0][0x388] ;  /* 0x0000e200ff087b82 */ /* 0x000e620000000a00 */
[----:B------:R-:W-:Y:S01]  /*47f0*/  IMAD R0, R2, 0x200, R23 ;  /* 0x0000020002007824 */ /* 0x000fe200078e0217 */
[----:B------:R-:W-:-:S03]  /*4800*/  PRMT R4, R34, 0x9910, RZ ;  /* 0x0000991022047816 */ /* 0x000fc600000000ff */
[----:B0-----:R-:W-:Y:S02]  /*4810*/  IMAD R3, R0, UR4, RZ ;  /* 0x0000000400037c24 */ /* 0x001fe4000f8e02ff */
[----:B------:R-:W-:-:S05]  /*4820*/  IMAD.MOV.U32 R0, RZ, RZ, R4 ;  /* 0x000000ffff007224 */ /* 0x000fca00078e0004 */
[----:B------:R-:W-:Y:S02]  /*4830*/  ISETP.GT.AND P0, PT, R0, 0x9, PT ;  /* 0x000000090000780c */ /* 0x000fe40003f04270 */
[----:B-1----:R-:W-:-:S05]  /*4840*/  IADD3 R8, P1, PT, R3, R8, RZ ;  /* 0x0000000803087210 */ /* 0x002fca0007f3e0ff */
        /* <DEDUP_REMOVED lines=10> */
[----:B---3--:R-:W0:Y:S01]  /*48f0*/  F2I.F64.TRUNC R33, R32 ;  /* 0x0000002000217311 */ /* 0x008e22000030d100 */
[----:B------:R-:W-:Y:S01]  /*4900*/  IMAD.MOV.U32 R23, RZ, RZ, R35 ;  /* 0x000000ffff177224 */ /* 0x000fe200078e0023 */
[----:B0-----:R0:W-:Y:S01]  /*4910*/  STG.E.U8 desc[UR36][R8.64], R33 ;  /* 0x0000002108007986 */ /* 0x0011e2000c101124 */
[----:B------:R-:W-:Y:S05]  /*4920*/  BRA `(.L_x_949) ;  /* 0x0000001400507947 */ /* 0x000fea0003800000 */
.L_x_947:
[----:B---3--:R-:W0:Y:S01]  /*4930*/  F2I.S64.F64.TRUNC R32, R32 ;  /* 0x0000002000207311 */ /* 0x008e22000030d900 */
[----:B------:R-:W-:Y:S02]  /*4940*/  IMAD.MOV.U32 R23, RZ, RZ, R35 ;  /* 0x000000ffff177224 */ /* 0x000fe400078e0023 */
[----:B0-----:R-:W-:-:S05]  /*4950*/  IMAD.MOV.U32 R3, RZ, RZ, R32 ;  /* 0x000000ffff037224 */ /* 0x001fca00078e0020 */
[----:B------:R0:W-:Y:S01]  /*4960*/  STG.E.U8 desc[UR36][R8.64], R3 ;  /* 0x0000000308007986 */ /* 0x0001e2000c101124 */
[----:B------:R-:W-:Y:S05]  /*4970*/  BRA `(.L_x_949) ;  /* 0x00000014003c7947 */ /* 0x000fea0003800000 */
.L_x_946:
[----:B------:R-:W-:-:S13]  /*4980*/  ISETP.NE.AND P0, PT, R0, 0x2, PT ;  /* 0x000000020000780c */ /* 0x000fda0003f05270 */
[----:B------:R-:W-:Y:S05]  /*4990*/  @!P0 BRA `(.L_x_950) ;  /* 0x0000000000308947 */ /* 0x000fea0003800000 */
[----:B------:R-:W-:-:S13]  /*49a0*/  ISETP.NE.AND P0, PT, R0, 0x3, PT ;  /* 0x000000030000780c */ /* 0x000fda0003f05270 */
[----:B------:R-:W-:Y:S05]  /*49b0*/  @!P0 BRA `(.L_x_951) ;  /* 0x0000000000188947 */ /* 0x000fea0003800000 */
[----:B------:R-:W-:-:S13]  /*49c0*/  ISETP.NE.AND P0, PT, R0, 0x4, PT ;  /* 0x000000040000780c */ /* 0x000fda0003f05270 */
[----:B------:R-:W-:Y:S05]  /*49d0*/  @P0 BRA `(.L_x_948) ;  /* 0x00000010005c0947 */ /* 0x000fea0003800000 */
[----:B---3--:R-:W0:Y:S01]  /*49e0*/  F2I.S64.F64.TRUNC R32, R32 ;  /* 0x0000002000207311 */ /* 0x008e22000030d900 */
[----:B------:R-:W-:Y:S01]  /*49f0*/  IMAD.MOV.U32 R23, RZ, RZ, R35 ;  /* 0x000000ffff177224 */ /* 0x000fe200078e0023 */
[----:B0-----:R0:W-:Y:S01]  /*4a00*/  STG.E.64 desc[UR36][R8.64], R32 ;  /* 0x0000002008007986 */ /* 0x0011e2000c101b24 */
[----:B------:R-:W-:Y:S05]  /*4a10*/  BRA `(.L_x_949) ;  /* 0x0000001400147947 */ /* 0x000fea0003800000 */
.L_x_951:
[----:B---3--:R-:W0:Y:S01]  /*4a20*/  F2I.F64.TRUNC R33, R32 ;  /* 0x0000002000217311 */ /* 0x008e22000030d100 */
[----:B------:R-:W-:Y:S01]  /*4a30*/  IMAD.MOV.U32 R23, RZ, RZ, R35 ;  /* 0x000000ffff177224 */ /* 0x000fe200078e0023 */
[----:B0-----:R0:W-:Y:S01]  /*4a40*/  STG.E desc[UR36][R8.64], R33 ;  /* 0x0000002108007986 */ /* 0x0011e2000c101924 */
[----:B------:R-:W-:Y:S05]  /*4a50*/  BRA `(.L_x_949) ;  /* 0x0000001400047947 */ /* 0x000fea0003800000 */
.L_x_950:
[----:B---3--:R-:W0:Y:S01]  /*4a60*/  F2I.F64.TRUNC R33, R32 ;  /* 0x0000002000217311 */ /* 0x008e22000030d100 */
[----:B------:R-:W-:Y:S01]  /*4a70*/  IMAD.MOV.U32 R23, RZ, RZ, R35 ;  /* 0x000000ffff177224 */ /* 0x000fe200078e0023 */
[----:B0-----:R0:W-:Y:S01]  /*4a80*/  STG.E.U16 desc[UR36][R8.64], R33 ;  /* 0x0000002108007986 */ /* 0x0011e2000c101524 */
[----:B------:R-:W-:Y:S05]  /*4a90*/  BRA `(.L_x_949) ;  /* 0x0000001000f47947 */ /* 0x000fea0003800000 */
.L_x_945:
[----:B------:R-:W-:-:S13]  /*4aa0*/  ISETP.GT.AND P0, PT, R0, 0x6, PT ;  /* 0x000000060000780c */ /* 0x000fda0003f04270 */
[----:B------:R-:W-:Y:S05]  /*4ab0*/  @P0 BRA `(.L_x_952) ;  /* 0x0000000000740947 */ /* 0x000fea0003800000 */
[----:B------:R-:W-:-:S13]  /*4ac0*/  ISETP.NE.AND P0, PT, R0, 0x5, PT ;  /* 0x000000050000780c */ /* 0x000fda0003f05270 */
[----:B------:R-:W-:Y:S05]  /*4ad0*/  @!P0 BRA `(.L_x_953) ;  /* 0x0000000000388947 */ /* 0x000fea0003800000 */
[----:B------:R-:W-:-:S13]  /*4ae0*/  ISETP.NE.AND P0, PT, R0, 0x6, PT ;  /* 0x000000060000780c */ /* 0x000fda0003f05270 */
[----:B------:R-:W-:Y:S05]  /*4af0*/  @P0 BRA `(.L_x_948) ;  /* 0x0000001000140947 */ /* 0x000fea0003800000 */
[----:B------:R-:W-:Y:S01]  /*4b00*/  UMOV UR4, 0xf0000000 ;  /* 0xf000000000047882 */ /* 0x000fe20000000000 */
[----:B------:R-:W-:Y:S01]  /*4b10*/  UMOV UR5, 0x380fffff ;  /* 0x380fffff00057882 */ /* 0x000fe20000000000 */
[----:B---3--:R-:W0:-:S15]  /*4b20*/  F2F.F32.F64 R3, R32 ;  /* 0x0000002000037310 */ /* 0x008e1e0000301000 */
[----:B------:R-:W-:-:S15]  /*4b30*/  NOP ;  /* 0x0000000000007918 */ /* 0x000fde0000000000 */
[----:B------:R-:W-:-:S15]  /*4b40*/  NOP ;  /* 0x0000000000007918 */ /* 0x000fde0000000000 */
[----:B------:R-:W-:-:S15]  /*4b50*/  NOP ;  /* 0x0000000000007918 */ /* 0x000fde0000000000 */
[----:B------:R-:W-:-:S04]  /*4b60*/  NOP ;  /* 0x0000000000007918 */ /* 0x000fc80000000000 */
[----:B------:R-:W0:Y:S01]  /*4b70*/  DSETP.GEU.AND P0, PT, |R32|, UR4, PT ;  /* 0x0000000420007e2a */ /* 0x000e22000bf0e200 */
[----:B------:R-:W-:Y:S02]  /*4b80*/  IMAD.MOV.U32 R23, RZ, RZ, R35 ;  /* 0x000000ffff177224 */ /* 0x000fe400078e0023 */
[----:B0-----:R-:W-:-:S05]  /*4b90*/  @!P0 FMUL R3, R3, 1.175494350822287508e-38 ;  /* 0x0080000003038820 */ /* 0x001fca0000400000 */
[----:B------:R0:W-:Y:S01]  /*4ba0*/  STG.E desc[UR36][R8.64], R3 ;  /* 0x0000000308007986 */ /* 0x0001e2000c101924 */
[----:B------:R-:W-:Y:S05]  /*4bb0*/  BRA `(.L_x_949) ;  /* 0x0000001000ac7947 */ /* 0x000fea0003800000 */
.L_x_953:
        /* <DEDUP_REMOVED lines=10> */
[----:B------:R-:W-:-:S05]  /*4c60*/  F2FP.F16.F32.PACK_AB R0, RZ, R0 ;  /* 0x00000000ff00723e */ /* 0x000fca00000000ff */
[----:B------:R0:W-:Y:S01]  /*4c70*/  STG.E.U16 desc[UR36][R8.64], R0 ;  /* 0x0000000008007986 */ /* 0x0001e2000c101524 */
[----:B------:R-:W-:Y:S05]  /*4c80*/  BRA `(.L_x_949) ;  /* 0x0000001000787947 */ /* 0x000fea0003800000 */
.L_x_952:
[----:B------:R-:W-:-:S13]  /*4c90*/  ISETP.NE.AND P0, PT, R0, 0x7, PT ;  /* 0x000000070000780c */ /* 0x000fda0003f05270 */
[----:B------:R-:W-:Y:S05]  /*4ca0*/  @!P0 BRA `(.L_x_954) ;  /* 0x0000000000cc8947 */ /* 0x000fea0003800000 */
        /* <DEDUP_REMOVED lines=13> */
[----:B0-----:R-:W-:-:S15]  /*4d80*/  @!P1 FMUL R4, R4, 1.175494350822287508e-38 ;  /* 0x0080000004049820 */ /* 0x001fde0000400000 */
[----:B------:R-:W-:-:S15]  /*4d90*/  NOP ;  /* 0x0000000000007918 */ /* 0x000fde0000000000 */
[----:B------:R-:W-:-:S15]  /*4da0*/  NOP ;  /* 0x0000000000007918 */ /* 0x000fde0000000000 */
[----:B------:R-:W-:-:S15]  /*4db0*/  NOP ;  /* 0x0000000000007918 */ /* 0x000fde0000000000 */
[----:B------:R-:W-:-:S01]  /*4dc0*/  NOP ;  /* 0x0000000000007918 */ /* 0x000fc20000000000 */
[----:B------:R-:W0:-:S15]  /*4dd0*/  F2F.F32.F64 R5, R6 ;  /* 0x0000000600057310 */ /* 0x000e1e0000301000 */
        /* <DEDUP_REMOVED lines=8> */
.L_x_955:
        /* <DEDUP_REMOVED lines=24> */
.L_x_954:
[----:B---3--:R0:W-:Y:S01]  /*4fe0*/  STG.E.64 desc[UR36][R8.64], R32 ;  /* 0x0000002008007986 */ /* 0x0081e2000c101b24 */
[----:B------:R-:W-:Y:S01]  /*4ff0*/  IMAD.MOV.U32 R23, RZ, RZ, R35 ;  /* 0x000000ffff177224 */ /* 0x000fe200078e0023 */
[----:B------:R-:W-:Y:S06]  /*5000*/  BRA `(.L_x_949) ;  /* 0x0000000c00987947 */ /* 0x000fec0003800000 */
.L_x_944:
        /* <DEDUP_REMOVED lines=8> */
[----:B------:R-:W3:Y:S01]  /*5090*/  DSETP.NEU.AND P0, PT, R6, RZ, PT ;  /* 0x000000ff0600722a */ /* 0x000ee20003f0d000 */
[----:B------:R-:W-:-:S15]  /*50a0*/  IMAD.MOV.U32 R23, RZ, RZ, R35 ;  /* 0x000000ffff177224 */ /* 0x000fde00078e0023 */
[----:B------:R-:W-:-:S15]  /*50b0*/  NOP ;  /* 0x0000000000007918 */ /* 0x000fde0000000000 */
[----:B------:R-:W-:-:S15]  /*50c0*/  NOP ;  /* 0x0000000000007918 */ /* 0x000fde0000000000 */
[----:B------:R-:W-:-:S15]  /*50d0*/  NOP ;  /* 0x0000000000007918 */ /* 0x000fde0000000000 */
[----:B------:R-:W-:-:S03]  /*50e0*/  NOP ;  /* 0x0000000000007918 */ /* 0x000fc60000000000 */
[----:B---3--:R-:W0:Y:S02]  /*50f0*/  DSETP.NEU.OR P0, PT, R32, RZ, P0 ;  /* 0x000000ff2000722a */ /* 0x008e24000070d400 */
[----:B0-----:R-:W-:-:S05]  /*5100*/  SEL R3, RZ, 0x1, !P0 ;  /* 0x00000001ff037807 */ /* 0x001fca0004000000 */
[----:B------:R0:W-:Y:S01]  /*5110*/  STG.E.U8 desc[UR36][R8.64], R3 ;  /* 0x0000000308007986 */ /* 0x0001e2000c101124 */
[----:B------:R-:W-:Y:S05]  /*5120*/  BRA `(.L_x_949) ;  /* 0x0000000c00507947 */ /* 0x000fea0003800000 */
.L_x_958:
[----:B---3--:R-:W-:Y:S02]  /*5130*/  IMAD.MOV.U32 R4, RZ, RZ, R32 ;  /* 0x000000ffff047224 */ /* 0x008fe400078e0020 */
[----:B------:R-:W-:Y:S02]  /*5140*/  IMAD.MOV.U32 R5, RZ, RZ, R33 ;  /* 0x000000ffff057224 */ /* 0x000fe400078e0021 */
[----:B------:R-:W-:-:S03]  /*5150*/  IMAD.MOV.U32 R23, RZ, RZ, R35 ;  /* 0x000000ffff177224 */ /* 0x000fc600078e0023 */
[----:B------:R0:W-:Y:S01]  /*5160*/  STG.E.128 desc[UR36][R8.64], R4 ;  /* 0x0000000408007986 */ /* 0x0001e2000c101d24 */
[----:B------:R-:W-:Y:S05]  /*5170*/  BRA `(.L_x_949) ;  /* 0x0000000c003c7947 */ /* 0x000fea0003800000 */
.L_x_957:
        /* <DEDUP_REMOVED lines=27> */
.L_x_962:
[----:B------:R-:W-:Y:S05]  /*5330*/  BSYNC.RECONVERGENT B0 ;  /* 0x0000000000007941 */ /* 0x000fea0003800200 */
.L_x_961:
[----:B------:R-:W-:Y:S01]  /*5340*/  LOP3.LUT R5, R0, 0x80, R5, 0xf8, !PT ;  /* 0x0000008000057812 */ /* 0x000fe200078ef805 */
[----:B------:R-:W-:-:S04]  /*5350*/  IMAD.MOV.U32 R23, RZ, RZ, R35 ;  /* 0x000000ffff177224 */ /* 0x000fc800078e0023 */
[----:B------:R0:W-:Y:S01]  /*5360*/  STG.E.U8 desc[UR36][R8.64], R5 ;  /* 0x0000000508007986 */ /* 0x0001e2000c101124 */
[----:B------:R-:W-:Y:S05]  /*5370*/  BRA `(.L_x_949) ;  /* 0x0000000800bc7947 */ /* 0x000fea0003800000 */
.L_x_960:
        /* <DEDUP_REMOVED lines=23> */
.L_x_964:
[----:B------:R-:W-:Y:S05]  /*54f0*/  BSYNC.RECONVERGENT B0 ;  /* 0x0000000000007941 */ /* 0x000fea0003800200 */
.L_x_963:
[----:B------:R-:W-:Y:S01]  /*5500*/  LOP3.LUT R5, R0, 0x80, R5, 0xf8, !PT ;  /* 0x0000008000057812 */ /* 0x000fe200078ef805 */
[----:B------:R-:W-:-:S04]  /*5510*/  IMAD.MOV.U32 R23, RZ, RZ, R35 ;  /* 0x000000ffff177224 */ /* 0x000fc800078e0023 */
[----:B------:R0:W-:Y:S01]  /*5520*/  STG.E.U8 desc[UR36][R8.64], R5 ;  /* 0x0000000508007986 */ /* 0x0001e2000c101124 */
[----:B------:R-:W-:Y:S05]  /*5530*/  BRA `(.L_x_949) ;  /* 0x00000008004c7947 */ /* 0x000fea0003800000 */
.L_x_959:
        /* <DEDUP_REMOVED lines=10> */
[----:B------:R-:W-:-:S05]  /*55e0*/  F2FP.BF16.F32.PACK_AB R0, RZ, R0 ;  /* 0x00000000ff00723e */ /* 0x000fca00000010ff */
[----:B------:R0:W-:Y:S01]  /*55f0*/  STG.E.U16 desc[UR36][R8.64], R0 ;  /* 0x0000000008007986 */ /* 0x0001e2000c101524 */
[----:B------:R-:W-:Y:S05]  /*5600*/  BRA `(.L_x_949) ;  /* 0x0000000800187947 */ /* 0x000fea0003800000 */
.L_x_956:
        /* <DEDUP_REMOVED lines=8> */
[----:B---3--:R-:W0:Y:S01]  /*5690*/  F2I.U32.F64.TRUNC R33, R32 ;  /* 0x0000002000217311 */ /* 0x008e22000030d000 */
[----:B------:R-:W-:Y:S01]  /*56a0*/  IMAD.MOV.U32 R23, RZ, RZ, R35 ;  /* 0x000000ffff177224 */ /* 0x000fe200078e0023 */
[----:B0-----:R0:W-:Y:S01]  /*56b0*/  STG.E.U16 desc[UR36][R8.64], R33 ;  /* 0x0000002108007986 */ /* 0x0011e2000c101524 */
[----:B------:R-:W-:Y:S05]  /*56c0*/  BRA `(.L_x_949) ;  /* 0x0000000400e87947 */ /* 0x000fea0003800000 */
.L_x_967:
        /* <DEDUP_REMOVED lines=21> */
.L_x_970:
[----:B------:R-:W-:-:S04]  /*5820*/  SHF.R.U32.HI R0, RZ, 0x14, R3 ;  /* 0x00000014ff007819 */ /* 0x000fc80000011603 */
[----:B------:R-:W-:-:S04]  /*5830*/  LOP3.LUT R0, R0, 0x1, RZ, 0xc0, !PT ;  /* 0x0000000100007812 */ /* 0x000fc800078ec0ff */
[----:B------:R-:W-:-:S04]  /*5840*/  IADD3 R0, PT, PT, R3, 0x487ffff, R0 ;  /* 0x0487ffff03007810 */ /* 0x000fc80007ffe000 */
[----:B------:R-:W-:-:S04]  /*5850*/  SHF.R.U32.HI R0, RZ, 0x14, R0 ;  /* 0x00000014ff007819 */ /* 0x000fc80000011600 */
[----:B------:R-:W-:-:S07]  /*5860*/  LOP3.LUT R0, R0, 0xff, RZ, 0xc0, !PT ;  /* 0x000000ff00007812 */ /* 0x000fce00078ec0ff */
.L_x_971:
[----:B------:R-:W-:-:S04]  /*5870*/  SHF.R.U32.HI R3, RZ, 0x18, R3 ;  /* 0x00000018ff037819 */ /* 0x000fc80000011603 */
[----:B------:R-:W-:-:S04]  /*5880*/  LOP3.LUT R0, R0, 0x80, R3, 0xf8, !PT ;  /* 0x0000008000007812 */ /* 0x000fc800078ef803 */
[----:B------:R-:W-:-:S07]  /*5890*/  PRMT R4, R0, 0x7610, R4 ;  /* 0x0000761000047816 */ /* 0x000fce0000000004 */
.L_x_969:
[----:B------:R-:W-:Y:S05]  /*58a0*/  BSYNC.RECONVERGENT B0 ;  /* 0x0000000000007941 */ /* 0x000fea0003800200 */
.L_x_968:
[----:B------:R1:W-:Y:S01]  /*58b0*/  STG.E.U8 desc[UR36][R8.64], R4 ;  /* 0x0000000408007986 */ /* 0x0003e2000c101124 */
[----:B------:R-:W-:Y:S01]  /*58c0*/  IMAD.MOV.U32 R23, RZ, RZ, R35 ;  /* 0x000000ffff177224 */ /* 0x000fe200078e0023 */
[----:B------:R-:W-:Y:S06]  /*58d0*/  BRA `(.L_x_949) ;  /* 0x0000000400647947 */ /* 0x000fec0003800000 */
.L_x_966:
        /* <DEDUP_REMOVED lines=21> */
.L_x_974:
[----:B------:R-:W-:-:S04]  /*5a30*/  SHF.R.U32.HI R0, RZ, 0x15, R3 ;  /* 0x00000015ff007819 */ /* 0x000fc80000011603 */
[----:B------:R-:W-:-:S04]  /*5a40*/  LOP3.LUT R0, R0, 0x1, RZ, 0xc0, !PT ;  /* 0x0000000100007812 */ /* 0x000fc800078ec0ff */
[----:B------:R-:W-:-:S04]  /*5a50*/  IADD3 R0, PT, PT, R3, 0x88fffff, R0 ;  /* 0x088fffff03007810 */ /* 0x000fc80007ffe000 */
[----:B------:R-:W-:-:S04]  /*5a60*/  SHF.R.U32.HI R0, RZ, 0x15, R0 ;  /* 0x00000015ff007819 */ /* 0x000fc80000011600 */
[----:B------:R-:W-:-:S07]  /*5a70*/  LOP3.LUT R0, R0, 0xff, RZ, 0xc0, !PT ;  /* 0x000000ff00007812 */ /* 0x000fce00078ec0ff */
.L_x_975:
[----:B------:R-:W-:-:S04]  /*5a80*/  SHF.R.U32.HI R3, RZ, 0x18, R3 ;  /* 0x00000018ff037819 */ /* 0x000fc80000011603 */
[----:B------:R-:W-:-:S04]  /*5a90*/  LOP3.LUT R0, R0, 0x80, R3, 0xf8, !PT ;  /* 0x0000008000007812 */ /* 0x000fc800078ef803 */
[----:B------:R-:W-:-:S07]  /*5aa0*/  PRMT R4, R0, 0x7610, R4 ;  /* 0x0000761000047816 */ /* 0x000fce0000000004 */
.L_x_973:
[----:B------:R-:W-:Y:S05]  /*5ab0*/  BSYNC.RECONVERGENT B0 ;  /* 0x0000000000007941 */ /* 0x000fea0003800200 */
.L_x_972:
[----:B------:R2:W-:Y:S01]  /*5ac0*/  STG.E.U8 desc[UR36][R8.64], R4 ;  /* 0x0000000408007986 */ /* 0x0005e2000c101124 */
[----:B------:R-:W-:Y:S01]  /*5ad0*/  IMAD.MOV.U32 R23, RZ, RZ, R35 ;  /* 0x000000ffff177224 */ /* 0x000fe200078e0023 */
[----:B------:R-:W-:Y:S06]  /*5ae0*/  BRA `(.L_x_949) ;  /* 0x0000000000e07947 */ /* 0x000fec0003800000 */
.L_x_965:
[----:B------:R-:W-:-:S13]  /*5af0*/  ISETP.NE.AND P0, PT, R0, 0x1c, PT ;  /* 0x0000001c0000780c */ /* 0x000fda0003f05270 */
[----:B------:R-:W-:Y:S05]  /*5b00*/  @!P0 BRA `(.L_x_976) ;  /* 0x0000000000cc8947 */ /* 0x000fea0003800000 */
[----:B------:R-:W-:-:S13]  /*5b10*/  ISETP.NE.AND P0, PT, R0, 0x1d, PT ;  /* 0x0000001d0000780c */ /* 0x000fda0003f05270 */
[----:B------:R-:W-:Y:S05]  /*5b20*/  @!P0 BRA `(.L_x_977) ;  /* 0x0000000000b48947 */ /* 0x000fea0003800000 */
[----:B------:R-:W-:-:S13]  /*5b30*/  ISETP.NE.AND P0, PT, R0, 0x2c, PT ;  /* 0x0000002c0000780c */ /* 0x000fda0003f05270 */
[----:B------:R-:W-:Y:S05]  /*5b40*/  @!P0 BRA `(.L_x_978) ;  /* 0x0000000000488947 */ /* 0x000fea0003800000 */
.L_x_948:
        /* <DEDUP_REMOVED lines=16> */
.L_x_979:
[----:B------:R-:W-:Y:S01]  /*5c50*/  IMAD.MOV.U32 R23, RZ, RZ, R35 ;  /* 0x000000ffff177224 */ /* 0x000fe200078e0023 */
[----:B------:R-:W-:Y:S06]  /*5c60*/  BRA `(.L_x_949) ;  /* 0x0000000000807947 */ /* 0x000fec0003800000 */
.L_x_978:
        /* <DEDUP_REMOVED lines=25> */
.L_x_977:
[----:B---3--:R-:W0:Y:S01]  /*5e00*/  F2I.U64.F64.TRUNC R32, R32 ;  /* 0x0000002000207311 */ /* 0x008e22000030d800 */
[----:B------:R-:W-:Y:S01]  /*5e10*/  IMAD.MOV.U32 R23, RZ, RZ, R35 ;  /* 0x000000ffff177224 */ /* 0x000fe200078e0023 */
[----:B0-----:R0:W-:Y:S01]  /*5e20*/  STG.E.64 desc[UR36][R8.64], R32 ;  /* 0x0000002008007986 */ /* 0x0011e2000c101b24 */
[----:B------:R-:W-:Y:S05]  /*5e30*/  BRA `(.L_x_949) ;  /* 0x00000000000c7947 */ /* 0x000fea0003800000 */
.L_x_976:
[----:B---3--:R-:W0:Y:S01]  /*5e40*/  F2I.U32.F64.TRUNC R33, R32 ;  /* 0x0000002000217311 */ /* 0x008e22000030d000 */
[----:B------:R-:W-:Y:S01]  /*5e50*/  IMAD.MOV.U32 R23, RZ, RZ, R35 ;  /* 0x000000ffff177224 */ /* 0x000fe200078e0023 */
[----:B0-----:R3:W-:Y:S06]  /*5e60*/  STG.E desc[UR36][R8.64], R33 ;  /* 0x0000002108007986 */ /* 0x0017ec000c101924 */
.L_x_949:
[----:B------:R-:W-:-:S13]  /*5e70*/  ISETP.GE.AND P0, PT, R23, R22, PT ;  /* 0x000000161700720c */ /* 0x000fda0003f06270 */
[----:B------:R-:W-:Y:S05]  /*5e80*/  @P0 BREAK.RELIABLE B6 ;  /* 0x0000000000060942 */ /* 0x000fea0003800100 */
[----:B------:R-:W-:Y:S05]  /*5e90*/  @P0 BRA `(.L_x_980) ;  /* 0x0000002800a00947 */ /* 0x000fea0003800000 */
[----:B------:R-:W4:Y:S01]  /*5ea0*/  LDCU UR4, c[0x0][0x3a8] ;  /* 0x00007500ff0477ac */ /* 0x000f220008000800 */
[----:B012---:R-:W0:Y:S01]  /*5eb0*/  LDC.64 R4, c[0x0][0x388] ;  /* 0x0000e200ff047b82 */ /* 0x007e220000000a00 */
[----:B------:R-:W-:Y:S01]  /*5ec0*/  IMAD R0, R2, 0x200, R23 ;  /* 0x0000020002007824 */ /* 0x000fe200078e0217 */
[----:B------:R-:W-:-:S03]  /*5ed0*/  PRMT R6, R34, 0x9910, RZ ;  /* 0x0000991022067816 */ /* 0x000fc600000000ff */
[----:B----4-:R-:W-:Y:S02]  /*5ee0*/  IMAD R3, R0, UR4, RZ ;  /* 0x0000000400037c24 */ /* 0x010fe4000f8e02ff */
        /* <DEDUP_REMOVED lines=13> */
[----:B------:R-:W0:Y:S02]  /*5fc0*/  F2I.F64.TRUNC R29, R28 ;  /* 0x0000001c001d7311 */ /* 0x000e24000030d100 */
[----:B0-----:R0:W-:Y:S01]  /*5fd0*/  STG.E.U8 desc[UR36][R4.64], R29 ;  /* 0x0000001d04007986 */ /* 0x0011e2000c101124 */
[----:B------:R-:W-:Y:S05]  /*5fe0*/  BRA `(.L_x_986) ;  /* 0x0000001000f07947 */ /* 0x000fea0003800000 */
.L_x_984:
[----:B------:R-:W0:Y:S02]  /*5ff0*/  F2I.S64.F64.TRUNC R28, R28 ;  /* 0x0000001c001c7311 */ /* 0x000e24000030d900 */
[----:B0-----:R-:W-:-:S05]  /*6000*/  IMAD.MOV.U32 R3, RZ, RZ, R28 ;  /* 0x000000ffff037224 */ /* 0x001fca00078e001c */
[----:B------:R0:W-:Y:S01]  /*6010*/  STG.E.U8 desc[UR36][R4.64], R3 ;  /* 0x0000000304007986 */ /* 0x0001e2000c101124 */
[----:B------:R-:W-:Y:S05]  /*6020*/  BRA `(.L_x_986) ;  /* 0x0000001000e07947 */ /* 0x000fea0003800000 */
.L_x_983:
[----:B------:R-:W-:-:S13]  /*6030*/  ISETP.NE.AND P0, PT, R0, 0x2, PT ;  /* 0x000000020000780c */ /* 0x000fda0003f05270 */
[----:B------:R-:W-:Y:S05]  /*6040*/  @!P0 BRA `(.L_x_987) ;  /* 0x0000000000288947 */ /* 0x000fea0003800000 */
[----:B------:R-:W-:-:S13]  /*6050*/  ISETP.NE.AND P0, PT, R0, 0x3, PT ;  /* 0x000000030000780c */ /* 0x000fda0003f05270 */
[----:B------:R-:W-:Y:S05]  /*6060*/  @!P0 BRA `(.L_x_988) ;  /* 0x0000000000148947 */ /* 0x000fea0003800000 */
[----:B------:R-:W-:-:S13]  /*6070*/  ISETP.NE.AND P0, PT, R0, 0x4, PT ;  /* 0x000000040000780c */ /* 0x000fda0003f05270 */
[----:B------:R-:W-:Y:S05]  /*6080*/  @P0 BRA `(.L_x_985) ;  /* 0x0000000c00840947 */ /* 0x000fea0003800000 */
[----:B------:R-:W0:Y:S02]  /*6090*/  F2I.S64.F64.TRUNC R28, R28 ;  /* 0x0000001c001c7311 */ /* 0x000e24000030d900 */
[----:B0-----:R0:W-:Y:S01]  /*60a0*/  STG.E.64 desc[UR36][R4.64], R28 ;  /* 0x0000001c04007986 */ /* 0x0011e2000c101b24 */
[----:B------:R-:W-:Y:S05]  /*60b0*/  BRA `(.L_x_986) ;  /* 0x0000001000bc7947 */ /* 0x000fea0003800000 */
.L_x_988:
[----:B------:R-:W0:Y:S02]  /*60c0*/  F2I.F64.TRUNC R29, R28 ;  /* 0x0000001c001d7311 */ /* 0x000e24000030d100 */
[----:B0-----:R0:W-:Y:S01]  /*60d0*/  STG.E desc[UR36][R4.64], R29 ;  /* 0x0000001d04007986 */ /* 0x0011e2000c101924 */
[----:B------:R-:W-:Y:S05]  /*60e0*/  BRA `(.L_x_986) ;  /* 0x0000001000b07947 */ /* 0x000fea0003800000 */
.L_x_987:
[----:B------:R-:W0:Y:S02]  /*60f0*/  F2I.F64.TRUNC R29, R28 ;  /* 0x0000001c001d7311 */ /* 0x000e24000030d100 */
[----:B0-----:R0:W-:Y:S01]  /*6100*/  STG.E.U16 desc[UR36][R4.64], R29 ;  /* 0x0000001d04007986 */ /* 0x0011e2000c101524 */
[----:B------:R-:W-:Y:S05]  /*6110*/  BRA `(.L_x_986) ;  /* 0x0000001000a47947 */ /* 0x000fea0003800000 */
.L_x_982:
        /* <DEDUP_REMOVED lines=8> */
[----:B------:R-:W0:-:S15]  /*61a0*/  F2F.F32.F64 R3, R28 ;  /* 0x0000001c00037310 */ /* 0x000e1e0000301000 */
        /* <DEDUP_REMOVED lines=8> */
.L_x_990:
        /* <DEDUP_REMOVED lines=12> */
.L_x_989:
        /* <DEDUP_REMOVED lines=28> */
.L_x_992:
        /* <DEDUP_REMOVED lines=23> */
.L_x_991:
[----:B------:R0:W-:Y:S01]  /*6620*/  STG.E.64 desc[UR36][R4.64], R28 ;  /* 0x0000001c04007986 */ /* 0x0001e2000c101b24 */
[----:B------:R-:W-:Y:S05]  /*6630*/  BRA `(.L_x_986) ;  /* 0x0000000c005c7947 */ /* 0x000fea0003800000 */
.L_x_981:
        /* <DEDUP_REMOVED lines=10> */
[----:B------:R-:W0:Y:S02]  /*66e0*/  F2I.U32.F64.TRUNC R29, R28 ;  /* 0x0000001c001d7311 */ /* 0x000e24000030d000 */
[----:B0-----:R0:W-:Y:S01]  /*66f0*/  STG.E.U16 desc[UR36][R4.64], R29 ;  /* 0x0000001d04007986 */ /* 0x0011e2000c101524 */
[----:B------:R-:W-:Y:S05]  /*6700*/  BRA `(.L_x_986) ;  /* 0x0000000c00287947 */ /* 0x000fea0003800000 */
.L_x_996:
[----:B------:R-:W-:Y:S01]  /*6710*/  UMOV UR4, 0xf0000000 ;  /* 0xf000000000047882 */ /* 0x000fe20000000000 */
[----:B------:R-:W-:Y:S01]  /*6720*/  UMOV UR5, 0x380fffff ;  /* 0x380fffff00057882 */ /* 0x000fe20000000000 */
[----:B------:R-:W0:-:S15]  /*6730*/  F2F.F32.F64 R7, R28 ;  /* 0x0000001c00077310 */ /* 0x000e1e0000301000 */
        /* <DEDUP_REMOVED lines=23> */
.L_x_999:
[----:B------:R-:W-:-:S04]  /*68b0*/  SHF.R.U32.HI R3, RZ, 0x18, R7 ;  /* 0x00000018ff037819 */ /* 0x000fc80000011607 */
[----:B------:R-:W-:-:S07]  /*68c0*/  LOP3.LUT R0, R0, 0x80, R3, 0xf8, !PT ;  /* 0x0000008000007812 */ /* 0x000fce00078ef803 */
.L_x_998:
[----:B------:R-:W-:Y:S05]  /*68d0*/  BSYNC.RECONVERGENT B0 ;  /* 0x0000000000007941 */ /* 0x000fea0003800200 */
.L_x_997:
[----:B------:R4:W-:Y:S01]  /*68e0*/  STG.E.U8 desc[UR36][R4.64], R0 ;  /* 0x0000000004007986 */ /* 0x0009e2000c101124 */
[----:B------:R-:W-:Y:S05]  /*68f0*/  BRA `(.L_x_986) ;  /* 0x0000000800ac7947 */ /* 0x000fea0003800000 */
.L_x_995:
        /* <DEDUP_REMOVED lines=26> */
.L_x_1002:
[----:B------:R-:W-:-:S04]  /*6aa0*/  SHF.R.U32.HI R3, RZ, 0x18, R7 ;  /* 0x00000018ff037819 */ /* 0x000fc80000011607 */
[----:B------:R-:W-:-:S07]  /*6ab0*/  LOP3.LUT R0, R0, 0x80, R3, 0xf8, !PT ;  /* 0x0000008000007812 */ /* 0x000fce00078ef803 */
.L_x_1001:
[----:B------:R-:W-:Y:S05]  /*6ac0*/  BSYNC.RECONVERGENT B0 ;  /* 0x0000000000007941 */ /* 0x000fea0003800200 */
.L_x_1000:
[----:B------:R0:W-:Y:S01]  /*6ad0*/  STG.E.U8 desc[UR36][R4.64], R0 ;  /* 0x0000000004007986 */ /* 0x0001e2000c101124 */
[----:B------:R-:W-:Y:S05]  /*6ae0*/  BRA `(.L_x_986) ;  /* 0x0000000800307947 */ /* 0x000fea0003800000 */
.L_x_994:
        /* <DEDUP_REMOVED lines=13> */
[----:B------:R-:W0:Y:S02]  /*6bc0*/  DSETP.GEU.AND P0, PT, |R28|, UR4, PT ;  /* 0x000000041c007e2a */ /* 0x000e24000bf0e200 */
        /* <DEDUP_REMOVED lines=16> */
.L_x_1004:
[----:B------:R-:W0:Y:S02]  /*6cd0*/  F2I.U64.F64.TRUNC R28, R28 ;  /* 0x0000001c001c7311 */ /* 0x000e24000030d800 */
[----:B0-----:R1:W-:Y:S01]  /*6ce0*/  STG.E.64 desc[UR36][R4.64], R28 ;  /* 0x0000001c04007986 */ /* 0x0013e2000c101b24 */
[----:B------:R-:W-:Y:S05]  /*6cf0*/  BRA `(.L_x_986) ;  /* 0x0000000400ac7947 */ /* 0x000fea0003800000 */
.L_x_1003:
[----:B------:R-:W0:Y:S02]  /*6d00*/  F2I.U32.F64.TRUNC R29, R28 ;  /* 0x0000001c001d7311 */ /* 0x000e24000030d000 */
[----:B0-----:R0:W-:Y:S01]  /*6d10*/  STG.E desc[UR36][R4.64], R29 ;  /* 0x0000001d04007986 */ /* 0x0011e2000c101924 */
[----:B------:R-:W-:Y:S05]  /*6d20*/  BRA `(.L_x_986) ;  /* 0x0000000400a07947 */ /* 0x000fea0003800000 */
.L_x_993:
[----:B------:R-:W-:-:S13]  /*6d30*/  ISETP.GT.AND P0, PT, R0, 0xe, PT ;  /* 0x0000000e0000780c */ /* 0x000fda0003f04270 */
[----:B------:R-:W-:Y:S05]  /*6d40*/  @P0 BRA `(.L_x_1005) ;  /* 0x00000000003c0947 */ /* 0x000fea0003800000 */
[----:B------:R-:W-:-:S13]  /*6d50*/  ISETP.NE.AND P0, PT, R0, 0xa, PT ;  /* 0x0000000a0000780c */ /* 0x000fda0003f05270 */
[----:B------:R-:W-:Y:S05]  /*6d60*/  @!P0 BRA `(.L_x_1006) ;  /* 0x00000000002c8947 */ /* 0x000fea0003800000 */
[----:B------:R-:W-:-:S13]  /*6d70*/  ISETP.NE.AND P0, PT, R0, 0xb, PT ;  /* 0x0000000b0000780c */ /* 0x000fda0003f05270 */
[----:B------:R-:W-:Y:S05]  /*6d80*/  @P0 BRA `(.L_x_985) ;  /* 0x0000000000440947 */ /* 0x000fea0003800000 */
[----:B------:R-:W0:-:S15]  /*6d90*/  DSETP.NEU.AND P0, PT, R30, RZ, PT ;  /* 0x000000ff1e00722a */ /* 0x000e1e0003f0d000 */
[----:B------:R-:W-:-:S15]  /*6da0*/  NOP ;  /* 0x0000000000007918 */ /* 0x000fde0000000000 */
[----:B------:R-:W-:-:S15]  /*6db0*/  NOP ;  /* 0x0000000000007918 */ /* 0x000fde0000000000 */
[----:B------:R-:W-:-:S15]  /*6dc0*/  NOP ;  /* 0x0000000000007918 */ /* 0x000fde0000000000 */
[----:B------:R-:W-:-:S04]  /*6dd0*/  NOP ;  /* 0x0000000000007918 */ /* 0x000fc80000000000 */
[----:B0-----:R-:W0:Y:S02]  /*6de0*/  DSETP.NEU.OR P0, PT, R28, RZ, P0 ;  /* 0x000000ff1c00722a */ /* 0x001e24000070d400 */
[----:B0-----:R-:W-:-:S05]  /*6df0*/  SEL R3, RZ, 0x1, !P0 ;  /* 0x00000001ff037807 */ /* 0x001fca0004000000 */
[----:B------:R0:W-:Y:S01]  /*6e00*/  STG.E.U8 desc[UR36][R4.64], R3 ;  /* 0x0000000304007986 */ /* 0x0001e2000c101124 */
[----:B------:R-:W-:Y:S05]  /*6e10*/  BRA `(.L_x_986) ;  /* 0x0000000400647947 */ /* 0x000fea0003800000 */
.L_x_1006:
[----:B------:R0:W-:Y:S01]  /*6e20*/  STG.E.128 desc[UR36][R4.64], R28 ;  /* 0x0000001c04007986 */ /* 0x0001e2000c101d24 */
[----:B------:R-:W-:Y:S05]  /*6e30*/  BRA `(.L_x_986) ;  /* 0x00000004005c7947 */ /* 0x000fea0003800000 */
.L_x_1005:
[----:B------:R-:W-:-:S13]  /*6e40*/  ISETP.NE.AND P0, PT, R0, 0xf, PT ;  /* 0x0000000f0000780c */ /* 0x000fda0003f05270 */
[----:B------:R-:W-:Y:S05]  /*6e50*/  @!P0 BRA `(.L_x_1007) ;  /* 0x0000000400288947 */ /* 0x000fea0003800000 */
[----:B------:R-:W-:-:S13]  /*6e60*/  ISETP.NE.AND P0, PT, R0, 0x17, PT ;  /* 0x000000170000780c */ /* 0x000fda0003f05270 */
[----:B------:R-:W-:Y:S05]  /*6e70*/  @!P0 BRA `(.L_x_1008) ;  /* 0x0000000000b08947 */ /* 0x000fea0003800000 */
[----:B------:R-:W-:-:S13]  /*6e80*/  ISETP.NE.AND P0, PT, R0, 0x18, PT ;  /* 0x000000180000780c */ /* 0x000fda0003f05270 */
[----:B------:R-:W-:Y:S05]  /*6e90*/  @!P0 BRA `(.L_x_1009) ;  /* 0x0000000000448947 */ /* 0x000fea0003800000 */
.L_x_985:
[----:B------:R-:W-:Y:S01]  /*6ea0*/  MOV R14, 0x0 ;  /* 0x00000000000e7802 */ /* 0x000fe20000000f00 */
[----:B------:R-:W0:Y:S01]  /*6eb0*/  LDCU.64 UR4, c[0x4][0x128] ;  /* 0x01002500ff0477ac */ /* 0x000e220008000a00 */
[----:B---3--:R-:W-:Y:S02]  /*6ec0*/  IMAD.MOV.U32 R8, RZ, RZ, 0x65 ;  /* 0x00000065ff087424 */ /* 0x008fe400078e00ff */
        /* <DEDUP_REMOVED lines=13> */
.L_x_1010:
[----:B------:R-:W-:Y:S05]  /*6fa0*/  BRA `(.L_x_986) ;  /* 0x0000000400007947 */ /* 0x000fea0003800000 */
.L_x_1009:
        /* <DEDUP_REMOVED lines=21> */
.L_x_1012:
[----:B------:R-:W-:Y:S05]  /*7100*/  BSYNC.RECONVERGENT B0 ;  /* 0x0000000000007941 */ /* 0x000fea0003800200 */
.L_x_1011:
[----:B------:R-:W-:-:S05]  /*7110*/  LOP3.LUT R3, R0, 0x80, R3, 0xf8, !PT ;  /* 0x0000008000037812 */ /* 0x000fca00078ef803 */
[----:B------:R0:W-:Y:S01]  /*7120*/  STG.E.U8 desc[UR36][R4.64], R3 ;  /* 0x0000000304007986 */ /* 0x0001e2000c101124 */
[----:B------:R-:W-:Y:S05]  /*7130*/  BRA `(.L_x_986) ;  /* 0x00000000009c7947 */ /* 0x000fea0003800000 */
.L_x_1008:
        /* <DEDUP_REMOVED lines=20> */
.L_x_1014:
[----:B------:R-:W-:Y:S01]  /*7280*/  IMAD.MOV.U32 R0, RZ, RZ, 0x7f ;  /* 0x0000007fff007424 */ /* 0x000fe200078e00ff */
[----:B------:R-:W-:-:S04]  /*7290*/  ISETP.GT.U32.AND P0, PT, R3, 0x7f800000, PT ;  /* 0x7f8000000300780c */ /* 0x000fc80003f04070 */
[----:B------:R-:W-:-:S09]  /*72a0*/  SEL R0, R0, 0x7c, P0 ;  /* 0x0000007c00007807 */ /* 0x000fd20000000000 */
.L_x_1015:
[----:B------:R-:W-:Y:S05]  /*72b0*/  BSYNC.RECONVERGENT B0 ;  /* 0x0000000000007941 */ /* 0x000fea0003800200 */
.L_x_1013:
[----:B------:R-:W-:-:S04]  /*72c0*/  SHF.R.U32.HI R3, RZ, 0x18, R7 ;  /* 0x00000018ff037819 */ /* 0x000fc80000011607 */
[----:B------:R-:W-:-:S05]  /*72d0*/  LOP3.LUT R3, R0, 0x80, R3, 0xf8, !PT ;  /* 0x0000008000037812 */ /* 0x000fca00078ef803 */
[----:B------:R0:W-:Y:S01]  /*72e0*/  STG.E.U8 desc[UR36][R4.64], R3 ;  /* 0x0000000304007986 */ /* 0x0001e2000c101124 */
[----:B------:R-:W-:Y:S05]  /*72f0*/  BRA `(.L_x_986) ;  /* 0x00000000002c7947 */ /* 0x000fea0003800000 */
.L_x_1007:
        /* <DEDUP_REMOVED lines=11> */
.L_x_986:
[----:B------:R-:W-:-:S07]  /*73b0*/  VIADD R23, R23, 0x80 ;  /* 0x0000008017177836 */ /* 0x000fce0000000000 */
.L_x_943:
[----:B------:R-:W-:-:S13]  /*73c0*/  ISETP.GE.AND P0, PT, R23, R22, PT ;  /* 0x000000161700720c */ /* 0x000fda0003f06270 */
[----:B------:R-:W-:Y:S05]  /*73d0*/  @P0 BREAK.RELIABLE B6 ;  /* 0x0000000000060942 */ /* 0x000fea0003800100 */
[----:B------:R-:W-:Y:S05]  /*73e0*/  @P0 BRA `(.L_x_980) ;  /* 0x00000014004c0947 */ /* 0x000fea0003800000 */
[----:B------:R-:W-:Y:S05]  /*73f0*/  BSYNC.RELIABLE B6 ;  /* 0x0000000000067941 */ /* 0x000fea0003800100 */
.L_x_942:
[----:B------:R-:W5:Y:S01]  /*7400*/  LDCU UR4, c[0x0][0x3a8] ;  /* 0x00007500ff0477ac */ /* 0x000f620008000800 */
[----:B012-4-:R-:W0:Y:S01]  /*7410*/  LDC.64 R4, c[0x0][0x388] ;  /* 0x0000e200ff047b82 */ /* 0x017e220000000a00 */
        /* <DEDUP_REMOVED lines=19> */
.L_x_1019:
[----:B------:R-:W0:Y:S02]  /*7550*/  F2I.S64.F64.TRUNC R24, R24 ;  /* 0x0000001800187311 */ /* 0x000e24000030d900 */
[----:B0-----:R-:W-:-:S05]  /*7560*/  IMAD.MOV.U32 R3, RZ, RZ, R24 ;  /* 0x000000ffff037224 */ /* 0x001fca00078e0018 */
[----:B------:R0:W-:Y:S01]  /*7570*/  STG.E.U8 desc[UR36][R4.64], R3 ;  /* 0x0000000304007986 */ /* 0x0001e2000c101124 */
[----:B------:R-:W-:Y:S05]  /*7580*/  BRA `(.L_x_1021) ;  /* 0x0000001000e07947 */ /* 0x000fea0003800000 */
.L_x_1018:
        /* <DEDUP_REMOVED lines=9> */
.L_x_1023:
[----:B------:R-:W0:Y:S02]  /*7620*/  F2I.F64.TRUNC R25, R24 ;  /* 0x0000001800197311 */ /* 0x000e24000030d100 */
[----:B0-----:R0:W-:Y:S01]  /*7630*/  STG.E desc[UR36][R4.64], R25 ;  /* 0x0000001904007986 */ /* 0x0011e2000c101924 */
[----:B------:R-:W-:Y:S05]  /*7640*/  BRA `(.L_x_1021) ;  /* 0x0000001000b07947 */ /* 0x000fea0003800000 */
.L_x_1022:
[----:B------:R-:W0:Y:S02]  /*7650*/  F2I.F64.TRUNC R25, R24 ;  /* 0x0000001800197311 */ /* 0x000e24000030d100 */
[----:B0-----:R0:W-:Y:S01]  /*7660*/  STG.E.U16 desc[UR36][R4.64], R25 ;  /* 0x0000001904007986 */ /* 0x0011e2000c101524 */
[----:B------:R-:W-:Y:S05]  /*7670*/  BRA `(.L_x_1021) ;  /* 0x0000001000a47947 */ /* 0x000fea0003800000 */
.L_x_1017:
        /* <DEDUP_REMOVED lines=17> */
.L_x_1025:
        /* <DEDUP_REMOVED lines=12> */
.L_x_1024:
        /* <DEDUP_REMOVED lines=28> */
.L_x_1027:
        /* <DEDUP_REMOVED lines=23> */
.L_x_1026:
[----:B------:R0:W-:Y:S01]  /*7b80*/  STG.E.64 desc[UR36][R4.64], R24 ;  /* 0x0000001804007986 */ /* 0x0001e2000c101b24 */
[----:B------:R-:W-:Y:S05]  /*7b90*/  BRA `(.L_x_1021) ;  /* 0x0000000c005c7947 */ /* 0x000fea0003800000 */
.L_x_1016:
        /* <DEDUP_REMOVED lines=13> */
.L_x_1031:
        /* <DEDUP_REMOVED lines=26> */
.L_x_1034:
[----:B------:R-:W-:-:S04]  /*7e10*/  SHF.R.U32.HI R3, RZ, 0x18, R7 ;  /* 0x00000018ff037819 */ /* 0x000fc80000011607 */
[----:B------:R-:W-:-:S07]  /*7e20*/  LOP3.LUT R0, R0, 0x80, R3, 0xf8, !PT ;  /* 0x0000008000007812 */ /* 0x000fce00078ef803 */
.L_x_1033:
[----:B------:R-:W-:Y:S05]  /*7e30*/  BSYNC.RECONVERGENT B0 ;  /* 0x0000000000007941 */ /* 0x000fea0003800200 */
.L_x_1032:
[----:B------:R0:W-:Y:S01]  /*7e40*/  STG.E.U8 desc[UR36][R4.64], R0 ;  /* 0x0000000004007986 */ /* 0x0001e2000c101124 */
[----:B------:R-:W-:Y:S05]  /*7e50*/  BRA `(.L_x_1021) ;  /* 0x0000000800ac7947 */ /* 0x000fea0003800000 */
.L_x_1030:
        /* <DEDUP_REMOVED lines=26> */
.L_x_1037:
[----:B------:R-:W-:-:S04]  /*8000*/  SHF.R.U32.HI R3, RZ, 0x18, R7 ;  /* 0x00000018ff037819 */ /* 0x000fc80000011607 */
[----:B------:R-:W-:-:S07]  /*8010*/  LOP3.LUT R0, R0, 0x80, R3, 0xf8, !PT ;  /* 0x0000008000007812 */ /* 0x000fce00078ef803 */
.L_x_1036:
[----:B------:R-:W-:Y:S05]  /*8020*/  BSYNC.RECONVERGENT B0 ;  /* 0x0000000000007941 */ /* 0x000fea0003800200 */
.L_x_1035:
[----:B------:R4:W-:Y:S01]  /*8030*/  STG.E.U8 desc[UR36][R4.64], R0 ;  /* 0x0000000004007986 */ /* 0x0009e2000c101124 */
[----:B------:R-:W-:Y:S05]  /*8040*/  BRA `(.L_x_1021) ;  /* 0x0000000800307947 */ /* 0x000fea0003800000 */
.L_x_1029:
        /* <DEDUP_REMOVED lines=30> */
.L_x_1039:
[----:B------:R-:W0:Y:S02]  /*8230*/  F2I.U64.F64.TRUNC R24, R24 ;  /* 0x0000001800187311 */ /* 0x000e24000030d800 */
[----:B0-----:R0:W-:Y:S01]  /*8240*/  STG.E.64 desc[UR36][R4.64], R24 ;  /* 0x0000001804007986 */ /* 0x0011e2000c101b24 */
[----:B------:R-:W-:Y:S05]  /*8250*/  BRA `(.L_x_1021) ;  /* 0x0000000400ac7947 */ /* 0x000fea0003800000 */
.L_x_1038:
[----:B------:R-:W0:Y:S02]  /*8260*/  F2I.U32.F64.TRUNC R25, R24 ;  /* 0x0000001800197311 */ /* 0x000e24000030d000 */
[----:B0-----:R2:W-:Y:S01]  /*8270*/  STG.E desc[UR36][R4.64], R25 ;  /* 0x0000001904007986 */ /* 0x0015e2000c101924 */
[----:B------:R-:W-:Y:S05]  /*8280*/  BRA `(.L_x_1021) ;  /* 0x0000000400a07947 */ /* 0x000fea0003800000 */
.L_x_1028:
        /* <DEDUP_REMOVED lines=15> */
.L_x_1041:
[----:B------:R0:W-:Y:S01]  /*8380*/  STG.E.128 desc[UR36][R4.64], R24 ;  /* 0x0000001804007986 */ /* 0x0001e2000c101d24 */
[----:B------:R-:W-:Y:S05]  /*8390*/  BRA `(.L_x_1021) ;  /* 0x00000004005c7947 */ /* 0x000fea0003800000 */
.L_x_1040:
[----:B------:R-:W-:-:S13]  /*83a0*/  ISETP.NE.AND P0, PT, R0, 0xf, PT ;  /* 0x0000000f0000780c */ /* 0x000fda0003f05270 */
[----:B------:R-:W-:Y:S05]  /*83b0*/  @!P0 BRA `(.L_x_1042) ;  /* 0x0000000400288947 */ /* 0x000fea0003800000 */
[----:B------:R-:W-:-:S13]  /*83c0*/  ISETP.NE.AND P0, PT, R0, 0x17, PT ;  /* 0x000000170000780c */ /* 0x000fda0003f05270 */
[----:B------:R-:W-:Y:S05]  /*83d0*/  @!P0 BRA `(.L_x_1043) ;  /* 0x0000000000b08947 */ /* 0x000fea0003800000 */
[----:B------:R-:W-:-:S13]  /*83e0*/  ISETP.NE.AND P0, PT, R0, 0x18, PT ;  /* 0x000000180000780c */ /* 0x000fda0003f05270 */
[----:B------:R-:W-:Y:S05]  /*83f0*/  @!P0 BRA `(.L_x_1044) ;  /* 0x0000000000448947 */ /* 0x000fea0003800000 */
.L_x_1020:
        /* <DEDUP_REMOVED lines=16> */
.L_x_1045:
[----:B------:R-:W-:Y:S05]  /*8500*/  BRA `(.L_x_1021) ;  /* 0x0000000400007947 */ /* 0x000fea0003800000 */
.L_x_1044:
        /* <DEDUP_REMOVED lines=21> */
.L_x_1047:
[----:B------:R-:W-:Y:S05]  /*8660*/  BSYNC.RECONVERGENT B0 ;  /* 0x0000000000007941 */ /* 0x000fea0003800200 */
.L_x_1046:
[----:B------:R-:W-:-:S05]  /*8670*/  LOP3.LUT R3, R0, 0x80, R3, 0xf8, !PT ;  /* 0x0000008000037812 */ /* 0x000fca00078ef803 */
[----:B------:R0:W-:Y:S01]  /*8680*/  STG.E.U8 desc[UR36][R4.64], R3 ;  /* 0x0000000304007986 */ /* 0x0001e2000c101124 */
[----:B------:R-:W-:Y:S05]  /*8690*/  BRA `(.L_x_1021) ;  /* 0x00000000009c7947 */ /* 0x000fea0003800000 */
.L_x_1043:
        /* <DEDUP_REMOVED lines=20> */
.L_x_1049:
[----:B------:R-:W-:Y:S01]  /*87e0*/  IMAD.MOV.U32 R0, RZ, RZ, 0x7f ;  /* 0x0000007fff007424 */ /* 0x000fe200078e00ff */
[----:B------:R-:W-:-:S04]  /*87f0*/  ISETP.GT.U32.AND P0, PT, R3, 0x7f800000, PT ;  /* 0x7f8000000300780c */ /* 0x000fc80003f04070 */
[----:B------:R-:W-:-:S09]  /*8800*/  SEL R0, R0, 0x7c, P0 ;  /* 0x0000007c00007807 */ /* 0x000fd20000000000 */
.L_x_1050:
[----:B------:R-:W-:Y:S05]  /*8810*/  BSYNC.RECONVERGENT B0 ;  /* 0x0000000000007941 */ /* 0x000fea0003800200 */
.L_x_1048:
[----:B------:R-:W-:-:S04]  /*8820*/  SHF.R.U32.HI R3, RZ, 0x18, R7 ;  /* 0x00000018ff037819 */ /* 0x000fc80000011607 */
[----:B------:R-:W-:-:S05]  /*8830*/  LOP3.LUT R3, R0, 0x80, R3, 0xf8, !PT ;  /* 0x0000008000037812 */ /* 0x000fca00078ef803 */
[----:B------:R0:W-:Y:S01]  /*8840*/  STG.E.U8 desc[UR36][R4.64], R3 ;  /* 0x0000000304007986 */ /* 0x0001e2000c101124 */
[----:B------:R-:W-:Y:S05]  /*8850*/  BRA `(.L_x_1021) ;  /* 0x00000000002c7947 */ /* 0x000fea0003800000 */
.L_x_1042:
        /* <DEDUP_REMOVED lines=11> */
.L_x_1021:
[----:B------:R-:W-:-:S07]  /*8910*/  VIADD R23, R23, 0x80 ;  /* 0x0000008017177836 */ /* 0x000fce0000000000 */
.L_x_980:
[----:B------:R-:W-:Y:S05]  /*8920*/  BSYNC.RECONVERGENT B7 ;  /* 0x0000000000077941 */ /* 0x000fea0003800200 */
.L_x_941:
[----:B------:R-:W-:-:S13]  /*8930*/  ISETP.GE.AND P0, PT, R23, R22, PT ;  /* 0x000000161700720c */ /* 0x000fda0003f06270 */
[----:B------:R-:W-:Y:S05]  /*8940*/  @P0 EXIT ;  /* 0x000000000000094d */ /* 0x000fea0003800000 */
[----:B012-4-:R-:W0:Y:S01]  /*8950*/  LDC.64 R4, c[0x0][0x388] ;  /* 0x0000e200ff047b82 */ /* 0x017e220000000a00 */
[----:B------:R-:W1:Y:S01]  /*8960*/  LDCU UR4, c[0x0][0x3a8] ;  /* 0x00007500ff0477ac */ /* 0x000e620008000800 */
[----:B------:R-:W-:Y:S01]  /*8970*/  PRMT R0, R34, 0x9910, RZ ;  /* 0x0000991022007816 */ /* 0x000fe200000000ff */
[----:B------:R-:W-:-:S03]  /*8980*/  IMAD R2, R2, 0x200, R23 ;  /* 0x0000020002027824 */ /* 0x000fc600078e0217 */
[----:B------:R-:W-:Y:S01]  /*8990*/  ISETP.GT.AND P1, PT, R0, 0x9, PT ;  /* 0x000000090000780c */ /* 0x000fe20003f24270 */
[----:B-1----:R-:W-:-:S05]  /*89a0*/  IMAD R3, R2, UR4, RZ ;  /* 0x0000000402037c24 */ /* 0x002fca000f8e02ff */
        /* <DEDUP_REMOVED lines=12> */
[----:B0-----:R-:W-:Y:S01]  /*8a70*/  STG.E.U8 desc[UR36][R2.64], R17 ;  /* 0x0000001102007986 */ /* 0x001fe2000c101124 */
[----:B------:R-:W-:Y:S05]  /*8a80*/  EXIT ;  /* 0x000000000000794d */ /* 0x000fea0003800000 */
.L_x_1054:
[----:B------:R-:W0:Y:S02]  /*8a90*/  F2I.S64.F64.TRUNC R16, R16 ;  /* 0x0000001000107311 */ /* 0x000e24000030d900 */
[----:B0-----:R-:W-:-:S05]  /*8aa0*/  IMAD.MOV.U32 R5, RZ, RZ, R16 ;  /* 0x000000ffff057224 */ /* 0x001fca00078e0010 */
[----:B------:R-:W-:Y:S01]  /*8ab0*/  STG.E.U8 desc[UR36][R2.64], R5 ;  /* 0x0000000502007986 */ /* 0x000fe2000c101124 */
[----:B------:R-:W-:Y:S05]  /*8ac0*/  EXIT ;  /* 0x000000000000794d */ /* 0x000fea0003800000 */
.L_x_1053:
[----:B------:R-:W-:-:S13]  /*8ad0*/  ISETP.NE.AND P0, PT, R0, 0x2, PT ;  /* 0x000000020000780c */ /* 0x000fda0003f05270 */
[----:B------:R-:W-:Y:S05]  /*8ae0*/  @!P0 BRA `(.L_x_1056) ;  /* 0x0000000000288947 */ /* 0x000fea0003800000 */
[----:B------:R-:W-:-:S13]  /*8af0*/  ISETP.NE.AND P0, PT, R0, 0x3, PT ;  /* 0x000000030000780c */ /* 0x000fda0003f05270 */
[----:B------:R-:W-:Y:S05]  /*8b00*/  @!P0 BRA `(.L_x_1057) ;  /* 0x0000000000148947 */ /* 0x000fea0003800000 */
[----:B------:R-:W-:-:S13]  /*8b10*/  ISETP.NE.AND P0, PT, R0, 0x4, PT ;  /* 0x000000040000780c */ /* 0x000fda0003f05270 */
[----:B------:R-:W-:Y:S05]  /*8b20*/  @P0 BRA `(.L_x_1055) ;  /* 0x0000000c00840947 */ /* 0x000fea0003800000 */
[----:B------:R-:W0:Y:S02]  /*8b30*/  F2I.S64.F64.TRUNC R16, R16 ;  /* 0x0000001000107311 */ /* 0x000e24000030d900 */
[----:B0-----:R-:W-:Y:S01]  /*8b40*/  STG.E.64 desc[UR36][R2.64], R16 ;  /* 0x0000001002007986 */ /* 0x001fe2000c101b24 */
[----:B------:R-:W-:Y:S05]  /*8b50*/  EXIT ;  /* 0x000000000000794d */ /* 0x000fea0003800000 */
.L_x_1057:
[----:B------:R-:W0:Y:S02]  /*8b60*/  F2I.F64.TRUNC R17, R16 ;  /* 0x0000001000117311 */ /* 0x000e24000030d100 */
[----:B0-----:R-:W-:Y:S01]  /*8b70*/  STG.E desc[UR36][R2.64], R17 ;  /* 0x0000001102007986 */ /* 0x001fe2000c101924 */
[----:B------:R-:W-:Y:S05]  /*8b80*/  EXIT ;  /* 0x000000000000794d */ /* 0x000fea0003800000 */
.L_x_1056:
[----:B------:R-:W0:Y:S02]  /*8b90*/  F2I.F64.TRUNC R17, R16 ;  /* 0x0000001000117311 */ /* 0x000e24000030d100 */
[----:B0-----:R-:W-:Y:S01]  /*8ba0*/  STG.E.U16 desc[UR36][R2.64], R17 ;  /* 0x0000001102007986 */ /* 0x001fe2000c101524 */
[----:B------:R-:W-:Y:S05]  /*8bb0*/  EXIT ;  /* 0x000000000000794d */ /* 0x000fea0003800000 */
.L_x_1052:
        /* <DEDUP_REMOVED lines=17> */
.L_x_1059:
        /* <DEDUP_REMOVED lines=10> */
[----:B------:R-:W-:Y:S01]  /*8d70*/  STG.E.U16 desc[UR36][R2.64], R0 ;  /* 0x0000000002007986 */ /* 0x000fe2000c101524 */
[----:B------:R-:W-:Y:S05]  /*8d80*/  EXIT ;  /* 0x000000000000794d */ /* 0x000fea0003800000 */
.L_x_1058:
        /* <DEDUP_REMOVED lines=28> */
.L_x_1061:
        /* <DEDUP_REMOVED lines=23> */
.L_x_1060:
[----:B------:R-:W-:Y:S01]  /*90c0*/  STG.E.64 desc[UR36][R2.64], R16 ;  /* 0x0000001002007986 */ /* 0x000fe2000c101b24 */
[----:B------:R-:W-:Y:S05]  /*90d0*/  EXIT ;  /* 0x000000000000794d */ /* 0x000fea0003800000 */
.L_x_1051:
        /* <DEDUP_REMOVED lines=11> */
[----:B0-----:R-:W-:Y:S01]  /*9190*/  STG.E.U16 desc[UR36][R2.64], R17 ;  /* 0x0000001102007986 */ /* 0x001fe2000c101524 */
[----:B------:R-:W-:Y:S05]  /*91a0*/  EXIT ;  /* 0x000000000000794d */ /* 0x000fea0003800000 */
.L_x_1065:
        /* <DEDUP_REMOVED lines=26> */
.L_x_1068:
[----:B------:R-:W-:-:S04]  /*9350*/  SHF.R.U32.HI R5, RZ, 0x18, R5 ;  /* 0x00000018ff057819 */ /* 0x000fc80000011605 */
[----:B------:R-:W-:-:S07]  /*9360*/  LOP3.LUT R0, R0, 0x80, R5, 0xf8, !PT ;  /* 0x0000008000007812 */ /* 0x000fce00078ef805 */
.L_x_1067:
[----:B------:R-:W-:Y:S05]  /*9370*/  BSYNC.RECONVERGENT B0 ;  /* 0x0000000000007941 */ /* 0x000fea0003800200 */
.L_x_1066:
[----:B------:R-:W-:Y:S01]  /*9380*/  STG.E.U8 desc[UR36][R2.64], R0 ;  /* 0x0000000002007986 */ /* 0x000fe2000c101124 */
[----:B------:R-:W-:Y:S05]  /*9390*/  EXIT ;  /* 0x000000000000794d */ /* 0x000fea0003800000 */
.L_x_1064:
        /* <DEDUP_REMOVED lines=26> */
.L_x_1071:
[----:B------:R-:W-:-:S04]  /*9540*/  SHF.R.U32.HI R5, RZ, 0x18, R5 ;  /* 0x00000018ff057819 */ /* 0x000fc80000011605 */
[----:B------:R-:W-:-:S07]  /*9550*/  LOP3.LUT R0, R0, 0x80, R5, 0xf8, !PT ;  /* 0x0000008000007812 */ /* 0x000fce00078ef805 */
.L_x_1070:
[----:B------:R-:W-:Y:S05]  /*9560*/  BSYNC.RECONVERGENT B0 ;  /* 0x0000000000007941 */ /* 0x000fea0003800200 */
.L_x_1069:
[----:B------:R-:W-:Y:S01]  /*9570*/  STG.E.U8 desc[UR36][R2.64], R0 ;  /* 0x0000000002007986 */ /* 0x000fe2000c101124 */
[----:B------:R-:W-:Y:S05]  /*9580*/  EXIT ;  /* 0x000000000000794d */ /* 0x000fea0003800000 */
.L_x_1063:
        /* <DEDUP_REMOVED lines=30> */
.L_x_1073:
[----:B------:R-:W0:Y:S02]  /*9770*/  F2I.U64.F64.TRUNC R16, R16 ;  /* 0x0000001000107311 */ /* 0x000e24000030d800 */
[----:B0-----:R-:W-:Y:S01]  /*9780*/  STG.E.64 desc[UR36][R2.64], R16 ;  /* 0x0000001002007986 */ /* 0x001fe2000c101b24 */
[----:B------:R-:W-:Y:S05]  /*9790*/  EXIT ;  /* 0x000000000000794d */ /* 0x000fea0003800000 */
.L_x_1072:
[----:B------:R-:W0:Y:S02]  /*97a0*/  F2I.U32.F64.TRUNC R17, R16 ;  /* 0x0000001000117311 */ /* 0x000e24000030d000 */
[----:B0-----:R-:W-:Y:S01]  /*97b0*/  STG.E desc[UR36][R2.64], R17 ;  /* 0x0000001102007986 */ /* 0x001fe2000c101924 */
[----:B------:R-:W-:Y:S05]  /*97c0*/  EXIT ;  /* 0x000000000000794d */ /* 0x000fea0003800000 */
.L_x_1062:
        /* <DEDUP_REMOVED lines=13> */
[----:B------:R-:W-:Y:S01]  /*98a0*/  STG.E.U8 desc[UR36][R2.64], R5 ;  /* 0x0000000502007986 */ /* 0x000fe2000c101124 */
[----:B------:R-:W-:Y:S05]  /*98b0*/  EXIT ;  /* 0x000000000000794d */ /* 0x000fea0003800000 */
.L_x_1075:
[----:B------:R-:W-:Y:S01]  /*98c0*/  STG.E.128 desc[UR36][R2.64], R16 ;  /* 0x0000001002007986 */ /* 0x000fe2000c101d24 */
[----:B------:R-:W-:Y:S05]  /*98d0*/  EXIT ;  /* 0x000000000000794d */ /* 0x000fea0003800000 */
.L_x_1074:
[----:B------:R-:W-:-:S13]  /*98e0*/  ISETP.NE.AND P0, PT, R0, 0xf, PT ;  /* 0x0000000f0000780c */ /* 0x000fda0003f05270 */
[----:B------:R-:W-:Y:S05]  /*98f0*/  @!P0 BRA `(.L_x_1076) ;  /* 0x0000000400288947 */ /* 0x000fea0003800000 */
[----:B------:R-:W-:-:S13]  /*9900*/  ISETP.NE.AND P0, PT, R0, 0x17, PT ;  /* 0x000000170000780c */ /* 0x000fda0003f05270 */
[----:B------:R-:W-:Y:S05]  /*9910*/  @!P0 BRA `(.L_x_1077) ;  /* 0x0000000000b08947 */ /* 0x000fea0003800000 */
[----:B------:R-:W-:-:S13]  /*9920*/  ISETP.NE.AND P0, PT, R0, 0x18, PT ;  /* 0x000000180000780c */ /* 0x000fda0003f05270 */
[----:B------:R-:W-:Y:S05]  /*9930*/  @!P0 BRA `(.L_x_1078) ;  /* 0x0000000000448947 */ /* 0x000fea0003800000 */
.L_x_1055:
[----:B------:R-:W-:Y:S01]  /*9940*/  MOV R0, 0x0 ;  /* 0x0000000000007802 */ /* 0x000fe20000000f00 */
[----:B------:R-:W0:Y:S01]  /*9950*/  LDCU.64 UR4, c[0x4][0x128] ;  /* 0x01002500ff0477ac */ /* 0x000e220008000a00 */
[----:B---3--:R-:W-:Y:S02]  /*9960*/  IMAD.MOV.U32 R8, RZ, RZ, 0x65 ;  /* 0x00000065ff087424 */ /* 0x008fe400078e00ff */
        /* <DEDUP_REMOVED lines=13> */
.L_x_1079:
[----:B------:R-:W-:Y:S05]  /*9a40*/  EXIT ;  /* 0x000000000000794d */ /* 0x000fea0003800000 */
.L_x_1078:
        /* <DEDUP_REMOVED lines=21> */
.L_x_1081:
[----:B------:R-:W-:Y:S05]  /*9ba0*/  BSYNC.RECONVERGENT B0 ;  /* 0x0000000000007941 */ /* 0x000fea0003800200 */
.L_x_1080:
[----:B------:R-:W-:-:S05]  /*9bb0*/  LOP3.LUT R5, R0, 0x80, R5, 0xf8, !PT ;  /* 0x0000008000057812 */ /* 0x000fca00078ef805 */
[----:B------:R-:W-:Y:S01]  /*9bc0*/  STG.E.U8 desc[UR36][R2.64], R5 ;  /* 0x0000000502007986 */ /* 0x000fe2000c101124 */
[----:B------:R-:W-:Y:S05]  /*9bd0*/  EXIT ;  /* 0x000000000000794d */ /* 0x000fea0003800000 */
.L_x_1077:
        /* <DEDUP_REMOVED lines=20> */
.L_x_1083:
[----:B------:R-:W-:Y:S01]  /*9d20*/  IMAD.MOV.U32 R0, RZ, RZ, 0x7f ;  /* 0x0000007fff007424 */ /* 0x000fe200078e00ff */
[----:B------:R-:W-:-:S04]  /*9d30*/  ISETP.GT.U32.AND P0, PT, R4, 0x7f800000, PT ;  /* 0x7f8000000400780c */ /* 0x000fc80003f04070 */
[----:B------:R-:W-:-:S09]  /*9d40*/  SEL R0, R0, 0x7c, P0 ;  /* 0x0000007c00007807 */ /* 0x000fd20000000000 */
.L_x_1084:
[----:B------:R-:W-:Y:S05]  /*9d50*/  BSYNC.RECONVERGENT B0 ;  /* 0x0000000000007941 */ /* 0x000fea0003800200 */
.L_x_1082:
[----:B------:R-:W-:-:S04]  /*9d60*/  SHF.R.U32.HI R5, RZ, 0x18, R5 ;  /* 0x00000018ff057819 */ /* 0x000fc80000011605 */
[----:B------:R-:W-:-:S05]  /*9d70*/  LOP3.LUT R5, R0, 0x80, R5, 0xf8, !PT ;  /* 0x0000008000057812 */ /* 0x000fca00078ef805 */
[----:B------:R-:W-:Y:S01]  /*9d80*/  STG.E.U8 desc[UR36][R2.64], R5 ;  /* 0x0000000502007986 */ /* 0x000fe2000c101124 */
[----:B------:R-:W-:Y:S05]  /*9d90*/  EXIT ;  /* 0x000000000000794d */ /* 0x000fea0003800000 */
.L_x_1076:
        /* <DEDUP_REMOVED lines=10> */
[----:B------:R-:W-:Y:S01]  /*9e40*/  STG.E.U16 desc[UR36][R2.64], R0 ;  /* 0x0000000002007986 */ /* 0x000fe2000c101524 */
[----:B------:R-:W-:Y:S05]  /*9e50*/  EXIT ;  /* 0x000000000000794d */ /* 0x000fea0003800000 */
.L_x_1085:
        /* <DEDUP_REMOVED lines=10> */
.L_x_2243:


//--------------------- .text._ZN2at6native18elementwise_kernelILi128ELi2EZNS0_22gpu_kernel_impl_nocastIZZZNS0_16conj_kernel_cudaERNS_18TensorIteratorBaseEENKUlvE0_clEvENKUlvE9_clEvEUlN3c107complexIdEEE_EEvS4_RKT_EUliE_EEviT1_ --------------------------
	.section	.text._ZN2at6native18elementwise_kernelILi128ELi2EZNS0_22gpu_kernel_impl_nocastIZZZNS0_16conj_kernel_cudaERNS_18TensorIteratorBaseEENKUlvE0_clEvENKUlvE9_clEvEUlN3c107complexIdEEE_EEvS4_RKT_EUliE_EEviT1_,"ax",@progbits
	.align	128
        .global         _ZN2at6native18elementwise_kernelILi128ELi2EZNS0_22gpu_kernel_impl_nocastIZZZNS0_16conj_kernel_cudaERNS_18TensorIteratorBaseEENKUlvE0_clEvENKUlvE9_clEvEUlN3c107complexIdEEE_EEvS4_RKT_EUliE_EEviT1_
        .type           _ZN2at6native18elementwise_kernelILi128ELi2EZNS0_22gpu_kernel_impl_nocastIZZZNS0_16conj_kernel_cudaERNS_18TensorIteratorBaseEENKUlvE0_clEvENKUlvE9_clEvEUlN3c107complexIdEEE_EEvS4_RKT_EUliE_EEviT1_,@function
        .size           _ZN2at6native18elementwise_kernelILi128ELi2EZNS0_22gpu_kernel_impl_nocastIZZZNS0_16conj_kernel_cudaERNS_18TensorIteratorBaseEENKUlvE0_clEvENKUlvE9_clEvEUlN3c107complexIdEEE_EEvS4_RKT_EUliE_EEviT1_,(.L_x_2244 - _ZN2at6native18elementwise_kernelILi128ELi2EZNS0_22gpu_kernel_impl_nocastIZZZNS0_16conj_kernel_cudaERNS_18TensorIteratorBaseEENKUlvE0_clEvENKUlvE9_clEvEUlN3c107complexIdEEE_EEvS4_RKT_EUliE_EEviT1_)
        .other          _ZN2at6native18elementwise_kernelILi128ELi2EZNS0_22gpu_kernel_impl_nocastIZZZNS0_16conj_kernel_cudaERNS_18TensorIteratorBaseEENKUlvE0_clEvENKUlvE9_clEvEUlN3c107complexIdEEE_EEvS4_RKT_EUliE_EEviT1_,@"STO_CUDA_ENTRY STV_DEFAULT"
_ZN2at6native18elementwise_kernelILi128ELi2EZNS0_22gpu_kernel_impl_nocastIZZZNS0_16conj_kernel_cudaERNS_18TensorIteratorBaseEENKUlvE0_clEvENKUlvE9_clEvEUlN3c107complexIdEEE_EEvS4_RKT_EUliE_EEviT1_:
.text._ZN2at6native18elementwise_kernelILi128ELi2EZNS0_22gpu_kernel_impl_nocastIZZZNS0_16conj_kernel_cudaERNS_18TensorIteratorBaseEENKUlvE0_clEvENKUlvE9_clEvEUlN3c107complexIdEEE_EEvS4_RKT_EUliE_EEviT1_:
        /* <DEDUP_REMOVED lines=14> */
[----:B0-----:R-:W2:Y:S06]  /*00e0*/  LDG.E.128 R4, desc[UR6][R4.64] ;  /* 0x0000000604047981 */ /* 0x001eac000c1e1d00 */
[----:B------:R-:W0:Y:S01]  /*00f0*/  LDC.64 R8, c[0x0][0x580] ;  /* 0x00016000ff087b82 */ /* 0x000e220000000a00 */
[----:B------:R-:W-:Y:S01]  /*0100*/  IADD3 R3, PT, PT, R3, 0x80, RZ ;  /* 0x0000008003037810 */ /* 0x000fe20007ffe0ff */
[----:B--2---:R-:W0:Y:S02]  /*0110*/  DADD R6, -RZ, -R6 ;  /* 0x00000000ff067229 */ /* 0x004e240000000906 */
[----:B0-----:R0:W-:Y:S04]  /*0120*/  STG.E.128 desc[UR6][R8.64], R4 ;  /* 0x0000000408007986 */ /* 0x0011e8000c101d06 */
.L_x_1088:
[----:B------:R-:W-:Y:S05]  /*0130*/  BSYNC.RECONVERGENT B0 ;  /* 0x0000000000007941 */ /* 0x000fea0003800200 */
.L_x_1087:
[----:B------:R-:W-:-:S13]  /*0140*/  ISETP.GE.AND P0, PT, R3, UR4, PT ;  /* 0x0000000403007c0c */ /* 0x000fda000bf06270 */
[----:B------:R-:W-:Y:S05]  /*0150*/  @P0 EXIT ;  /* 0x000000000000094d */ /* 0x000fea0003800000 */
[----:B0-----:R-:W0:Y:S02]  /*0160*/  LDC.64 R4, c[0x0][0x588] ;  /* 0x00016200ff047b82 */ /* 0x001e240000000a00 */
[----:B0-----:R-:W2:Y:S06]  /*0170*/  LDG.E.128 R4, desc[UR6][R4.64] ;  /* 0x0000000604047981 */ /* 0x001eac000c1e1d00 */
[----:B------:R-:W0:Y:S01]  /*0180*/  LDC.64 R2, c[0x0][0x580] ;  /* 0x00016000ff027b82 */ /* 0x000e220000000a00 */
[----:B--2---:R-:W0:Y:S02]  /*0190*/  DADD R6, -RZ, -R6 ;  /* 0x00000000ff067229 */ /* 0x004e240000000906 */
[----:B0-----:R-:W-:Y:S01]  /*01a0*/  STG.E.128 desc[UR6][R2.64], R4 ;  /* 0x0000000402007986 */ /* 0x001fe2000c101d06 */
[----:B------:R-:W-:Y:S05]  /*01b0*/  EXIT ;  /* 0x000000000000794d */ /* 0x000fea0003800000 */
.L_x_1086:
        /* <DEDUP_REMOVED lines=8> */
[----:B------:R-:W-:Y:S02]  /*0240*/  MOV R4, RZ ;  /* 0x000000ff00047202 */ /* 0x000fe40000000f00 */
        /* <DEDUP_REMOVED lines=173> */
[----:B------:R-:W-:-:S05]  /*0d20*/  SHF.R.U32.HI R7, RZ, UR9, R6 ;  /* 0x00000009ff077c19 */ /* 0x000fca0008011606 */
[----:B------:R-:W-:-:S04]  /*0d30*/  IMAD.MOV R8, RZ, RZ, -R7 ;  /* 0x000000ffff087224 */ /* 0x000fc800078e0a07 */
        /* <DEDUP_REMOVED lines=121> */
.L_x_1091:
[----:B------:R-:W0:Y:S02]  /*14d0*/  LDCU.128 UR8, c[0x0][0x580] ;  /* 0x0000b000ff0877ac */ /* 0x000e240008000c00 */
[----:B0-----:R-:W-:-:S04]  /*14e0*/  IADD3 R8, P0, PT, R4, UR10, RZ ;  /* 0x0000000a04087c10 */ /* 0x001fc8000ff1e0ff */
[----:B------:R-:W-:-:S06]  /*14f0*/  IADD3.X R9, PT, PT, RZ, UR11, RZ, P0, !PT ;  /* 0x0000000bff097c10 */ /* 0x000fcc00087fe4ff */
[----:B------:R-:W2:Y:S01]  /*1500*/  LDG.E.128 R8, desc[UR6][R8.64] ;  /* 0x0000000608087981 */ /* 0x000ea2000c1e1d00 */
[----:B------:R-:W-:Y:S02]  /*1510*/  IADD3 R4, P0, PT, R5, UR8, RZ ;  /* 0x0000000805047c10 */ /* 0x000fe4000ff1e0ff */
[----:B------:R-:W-:-:S03]  /*1520*/  IADD3 R3, PT, PT, R3, 0x80, RZ ;  /* 0x0000008003037810 */ /* 0x000fc60007ffe0ff */
[----:B------:R-:W-:Y:S01]  /*1530*/  IMAD.X R5, RZ, RZ, UR9, P0 ;  /* 0x00000009ff057e24 */ /* 0x000fe200080e06ff */
[----:B--2---:R-:W0:Y:S04]  /*1540*/  DADD R10, -RZ, -R10 ;  /* 0x00000000ff0a7229 */ /* 0x004e28000000090a */
[----:B0-----:R0:W-:Y:S03]  /*1550*/  STG.E.128 desc[UR6][R4.64], R8 ;  /* 0x0000000804007986 */ /* 0x0011e6000c101d06 */
.L_x_1090:
[----:B------:R-:W-:Y:S05]  /*1560*/  BSYNC.RECONVERGENT B0 ;  /* 0x0000000000007941 */ /* 0x000fea0003800200 */
.L_x_1089:
        /* <DEDUP_REMOVED lines=281> */
[----:B------:R-:W-:Y:S01]  /*2700*/  HFMA2 R4, -RZ, RZ, 0, 0 ;  /* 0x00000000ff047431 */ /* 0x000fe200000001ff */
        /* <DEDUP_REMOVED lines=18> */
.L_x_1092:
[----:B------:R-:W0:Y:S02]  /*2830*/  LDCU.128 UR8, c[0x0][0x580] ;  /* 0x0000b000ff0877ac */ /* 0x000e240008000c00 */
[----:B0-----:R-:W-:-:S04]  /*2840*/  IADD3 R4, P0, PT, R2, UR10, RZ ;  /* 0x0000000a02047c10 */ /* 0x001fc8000ff1e0ff */
[----:B------:R-:W-:-:S06]  /*2850*/  IADD3.X R5, PT, PT, RZ, UR11, RZ, P0, !PT ;  /* 0x0000000bff057c10 */ /* 0x000fcc00087fe4ff */
[----:B------:R-:W2:Y:S01]  /*2860*/  LDG.E.128 R4, desc[UR6][R4.64] ;  /* 0x0000000604047981 */ /* 0x000ea2000c1e1d00 */
[----:B------:R-:W-:-:S04]  /*2870*/  IADD3 R2, P0, PT, R3, UR8, RZ ;  /* 0x0000000803027c10 */ /* 0x000fc8000ff1e0ff */
[----:B------:R-:W-:Y:S01]  /*2880*/  IADD3.X R3, PT, PT, RZ, UR9, RZ, P0, !PT ;  /* 0x00000009ff037c10 */ /* 0x000fe200087fe4ff */
[----:B--2---:R-:W0:Y:S04]  /*2890*/  DADD R6, -RZ, -R6 ;  /* 0x00000000ff067229 */ /* 0x004e280000000906 */
[----:B0-----:R-:W-:Y:S01]  /*28a0*/  STG.E.128 desc[UR6][R2.64], R4 ;  /* 0x0000000402007986 */ /* 0x001fe2000c101d06 */
[----:B------:R-:W-:Y:S05]  /*28b0*/  EXIT ;  /* 0x000000000000794d */ /* 0x000fea0003800000 */
.L_x_1093:
        /* <DEDUP_REMOVED lines=12> */
.L_x_2244:


//--------------------- .text._ZN2at6native27unrolled_elementwise_kernelIZZZNS0_16conj_kernel_cudaERNS_18TensorIteratorBaseEENKUlvE0_clEvENKUlvE9_clEvEUlN3c107complexIdEEE_St5arrayIPcLm2EELi4E23TrivialOffsetCalculatorILi1EjESE_NS0_6memory15LoadWithoutCastENSF_16StoreWithoutCastEEEviT_T0_T2_T3_T4_T5_ --------------------------
	.section	.text._ZN2at6native27unrolled_elementwise_kernelIZZZNS0_16conj_kernel_cudaERNS_18TensorIteratorBaseEENKUlvE0_clEvENKUlvE9_clEvEUlN3c107complexIdEEE_St5arrayIPcLm2EELi4E23TrivialOffsetCalculatorILi1EjESE_NS0_6memory15LoadWithoutCastENSF_16StoreWithoutCastEEEviT_T0_T2_T3_T4_T5_,"ax",@progbits
	.align	128
        .global         _ZN2at6native27unrolled_elementwise_kernelIZZZNS0_16conj_kernel_cudaERNS_18TensorIteratorBaseEENKUlvE0_clEvENKUlvE9_clEvEUlN3c107complexIdEEE_St5arrayIPcLm2EELi4E23TrivialOffsetCalculatorILi1EjESE_NS0_6memory15LoadWithoutCastENSF_16StoreWithoutCastEEEviT_T0_T2_T3_T4_T5_
        .type           _ZN2at6native27unrolled_elementwise_kernelIZZZNS0_16conj_kernel_cudaERNS_18TensorIteratorBaseEENKUlvE0_clEvENKUlvE9_clEvEUlN3c107complexIdEEE_St5arrayIPcLm2EELi4E23TrivialOffsetCalculatorILi1EjESE_NS0_6memory15LoadWithoutCastENSF_16StoreWithoutCastEEEviT_T0_T2_T3_T4_T5_,@function
        .size           _ZN2at6native27unrolled_elementwise_kernelIZZZNS0_16conj_kernel_cudaERNS_18TensorIteratorBaseEENKUlvE0_clEvENKUlvE9_clEvEUlN3c107complexIdEEE_St5arrayIPcLm2EELi4E23TrivialOffsetCalculatorILi1EjESE_NS0_6memory15LoadWithoutCastENSF_16StoreWithoutCastEEEviT_T0_T2_T3_T4_T5_,(.L_x_2245 - _ZN2at6native27unrolled_elementwise_kernelIZZZNS0_16conj_kernel_cudaERNS_18TensorIteratorBaseEENKUlvE0_clEvENKUlvE9_clEvEUlN3c107complexIdEEE_St5arrayIPcLm2EELi4E23TrivialOffsetCalculatorILi1EjESE_NS0_6memory15LoadWithoutCastENSF_16StoreWithoutCastEEEviT_T0_T2_T3_T4_T5_)
        .other          _ZN2at6native27unrolled_elementwise_kernelIZZZNS0_16conj_kernel_cudaERNS_18TensorIteratorBaseEENKUlvE0_clEvENKUlvE9_clEvEUlN3c107complexIdEEE_St5arrayIPcLm2EELi4E23TrivialOffsetCalculatorILi1EjESE_NS0_6memory15LoadWithoutCastENSF_16StoreWithoutCastEEEviT_T0_T2_T3_T4_T5_,@"STO_CUDA_ENTRY STV_DEFAULT"
_ZN2at6native27unrolled_elementwise_kernelIZZZNS0_16conj_kernel_cudaERNS_18TensorIteratorBaseEENKUlvE0_clEvENKUlvE9_clEvEUlN3c107complexIdEEE_St5arrayIPcLm2EELi4E23TrivialOffsetCalculatorILi1EjESE_NS0_6memory15LoadWithoutCastENSF_16StoreWithoutCastEEEviT_T0_T2_T3_T4_T5_:
.text._ZN2at6native27unrolled_elementwise_kernelIZZZNS0_16conj_kernel_cudaERNS_18TensorIteratorBaseEENKUlvE0_clEvENKUlvE9_clEvEUlN3c107complexIdEEE_St5arrayIPcLm2EELi4E23TrivialOffsetCalculatorILi1EjESE_NS0_6memory15LoadWithoutCastENSF_16StoreWithoutCastEEEviT_T0_T2_T3_T4_T5_:
[----:B------:R-:W-:Y:S01]  /*0000*/  LDC R1, c[0x0][0x37c] ;  /* 0x0000df00ff017b82 */ /* 0x000fe20000000800 */
[----:B------:R-:W0:Y:S07]  /*0010*/  S2R R2, SR_CTAID.X ;  /* 0x0000000000027919 */ /* 0x000e2e0000002500 */
[----:B------:R-:W0:Y:S01]  /*0020*/  LDC R5, c[0x0][0x380] ;  /* 0x0000e000ff057b82 */ /* 0x000e220000000800 */
[----:B------:R-:W1:Y:S01]  /*0030*/  LDCU.64 UR4, c[0x0][0x358] ;  /* 0x00006b00ff0477ac */ /* 0x000e620008000a00 */
[----:B------:R-:W-:Y:S01]  /*0040*/  CS2R R16, SRZ ;  /* 0x0000000000107805 */ /* 0x000fe2000001ff00 */
[----:B------:R-:W2:Y:S01]  /*0050*/  S2R R3, SR_TID.X ;  /* 0x0000000000037919 */ /* 0x000ea20000002100 */
[----:B------:R-:W-:Y:S01]  /*0060*/  CS2R R18, SRZ ;  /* 0x0000000000127805 */ /* 0x000fe2000001ff00 */
[----:B0-----:R-:W-:-:S02]  /*0070*/  IMAD R0, R2, -0x200, R5 ;  /* 0xfffffe0002007824 */ /* 0x001fc400078e0205 */
[----:B--2---:R-:W-:-:S03]  /*0080*/  VIADD R25, R3, 0x80 ;  /* 0x0000008003197836 */ /* 0x004fc60000000000 */
[----:B------:R-:W-:Y:S01]  /*0090*/  ISETP.GE.AND P0, PT, R3, R0, PT ;  /* 0x000000000300720c */ /* 0x000fe20003f06270 */
[----:B------:R-:W-:-:S12]  /*00a0*/  IMAD.MOV.U32 R5, RZ, RZ, R3 ;  /* 0x000000ffff057224 */ /* 0x000fd800078e0003 */
[----:B------:R-:W0:Y:S01]  /*00b0*/  @!P0 LDC.64 R8, c[0x0][0x390] ;  /* 0x0000e400ff088b82 */ /* 0x000e220000000a00 */
[----:B------:R-:W-:Y:S02]  /*00c0*/  @!P0 IMAD R7, R2, 0x200, R3 ;  /* 0x0000020002078824 */ /* 0x000fe400078e0203 */
[----:B------:R-:W-:-:S05]  /*00d0*/  @!P0 IMAD.MOV.U32 R5, RZ, RZ, R25 ;  /* 0x000000ffff058224 */ /* 0x000fca00078e0019 */
[----:B------:R-:W-:Y:S01]  /*00e0*/  ISETP.GE.AND P1, PT, R5, R0, PT ;  /* 0x000000000500720c */ /* 0x000fe20003f26270 */
[----:B------:R-:W2:-:S12]  /*00f0*/  @!P0 LDC.64 R20, c[0x0][0x388] ;  /* 0x0000e200ff148b82 */ /* 0x000e980000000a00 */
[----:B------:R-:W-:Y:S01]  /*0100*/  @!P1 IMAD R11, R2, 0x200, R5 ;  /* 0x00000200020b9824 */ /* 0x000fe200078e0205 */
[----:B------:R-:W3:Y:S01]  /*0110*/  @!P1 LDC.64 R26, c[0x0][0x390] ;  /* 0x0000e400ff1a9b82 */ /* 0x000ee20000000a00 */
[----:B------:R-:W-:Y:S02]  /*0120*/  @!P1 VIADD R5, R5, 0x80 ;  /* 0x0000008005059836 */ /* 0x000fe40000000000 */
[----:B0-----:R-:W-:-:S03]  /*0130*/  @!P0 IMAD.WIDE.U32 R8, R7, 0x10, R8 ;  /* 0x0000001007088825 */ /* 0x001fc600078e0008 */
[----:B------:R-:W-:Y:S02]  /*0140*/  ISETP.GE.AND P3, PT, R5, R0, PT ;  /* 0x000000000500720c */ /* 0x000fe40003f66270 */
[----:B-1----:R0:W4:Y:S01]  /*0150*/  @!P0 LDG.E.128 R16, desc[UR4][R8.64] ;  /* 0x0000000408108981 */ /* 0x002122000c1e1d00 */
[----:B------:R-:W-:-:S10]  /*0160*/  CS2R R6, SRZ ;  /* 0x0000000000067805 */ /* 0x000fd4000001ff00 */
[----:B------:R-:W-:Y:S01]  /*0170*/  @!P3 IMAD R29, R2, 0x200, R5 ;  /* 0x00000200021db824 */ /* 0x000fe200078e0205 */
[----:B0-----:R-:W0:Y:S01]  /*0180*/  @!P3 LDC.64 R8, c[0x0][0x390] ;  /* 0x0000e400ff08bb82 */ /* 0x001e220000000a00 */
[----:B------:R-:W-:-:S05]  /*0190*/  @!P3 VIADD R5, R5, 0x80 ;  /* 0x000000800505b836 */ /* 0x000fca0000000000 */
[----:B------:R-:W-:-:S13]  /*01a0*/  ISETP.GE.AND P2, PT, R5, R0, PT ;  /* 0x000000000500720c */ /* 0x000fda0003f46270 */
[----:B------:R-:W1:Y:S01]  /*01b0*/  @!P2 LDC.64 R22, c[0x0][0x390] ;  /* 0x0000e400ff16ab82 */ /* 0x000e620000000a00 */
[----:B------:R-:W-:Y:S02]  /*01c0*/  @!P2 IMAD R5, R2, 0x200, R5 ;  /* 0x000002000205a824 */ /* 0x000fe400078e0205 */
[----:B---3--:R-:W-:Y:S01]  /*01d0*/  @!P1 IMAD.WIDE.U32 R26, R11, 0x10, R26 ;  /* 0x000000100b1a9825 */ /* 0x008fe200078e001a */
[----:B------:R-:W-:-:S03]  /*01e0*/  CS2R R10, SRZ ;  /* 0x00000000000a7805 */ /* 0x000fc6000001ff00 */
[----:B0-----:R-:W-:Y:S01]  /*01f0*/  @!P3 IMAD.WIDE.U32 R28, R29, 0x10, R8 ;  /* 0x000000101d1cb825 */ /* 0x001fe200078e0008 */
[----:B------:R-:W-:Y:S02]  /*0200*/  CS2R R8, SRZ ;  /* 0x0000000000087805 */ /* 0x000fe4000001ff00 */
[----:B------:R-:W-:Y:S02]  /*0210*/  CS2R R14, SRZ ;  /* 0x00000000000e7805 */ /* 0x000fe4000001ff00 */
[----:B------:R-:W-:Y:S02]  /*0220*/  CS2R R12, SRZ ;  /* 0x00000000000c7805 */ /* 0x000fe4000001ff00 */
[----:B------:R-:W5:Y:S01]  /*0230*/  @!P1 LDG.E.128 R8, desc[UR4][R26.64] ;  /* 0x000000041a089981 */ /* 0x000f62000c1e1d00 */
[----:B------:R-:W-:-:S03]  /*0240*/  ISETP.GE.AND P1, PT, R3, R0, PT ;  /* 0x000000000300720c */ /* 0x000fc60003f26270 */
[----:B------:R-:W5:Y:S01]  /*0250*/  @!P3 LDG.E.128 R12, desc[UR4][R28.64] ;  /* 0x000000041c0cb981 */ /* 0x000f62000c1e1d00 */
[----:B-1----:R-:W-:Y:S01]  /*0260*/  @!P2 IMAD.WIDE.U32 R22, R5, 0x10, R22 ;  /* 0x000000100516a825 */ /* 0x002fe200078e0016 */
[----:B------:R-:W-:-:S06]  /*0270*/  CS2R R4, SRZ ;  /* 0x0000000000047805 */ /* 0x000fcc000001ff00 */
[----:B------:R0:W5:Y:S02]  /*0280*/  @!P2 LDG.E.128 R4, desc[UR4][R22.64] ;  /* 0x000000041604a981 */ /* 0x000164000c1e1d00 */
[----:B0-----:R-:W-:-:S04]  /*0290*/  @!P0 IMAD R22, R2, 0x200, R3 ;  /* 0x0000020002168824 */ /* 0x001fc800078e0203 */
[----:B--2---:R-:W-:-:S04]  /*02a0*/  @!P0 IMAD.WIDE.U32 R20, R22, 0x10, R20 ;  /* 0x0000001016148825 */ /* 0x004fc800078e0014 */
[----:B------:R-:W-:Y:S02]  /*02b0*/  IMAD.MOV.U32 R23, RZ, RZ, R3 ;  /* 0x000000ffff177224 */ /* 0x000fe400078e0003 */
[----:B------:R-:W-:Y:S01]  /*02c0*/  @!P0 IMAD.MOV.U32 R23, RZ, RZ, R25 ;  /* 0x000000ffff178224 */ /* 0x000fe200078e0019 */
[----:B------:R-:W-:Y:S01]  /*02d0*/  BSSY.RECONVERGENT B0, `(.L_x_1094) ;  /* 0x0000022000007945 */ /* 0x000fe20003800200 */
[----:B----4-:R-:W0:Y:S02]  /*02e0*/  DADD R18, -RZ, -R18 ;  /* 0x00000000ff127229 */ /* 0x010e240000000912 */
[----:B0-----:R-:W-:Y:S02]  /*02f0*/  FSEL R18, R18, RZ, !P1 ;  /* 0x000000ff12127208 */ /* 0x001fe40004800000 */
[----:B------:R-:W-:-:S05]  /*0300*/  FSEL R19, R19, RZ, !P1 ;  /* 0x000000ff13137208 */ /* 0x000fca0004800000 */
[----:B------:R0:W-:Y:S01]  /*0310*/  @!P0 STG.E.128 desc[UR4][R20.64], R16 ;  /* 0x0000001014008986 */ /* 0x0001e2000c101d04 */
[----:B------:R-:W-:-:S13]  /*0320*/  ISETP.GE.AND P1, PT, R23, R0, PT ;  /* 0x000000001700720c */ /* 0x000fda0003f26270 */
[----:B------:R-:W-:Y:S05]  /*0330*/  @P1 BRA `(.L_x_1095) ;  /* 0x00000000006c1947 */ /* 0x000fea0003800000 */
[----:B0-----:R-:W0:Y:S01]  /*0340*/  LDC.64 R16, c[0x0][0x388] ;  /* 0x0000e200ff107b82 */ /* 0x001e220000000a00 */
[----:B------:R-:W-:Y:S01]  /*0350*/  ISETP.GE.AND P0, PT, R25, R0, PT ;  /* 0x000000001900720c */ /* 0x000fe20003f06270 */
[----:B------:R-:W-:Y:S01]  /*0360*/  IMAD R19, R2, 0x200, R23 ;  /* 0x0000020002137824 */ /* 0x000fe200078e0217 */
[----:B-----5:R-:W1:Y:S01]  /*0370*/  DADD R10, -RZ, -R10 ;  /* 0x00000000ff0a7229 */ /* 0x020e62000000090a */
[----:B------:R-:W-:Y:S01]  /*0380*/  VIADD R23, R23, 0x80 ;  /* 0x0000008017177836 */ /* 0x000fe20000000000 */
[----:B------:R-:W-:Y:S02]  /*0390*/  FSEL R8, R8, RZ, !P0 ;  /* 0x000000ff08087208 */ /* 0x000fe40004000000 */
[----:B------:R-:W-:Y:S02]  /*03a0*/  FSEL R9, R9, RZ, !P0 ;  /* 0x000000ff09097208 */ /* 0x000fe40004000000 */
[----:B-1----:R-:W-:Y:S02]  /*03b0*/  FSEL R10, R10, RZ, !P0 ;  /* 0x000000ff0a0a7208 */ /* 0x002fe40004000000 */
[----:B------:R-:W-:-:S02]  /*03c0*/  FSEL R11, R11, RZ, !P0 ;  /* 0x000000ff0b0b7208 */ /* 0x000fc40004000000 */
[----:B------:R-:W-:Y:S01]  /*03d0*/  ISETP.GE.AND P0, PT, R23, R0, PT ;  /* 0x000000001700720c */ /* 0x000fe20003f06270 */
[----:B0-----:R-:W-:-:S05]  /*03e0*/  IMAD.WIDE.U32 R16, R19, 0x10, R16 ;  /* 0x0000001013107825 */ /* 0x001fca00078e0010 */
[----:B------:R1:W-:Y:S07]  /*03f0*/  STG.E.128 desc[UR4][R16.64], R8 ;  /* 0x0000000810007986 */ /* 0x0003ee000c101d04 */
[----:B------:R-:W-:Y:S05]  /*0400*/  @P0 BRA `(.L_x_1095) ;  /* 0x0000000000380947 */ /* 0x000fea0003800000 */
[----:B-1----:R-:W0:Y:S01]  /*0410*/  LDC.64 R8, c[0x0][0x388] ;  /* 0x0000e200ff087b82 */ /* 0x002e220000000a00 */
[----:B------:R-:W-:Y:S01]  /*0420*/  VIADD R11, R3, 0x100 ;  /* 0x00000100030b7836 */ /* 0x000fe20000000000 */
[----:B------:R-:W1:Y:S01]  /*0430*/  DADD R14, -RZ, -R14 ;  /* 0x00000000ff0e7229 */ /* 0x000e62000000090e */
[----:B------:R-:W-:Y:S02]  /*0440*/  IMAD R19, R2, 0x200, R23 ;  /* 0x0000020002137824 */ /* 0x000fe400078e0217 */
[----:B------:R-:W-:Y:S01]  /*0450*/  VIADD R23, R23, 0x80 ;  /* 0x0000008017177836 */ /* 0x000fe20000000000 */
[----:B------:R-:W-:-:S04]  /*0460*/  ISETP.GE.AND P0, PT, R11, R0, PT ;  /* 0x000000000b00720c */ /* 0x000fc80003f06270 */
[----:B------:R-:W-:Y:S02]  /*0470*/  FSEL R16, R12, RZ, !P0 ;  /* 0x000000ff0c107208 */ /* 0x000fe40004000000 */
[----:B------:R-:W-:Y:S02]  /*0480*/  FSEL R17, R13, RZ, !P0 ;  /* 0x000000ff0d117208 */ /* 0x000fe40004000000 */
[----:B-1----:R-:W-:Y:S02]  /*0490*/  FSEL R10, R14, RZ, !P0 ;  /* 0x000000ff0e0a7208 */ /* 0x002fe40004000000 */
[----:B------:R-:W-:Y:S01]  /*04a0*/  FSEL R11, R15, RZ, !P0 ;  /* 0x000000ff0f0b7208 */ /* 0x000fe20004000000 */
[----:B0-----:R-:W-:-:S04]  /*04b0*/  IMAD.WIDE.U32 R12, R19, 0x10, R8 ;  /* 0x00000010130c7825 */ /* 0x001fc800078e0008 */
[----:B------:R-:W-:Y:S02]  /*04c0*/  IMAD.MOV.U32 R8, RZ, RZ, R16 ;  /* 0x000000ffff087224 */ /* 0x000fe400078e0010 */
[----:B------:R-:W-:-:S05]  /*04d0*/  IMAD.MOV.U32 R9, RZ, RZ, R17 ;  /* 0x000000ffff097224 */ /* 0x000fca00078e0011 */
[----:B------:R2:W-:Y:S02]  /*04e0*/  STG.E.128 desc[UR4][R12.64], R8 ;  /* 0x000000080c007986 */ /* 0x0005e4000c101d04 */
.L_x_1095:
[----:B------:R-:W-:Y:S05]  /*04f0*/  BSYNC.RECONVERGENT B0 ;  /* 0x0000000000007941 */ /* 0x000fea0003800200 */
.L_x_1094:
[----:B------:R-:W-:-:S13]  /*0500*/  ISETP.GE.AND P0, PT, R23, R0, PT ;  /* 0x000000001700720c */ /* 0x000fda0003f06270 */
[----:B------:R-:W-:Y:S05]  /*0510*/  @P0 EXIT ;  /* 0x000000000000094d */ /* 0x000fea0003800000 */
[----:B-12--5:R-:W1:Y:S01]  /*0520*/  LDC.64 R8, c[0x0][0x388] ;  /* 0x0000e200ff087b82 */ /* 0x026e620000000a00 */
[----:B------:R-:W-:Y:S01]  /*0530*/  VIADD R3, R3, 0x180 ;  /* 0x0000018003037836 */ /* 0x000fe20000000000 */
[----:B------:R-:W2:Y:S04]  /*0540*/  DADD R6, -RZ, -R6 ;  /* 0x00000000ff067229 */ /* 0x000ea80000000906 */
[----:B------:R-:W-:Y:S01]  /*0550*/  ISETP.GE.AND P0, PT, R3, R0, PT ;  /* 0x000000000300720c */ /* 0x000fe20003f06270 */
[----:B------:R-:W-:-:S03]  /*0560*/  IMAD R3, R2, 0x200, R23 ;  /* 0x0000020002037824 */ /* 0x000fc600078e0217 */
[----:B------:R-:W-:Y:S02]  /*0570*/  FSEL R4, R4, RZ, !P0 ;  /* 0x000000ff04047208 */ /* 0x000fe40004000000 */
[----:B------:R-:W-:Y:S02]  /*0580*/  FSEL R5, R5, RZ, !P0 ;  /* 0x000000ff05057208 */ /* 0x000fe40004000000 */
[----:B--2---:R-:W-:Y:S02]  /*0590*/  FSEL R6, R6, RZ, !P0 ;  /* 0x000000ff06067208 */ /* 0x004fe40004000000 */
[----:B------:R-:W-:Y:S01]  /*05a0*/  FSEL R7, R7, RZ, !P0 ;  /* 0x000000ff07077208 */ /* 0x000fe20004000000 */
[----:B-1----:R-:W-:-:S05]  /*05b0*/  IMAD.WIDE.U32 R2, R3, 0x10, R8 ;  /* 0x0000001003027825 */ /* 0x002fca00078e0008 */
[----:B------:R-:W-:Y:S01]  /*05c0*/  STG.E.128 desc[UR4][R2.64], R4 ;  /* 0x0000000402007986 */ /* 0x000fe2000c101d04 */
[----:B------:R-:W-:Y:S05]  /*05d0*/  EXIT ;  /* 0x000000000000794d */ /* 0x000fea0003800000 */
.L_x_1096:
        /* <DEDUP_REMOVED lines=10> */
.L_x_2245:


//--------------------- .text._ZN2at6native29vectorized_elementwise_kernelILi2EZZZNS0_16conj_kernel_cudaERNS_18TensorIteratorBaseEENKUlvE0_clEvENKUlvE9_clEvEUlN3c107complexIdEEE_St5arrayIPcLm2EEEEviT0_T1_ --------------------------
	.section	.text._ZN2at6native29vectorized_elementwise_kernelILi2EZZZNS0_16conj_kernel_cudaERNS_18TensorIteratorBaseEENKUlvE0_clEvENKUlvE9_clEvEUlN3c107complexIdEEE_St5arrayIPcLm2EEEEviT0_T1_,"ax",@progbits
	.align	128
        .global         _ZN2at6native29vectorized_elementwise_kernelILi2EZZZNS0_16conj_kernel_cudaERNS_18TensorIteratorBaseEENKUlvE0_clEvENKUlvE9_clEvEUlN3c107complexIdEEE_St5arrayIPcLm2EEEEviT0_T1_
        .type           _ZN2at6native29vectorized_elementwise_kernelILi2EZZZNS0_16conj_kernel_cudaERNS_18TensorIteratorBaseEENKUlvE0_clEvENKUlvE9_clEvEUlN3c107complexIdEEE_St5arrayIPcLm2EEEEviT0_T1_,@function
        .size           _ZN2at6native29vectorized_elementwise_kernelILi2EZZZNS0_16conj_kernel_cudaERNS_18TensorIteratorBaseEENKUlvE0_clEvENKUlvE9_clEvEUlN3c107complexIdEEE_St5arrayIPcLm2EEEEviT0_T1_,(.L_x_2246 - _ZN2at6native29vectorized_elementwise_kernelILi2EZZZNS0_16conj_kernel_cudaERNS_18TensorIteratorBaseEENKUlvE0_clEvENKUlvE9_clEvEUlN3c107complexIdEEE_St5arrayIPcLm2EEEEviT0_T1_)
        .other          _ZN2at6native29vectorized_elementwise_kernelILi2EZZZNS0_16conj_kernel_cudaERNS_18TensorIteratorBaseEENKUlvE0_clEvENKUlvE9_clEvEUlN3c107complexIdEEE_St5arrayIPcLm2EEEEviT0_T1_,@"STO_CUDA_ENTRY STV_DEFAULT"
_ZN2at6native29vectorized_elementwise_kernelILi2EZZZNS0_16conj_kernel_cudaERNS_18TensorIteratorBaseEENKUlvE0_clEvENKUlvE9_clEvEUlN3c107complexIdEEE_St5arrayIPcLm2EEEEviT0_T1_:
.text._ZN2at6native29vectorized_elementwise_kernelILi2EZZZNS0_16conj_kernel_cudaERNS_18TensorIteratorBaseEENKUlvE0_clEvENKUlvE9_clEvEUlN3c107complexIdEEE_St5arrayIPcLm2EEEEviT0_T1_:
        /* <DEDUP_REMOVED lines=10> */
[----:B0-----:R-:W-:Y:S02]  /*00a0*/  ISETP.GE.U32.AND P0, PT, R3, R2, PT ;  /* 0x000000020300720c */ /* 0x001fe40003f06070 */
[----:B------:R-:W-:Y:S02]  /*00b0*/  CS2R R32, SRZ ;  /* 0x0000000000207805 */ /* 0x000fe4000001ff00 */
[----:B------:R-:W-:Y:S01]  /*00c0*/  CS2R R34, SRZ ;  /* 0x0000000000227805 */ /* 0x000fe2000001ff00 */
[----:B------:R-:W-:-:S08]  /*00d0*/  IMAD.MOV.U32 R17, RZ, RZ, R3 ;  /* 0x000000ffff117224 */ /* 0x000fd000078e0003 */
[----:B------:R-:W0:Y:S01]  /*00e0*/  @!P0 LDC.64 R18, c[0x0][0x390] ;  /* 0x0000e400ff128b82 */ /* 0x000e220000000a00 */
[----:B------:R-:W-:Y:S02]  /*00f0*/  @!P0 IMAD.IADD R11, R0, 0x1, R3 ;  /* 0x00000001000b8824 */ /* 0x000fe400078e0203 */
[----:B------:R-:W-:-:S05]  /*0100*/  @!P0 VIADD R17, R3, 0x80 ;  /* 0x0000008003118836 */ /* 0x000fca0000000000 */
[----:B------:R-:W-:-:S13]  /*0110*/  ISETP.GE.U32.AND P6, PT, R17, R2, PT ;  /* 0x000000021100720c */ /* 0x000fda0003fc6070 */
[----:B------:R-:W-:Y:S01]  /*0120*/  @!P6 IMAD.IADD R5, R0, 0x1, R17 ;  /* 0x000000010005e824 */ /* 0x000fe200078e0211 */
[----:B------:R-:W1:Y:S01]  /*0130*/  @!P6 LDC.64 R8, c[0x0][0x390] ;  /* 0x0000e400ff08eb82 */ /* 0x000e620000000a00 */
[----:B------:R-:W-:Y:S02]  /*0140*/  @!P6 VIADD R17, R17, 0x80 ;  /* 0x000000801111e836 */ /* 0x000fe40000000000 */
[----:B0-----:R-:W-:-:S03]  /*0150*/  @!P0 IMAD.WIDE.U32 R18, R11, 0x10, R18 ;  /* 0x000000100b128825 */ /* 0x001fc600078e0012 */
[C---:B------:R-:W-:Y:S02]  /*0160*/  ISETP.GE.U32.AND P5, PT, R17.reuse, R2, PT ;  /* 0x000000021100720c */ /* 0x040fe40003fa6070 */
[----:B------:R-:W2:Y:S11]  /*0170*/  @!P0 LDG.E.128 R32, desc[UR4][R18.64] ;  /* 0x0000000412208981 */ /* 0x000eb6000c1e1d00 */
[----:B------:R-:W-:Y:S01]  /*0180*/  @!P5 IMAD.IADD R13, R0, 0x1, R17 ;  /* 0x00000001000dd824 */ /* 0x000fe200078e0211 */
[----:B------:R-:W0:Y:S01]  /*0190*/  @!P5 LDC.64 R40, c[0x0][0x390] ;  /* 0x0000e400ff28db82 */ /* 0x000e220000000a00 */
[----:B------:R-:W-:-:S02]  /*01a0*/  @!P5 VIADD R17, R17, 0x80 ;  /* 0x000000801111d836 */ /* 0x000fc40000000000 */
[----:B-1----:R-:W-:Y:S01]  /*01b0*/  @!P6 IMAD.WIDE.U32 R8, R5, 0x10, R8 ;  /* 0x000000100508e825 */ /* 0x002fe200078e0008 */
[----:B------:R-:W-:Y:S02]  /*01c0*/  CS2R R4, SRZ ;  /* 0x0000000000047805 */ /* 0x000fe4000001ff00 */
[----:B------:R-:W-:-:S04]  /*01d0*/  ISETP.GE.U32.AND P4, PT, R17, R2, PT ;  /* 0x000000021100720c */ /* 0x000fc80003f86070 */
[----:B------:R-:W5:Y:S09]  /*01e0*/  @!P6 LDG.E.128 R4, desc[UR4][R8.64] ;  /* 0x000000040804e981 */ /* 0x000f72000c1e1d00 */
[----:B------:R-:W-:Y:S01]  /*01f0*/  @!P4 IMAD.IADD R15, R0, 0x1, R17 ;  /* 0x00000001000fc824 */ /* 0x000fe200078e0211 */
[----:B------:R-:W1:Y:S01]  /*0200*/  @!P4 LDC.64 R42, c[0x0][0x390] ;  /* 0x0000e400ff2acb82 */ /* 0x000e620000000a00 */
[----:B------:R-:W-:-:S05]  /*0210*/  @!P4 VIADD R17, R17, 0x80 ;  /* 0x000000801111c836 */ /* 0x000fca0000000000 */
[----:B------:R-:W-:-:S13]  /*0220*/  ISETP.GE.U32.AND P3, PT, R17, R2, PT ;  /* 0x000000021100720c */ /* 0x000fda0003f66070 */
[----:B------:R-:W-:Y:S01]  /*0230*/  @!P3 IMAD.IADD R21, R0, 0x1, R17 ;  /* 0x000000010015b824 */ /* 0x000fe200078e0211 */
[----:B------:R-:W3:Y:S01]  /*0240*/  @!P3 LDC.64 R44, c[0x0][0x390] ;  /* 0x0000e400ff2cbb82 */ /* 0x000ee20000000a00 */
[----:B------:R-:W-:-:S05]  /*0250*/  @!P3 VIADD R17, R17, 0x80 ;  /* 0x000000801111b836 */ /* 0x000fca0000000000 */
[----:B------:R-:W-:-:S13]  /*0260*/  ISETP.GE.U32.AND P2, PT, R17, R2, PT ;  /* 0x000000021100720c */ /* 0x000fda0003f46070 */
[----:B------:R-:W-:Y:S01]  /*0270*/  @!P2 IMAD.IADD R23, R0, 0x1, R17 ;  /* 0x000000010017a824 */ /* 0x000fe200078e0211 */
[----:B------:R-:W4:Y:S01]  /*0280*/  @!P2 LDC.64 R24, c[0x0][0x390] ;  /* 0x0000e400ff18ab82 */ /* 0x000f220000000a00 */
[----:B------:R-:W-:-:S05]  /*0290*/  @!P2 VIADD R17, R17, 0x80 ;  /* 0x000000801111a836 */ /* 0x000fca0000000000 */
[----:B------:R-:W-:-:S13]  /*02a0*/  ISETP.GE.U32.AND P1, PT, R17, R2, PT ;  /* 0x000000021100720c */ /* 0x000fda0003f26070 */
[----:B------:R-:W-:Y:S01]  /*02b0*/  @!P1 IMAD.IADD R27, R0, 0x1, R17 ;  /* 0x00000001001b9824 */ /* 0x000fe200078e0211 */
[----:B------:R-:W0:Y:S01]  /*02c0*/  @!P1 LDC.64 R36, c[0x0][0x390] ;  /* 0x0000e400ff249b82 */ /* 0x000e220000000a00 */
[----:B------:R-:W-:-:S05]  /*02d0*/  @!P1 VIADD R17, R17, 0x80 ;  /* 0x0000008011119836 */ /* 0x000fca0000000000 */
[----:B------:R-:W-:-:S13]  /*02e0*/  ISETP.GE.U32.AND P6, PT, R17, R2, PT ;  /* 0x000000021100720c */ /* 0x000fda0003fc6070 */
[----:B------:R-:W1:Y:S01]  /*02f0*/  @!P6 LDC.64 R38, c[0x0][0x390] ;  /* 0x0000e400ff26eb82 */ /* 0x000e620000000a00 */
[----:B---3--:R-:W-:Y:S01]  /*0300*/  @!P3 IMAD.WIDE.U32 R44, R21, 0x10, R44 ;  /* 0x00000010152cb825 */ /* 0x008fe200078e002c */
[----:B------:R-:W-:-:S03]  /*0310*/  CS2R R20, SRZ ;  /* 0x0000000000147805 */ /* 0x000fc6000001ff00 */
[----:B----4-:R-:W-:Y:S01]  /*0320*/  @!P2 IMAD.WIDE.U32 R24, R23, 0x10, R24 ;  /* 0x000000101718a825 */ /* 0x010fe200078e0018 */
[----:B------:R-:W-:-:S03]  /*0330*/  CS2R R22, SRZ ;  /* 0x0000000000167805 */ /* 0x000fc6000001ff00 */
[----:B0-----:R-:W-:-:S03]  /*0340*/  @!P1 IMAD.WIDE.U32 R36, R27, 0x10, R36 ;  /* 0x000000101b249825 */ /* 0x001fc600078e0024 */
[----:B------:R0:W5:Y:S01]  /*0350*/  @!P2 LDG.E.128 R20, desc[UR4][R24.64] ;  /* 0x000000041814a981 */ /* 0x000162000c1e1d00 */
[----:B------:R-:W-:Y:S01]  /*0360*/  @!P6 IMAD.IADD R27, R0, 0x1, R17 ;  /* 0x00000001001be824 */ /* 0x000fe200078e0211 */
[----:B0-----:R-:W-:-:S03]  /*0370*/  CS2R R24, SRZ ;  /* 0x0000000000187805 */ /* 0x001fc6000001ff00 */
[----:B-1----:R-:W-:Y:S01]  /*0380*/  @!P6 IMAD.WIDE.U32 R38, R27, 0x10, R38 ;  /* 0x000000101b26e825 */ /* 0x002fe200078e0026 */
[----:B------:R-:W-:-:S06]  /*0390*/  CS2R R26, SRZ ;  /* 0x00000000001a7805 */ /* 0x000fcc000001ff00 */
[----:B------:R0:W5:Y:S02]  /*03a0*/  @!P1 LDG.E.128 R24, desc[UR4][R36.64] ;  /* 0x0000000424189981 */ /* 0x000164000c1e1d00 */
[----:B0-----:R-:W0:Y:S01]  /*03b0*/  @!P0 LDC.64 R36, c[0x0][0x388] ;  /* 0x0000e200ff248b82 */ /* 0x001e220000000a00 */
[----:B------:R-:W-:Y:S02]  /*03c0*/  CS2R R10, SRZ ;  /* 0x00000000000a7805 */ /* 0x000fe4000001ff00 */
[----:B------:R-:W-:Y:S01]  /*03d0*/  CS2R R8, SRZ ;  /* 0x0000000000087805 */ /* 0x000fe2000001ff00 */
[----:B------:R-:W-:Y:S01]  /*03e0*/  @!P5 IMAD.WIDE.U32 R40, R13, 0x10, R40 ;  /* 0x000000100d28d825 */ /* 0x000fe200078e0028 */
[----:B------:R-:W-:-:S04]  /*03f0*/  ISETP.GE.U32.AND P1, PT, R3, R2, PT ;  /* 0x000000020300720c */ /* 0x000fc80003f26070 */
[----:B------:R1:W5:Y:S01]  /*0400*/  @!P5 LDG.E.128 R8, desc[UR4][R40.64] ;  /* 0x000000042808d981 */ /* 0x000362000c1e1d00 */
[----:B------:R-:W-:Y:S01]  /*0410*/  @!P4 IMAD.WIDE.U32 R42, R15, 0x10, R42 ;  /* 0x000000100f2ac825 */ /* 0x000fe200078e002a */
[----:B------:R-:W-:Y:S02]  /*0420*/  CS2R R14, SRZ ;  /* 0x00000000000e7805 */ /* 0x000fe4000001ff00 */
[----:B------:R-:W-:Y:S02]  /*0430*/  CS2R R12, SRZ ;  /* 0x00000000000c7805 */ /* 0x000fe4000001ff00 */
[----:B------:R-:W-:Y:S02]  /*0440*/  CS2R R18, SRZ ;  /* 0x0000000000127805 */ /* 0x000fe4000001ff00 */
[----:B------:R-:W-:Y:S02]  /*0450*/  CS2R R16, SRZ ;  /* 0x0000000000107805 */ /* 0x000fe4000001ff00 */
[----:B------:R-:W-:-:S02]  /*0460*/  CS2R R30, SRZ ;  /* 0x00000000001e7805 */ /* 0x000fc4000001ff00 */
[----:B------:R-:W-:Y:S01]  /*0470*/  CS2R R28, SRZ ;  /* 0x00000000001c7805 */ /* 0x000fe2000001ff00 */
[----:B------:R3:W5:Y:S01]  /*0480*/  @!P4 LDG.E.128 R12, desc[UR4][R42.64] ;  /* 0x000000042a0cc981 */ /* 0x000762000c1e1d00 */
[----:B-1----:R-:W-:-:S03]  /*0490*/  @!P0 IMAD.IADD R41, R0, 0x1, R3 ;  /* 0x0000000100298824 */ /* 0x002fc600078e0203 */
[----:B------:R3:W5:Y:S01]  /*04a0*/  @!P3 LDG.E.128 R16, desc[UR4][R44.64] ;  /* 0x000000042c10b981 */ /* 0x000762000c1e1d00 */
[----:B0-----:R-:W-:-:S03]  /*04b0*/  @!P0 IMAD.WIDE.U32 R40, R41, 0x10, R36 ;  /* 0x0000001029288825 */ /* 0x001fc600078e0024 */
[----:B------:R3:W5:Y:S01]  /*04c0*/  @!P6 LDG.E.128 R28, desc[UR4][R38.64] ;  /* 0x00000004261ce981 */ /* 0x000762000c1e1d00 */
[----:B------:R-:W-:Y:S02]  /*04d0*/  IMAD.MOV.U32 R37, RZ, RZ, R3 ;  /* 0x000000ffff257224 */ /* 0x000fe400078e0003 */
[----:B------:R-:W-:Y:S01]  /*04e0*/  @!P0 VIADD R37, R3, 0x80 ;  /* 0x0000008003258836 */ /* 0x000fe20000000000 */
[----:B------:R-:W-:Y:S04]  /*04f0*/  BSSY.RECONVERGENT B0, `(.L_x_1098) ;  /* 0x0000067000007945 */ /* 0x000fe80003800200 */
[----:B------:R-:W-:Y:S01]  /*0500*/  BSSY.RELIABLE B1, `(.L_x_1099) ;  /* 0x0000057000017945 */ /* 0x000fe20003800100 */
[----:B--2---:R-:W0:Y:S02]  /*0510*/  DADD R34, -RZ, -R34 ;  /* 0x00000000ff227229 */ /* 0x004e240000000922 */
[----:B0-----:R-:W-:-:S02]  /*0520*/  FSEL R34, R34, RZ, !P1 ;  /* 0x000000ff22227208 */ /* 0x001fc40004800000 */
[----:B------:R-:W-:-:S05]  /*0530*/  FSEL R35, R35, RZ, !P1 ;  /* 0x000000ff23237208 */ /* 0x000fca0004800000 */
[----:B------:R3:W-:Y:S01]  /*0540*/  @!P0 STG.E.128 desc[UR4][R40.64], R32 ;  /* 0x0000002028008986 */ /* 0x0007e2000c101d04 */
[----:B------:R-:W-:-:S13]  /*0550*/  ISETP.GE.U32.AND P0, PT, R37, R2, PT ;  /* 0x000000022500720c */ /* 0x000fda0003f06070 */
[----:B------:R-:W-:Y:S05]  /*0560*/  @P0 BRA `(.L_x_1100) ;  /* 0x0000000000700947 */ /* 0x000fea0003800000 */
[----:B---3--:R-:W0:Y:S01]  /*0570*/  LDC.64 R32, c[0x0][0x388] ;  /* 0x0000e200ff207b82 */ /* 0x008e220000000a00 */
[----:B------:R-:W-:Y:S01]  /*0580*/  VIADD R35, R3, 0x80 ;  /* 0x0000008003237836 */ /* 0x000fe20000000000 */
[----:B-----5:R-:W1:Y:S04]  /*0590*/  DADD R6, -RZ, -R6 ;  /* 0x00000000ff067229 */ /* 0x020e680000000906 */
[----:B------:R-:W-:Y:S01]  /*05a0*/  ISETP.GE.U32.AND P0, PT, R35, R2, PT ;  /* 0x000000022300720c */ /* 0x000fe20003f06070 */
[----:B------:R-:W-:Y:S02]  /*05b0*/  IMAD.IADD R35, R0, 0x1, R37 ;  /* 0x0000000100237824 */ /* 0x000fe400078e0225 */
[----:B------:R-:W-:Y:S01]  /*05c0*/  VIADD R37, R37, 0x80 ;  /* 0x0000008025257836 */ /* 0x000fe20000000000 */
[----:B------:R-:W-:-:S02]  /*05d0*/  FSEL R4, R4, RZ, !P0 ;  /* 0x000000ff04047208 */ /* 0x000fc40004000000 */
[----:B------:R-:W-:Y:S02]  /*05e0*/  FSEL R5, R5, RZ, !P0 ;  /* 0x000000ff05057208 */ /* 0x000fe40004000000 */
[----:B-1----:R-:W-:Y:S02]  /*05f0*/  FSEL R6, R6, RZ, !P0 ;  /* 0x000000ff06067208 */ /* 0x002fe40004000000 */
[----:B------:R-:W-:Y:S02]  /*0600*/  FSEL R7, R7, RZ, !P0 ;  /* 0x000000ff07077208 */ /* 0x000fe40004000000 */
[----:B------:R-:W-:Y:S01]  /*0610*/  ISETP.GE.U32.AND P0, PT, R37, R2, PT ;  /* 0x000000022500720c */ /* 0x000fe20003f06070 */
[----:B0-----:R-:W-:-:S05]  /*0620*/  IMAD.WIDE.U32 R32, R35, 0x10, R32 ;  /* 0x0000001023207825 */ /* 0x001fca00078e0020 */
[----:B------:R0:W-:Y:S07]  /*0630*/  STG.E.128 desc[UR4][R32.64], R4 ;  /* 0x0000000420007986 */ /* 0x0001ee000c101d04 */
[----:B------:R-:W-:Y:S05]  /*0640*/  @P0 BRA `(.L_x_1101) ;  /* 0x0000000000780947 */ /* 0x000fea0003800000 */
[----:B0-----:R-:W0:Y:S01]  /*0650*/  LDC.64 R4, c[0x0][0x388] ;  /* 0x0000e200ff047b82 */ /* 0x001e220000000a00 */
[----:B------:R-:W-:Y:S01]  /*0660*/  VIADD R7, R3, 0x100 ;  /* 0x0000010003077836 */ /* 0x000fe20000000000 */
[----:B------:R-:W1:Y:S01]  /*0670*/  DADD R10, -RZ, -R10 ;  /* 0x00000000ff0a7229 */ /* 0x000e62000000090a */
[----:B------:R-:W-:Y:S02]  /*0680*/  IMAD.IADD R35, R0, 0x1, R37 ;  /* 0x0000000100237824 */ /* 0x000fe400078e0225 */
[----:B------:R-:W-:Y:S01]  /*0690*/  VIADD R37, R37, 0x80 ;  /* 0x0000008025257836 */ /* 0x000fe20000000000 */
[----:B------:R-:W-:-:S04]  /*06a0*/  ISETP.GE.U32.AND P0, PT, R7, R2, PT ;  /* 0x000000020700720c */ /* 0x000fc80003f06070 */
[----:B------:R-:W-:Y:S02]  /*06b0*/  FSEL R32, R8, RZ, !P0 ;  /* 0x000000ff08207208 */ /* 0x000fe40004000000 */
[----:B------:R-:W-:Y:S02]  /*06c0*/  FSEL R33, R9, RZ, !P0 ;  /* 0x000000ff09217208 */ /* 0x000fe40004000000 */
[----:B-1----:R-:W-:Y:S02]  /*06d0*/  FSEL R6, R10, RZ, !P0 ;  /* 0x000000ff0a067208 */ /* 0x002fe40004000000 */
[----:B------:R-:W-:Y:S01]  /*06e0*/  FSEL R7, R11, RZ, !P0 ;  /* 0x000000ff0b077208 */ /* 0x000fe20004000000 */
[----:B0-----:R-:W-:Y:S01]  /*06f0*/  IMAD.WIDE.U32 R8, R35, 0x10, R4 ;  /* 0x0000001023087825 */ /* 0x001fe200078e0004 */
[----:B------:R-:W-:-:S03]  /*0700*/  MOV R5, R33 ;  /* 0x0000002100057202 */ /* 0x000fc60000000f00 */
[----:B------:R-:W-:-:S05]  /*0710*/  IMAD.MOV.U32 R4, RZ, RZ, R32 ;  /* 0x000000ffff047224 */ /* 0x000fca00078e0020 */
[----:B------:R0:W-:Y:S02]  /*0720*/  STG.E.128 desc[UR4][R8.64], R4 ;  /* 0x0000000408007986 */ /* 0x0001e4000c101d04 */
.L_x_1100:
[----:B------:R-:W-:-:S13]  /*0730*/  ISETP.GE.U32.AND P0, PT, R37, R2, PT ;  /* 0x000000022500720c */ /* 0x000fda0003f06070 */
[----:B------:R-:W-:Y:S05]  /*0740*/  @P0 BRA `(.L_x_1102) ;  /* 0x0000000000780947 */ /* 0x000fea0003800000 */
[----:B0----5:R-:W0:Y:S01]  /*0750*/  LDC.64 R4, c[0x0][0x388] ;  /* 0x0000e200ff047b82 */ /* 0x021e220000000a00 */
        /* <DEDUP_REMOVED lines=13> */
.L_x_1101:
[----:B------:R-:W-:-:S13]  /*0830*/  ISETP.GE.U32.AND P0, PT, R37, R2, PT ;  /* 0x000000022500720c */ /* 0x000fda0003f06070 */
[----:B------:R-:W-:Y:S05]  /*0840*/  @P0 BRA `(.L_x_1103) ;  /* 0x00000000007c0947 */ /* 0x000fea0003800000 */
[----:B01----:R-:W0:Y:S01]  /*0850*/  LDC.64 R4, c[0x0][0x388] ;  /* 0x0000e200ff047b82 */ /* 0x003e220000000a00 */
        /* <DEDUP_REMOVED lines=13> */
.L_x_1102:
[----:B------:R-:W-:-:S13]  /*0930*/  ISETP.GE.U32.AND P0, PT, R37, R2, PT ;  /* 0x000000022500720c */ /* 0x000fda0003f06070 */
[----:B------:R-:W-:Y:S05]  /*0940*/  @P0 BREAK.RELIABLE B1 ;  /* 0x0000000000010942 */ /* 0x000fea0003800100 */
[----:B------:R-:W-:Y:S05]  /*0950*/  @P0 BRA `(.L_x_1104) ;  /* 0x0000000000800947 */ /* 0x000fea0003800000 */
[----:B01---5:R-:W0:Y:S01]  /*0960*/  LDC.64 R4, c[0x0][0x388] ;  /* 0x0000e200ff047b82 */ /* 0x023e220000000a00 */
        /* <DEDUP_REMOVED lines=13> */
.L_x_1103:
[----:B------:R-:W-:-:S13]  /*0a40*/  ISETP.GE.U32.AND P0, PT, R37, R2, PT ;  /* 0x000000022500720c */ /* 0x000fda0003f06070 */
[----:B------:R-:W-:Y:S05]  /*0a50*/  @P0 BREAK.RELIABLE B1 ;  /* 0x0000000000010942 */ /* 0x000fea0003800100 */
[----:B------:R-:W-:Y:S05]  /*0a60*/  @P0 BRA `(.L_x_1104) ;  /* 0x00000000003c0947 */ /* 0x000fea0003800000 */
[----:B------:R-:W-:Y:S05]  /*0a70*/  BSYNC.RELIABLE B1 ;  /* 0x0000000000017941 */ /* 0x000fea0003800100 */
.L_x_1099:
[----:B012---:R-:W0:Y:S01]  /*0a80*/  LDC.64 R4, c[0x0][0x388] ;  /* 0x0000e200ff047b82 */ /* 0x007e220000000a00 */
        /* <DEDUP_REMOVED lines=13> */
.L_x_1104:
[----:B------:R-:W-:Y:S05]  /*0b60*/  BSYNC.RECONVERGENT B0 ;  /* 0x0000000000007941 */ /* 0x000fea0003800200 */
.L_x_1098:
[----:B------:R-:W-:Y:S05]  /*0b70*/  WARPSYNC.ALL ;  /* 0x0000000000007948 */ /* 0x000fea0003800000 */
[----:B------:R-:W-:-:S13]  /*0b80*/  ISETP.GE.U32.AND P0, PT, R37, R2, PT ;  /* 0x000000022500720c */ /* 0x000fda0003f06070 */
[----:B------:R-:W-:Y:S05]  /*0b90*/  @P0 EXIT ;  /* 0x000000000000094d */ /* 0x000fea0003800000 */
[----:B012-45:R-:W0:Y:S01]  /*0ba0*/  LDC.64 R4, c[0x0][0x388] ;  /* 0x0000e200ff047b82 */ /* 0x037e220000000a00 */
[----:B------:R-:W-:Y:S01]  /*0bb0*/  VIADD R3, R3, 0x380 ;  /* 0x0000038003037836 */ /* 0x000fe20000000000 */
[----:B------:R-:W1:Y:S04]  /*0bc0*/  DADD R30, -RZ, -R30 ;  /* 0x00000000ff1e7229 */ /* 0x000e68000000091e */
[----:B------:R-:W-:Y:S01]  /*0bd0*/  ISETP.GE.U32.AND P0, PT, R3, R2, PT ;  /* 0x000000020300720c */ /* 0x000fe20003f06070 */
[----:B------:R-:W-:-:S03]  /*0be0*/  IMAD.IADD R3, R0, 0x1, R37 ;  /* 0x0000000100037824 */ /* 0x000fc600078e0225 */
[----:B------:R-:W-:Y:S02]  /*0bf0*/  FSEL R0, R28, RZ, !P0 ;  /* 0x000000ff1c007208 */ /* 0x000fe40004000000 */
[----:B------:R-:W-:Y:S02]  /*0c00*/  FSEL R29, R29, RZ, !P0 ;  /* 0x000000ff1d1d7208 */ /* 0x000fe40004000000 */
[----:B-1----:R-:W-:Y:S02]  /*0c10*/  FSEL R6, R30, RZ, !P0 ;  /* 0x000000ff1e067208 */ /* 0x002fe40004000000 */
[----:B------:R-:W-:Y:S01]  /*0c20*/  FSEL R7, R31, RZ, !P0 ;  /* 0x000000ff1f077208 */ /* 0x000fe20004000000 */
[----:B0-----:R-:W-:-:S04]  /*0c30*/  IMAD.WIDE.U32 R2, R3, 0x10, R4 ;  /* 0x0000001003027825 */ /* 0x001fc800078e0004 */
[----:B------:R-:W-:Y:S02]  /*0c40*/  IMAD.MOV.U32 R4, RZ, RZ, R0 ;  /* 0x000000ffff047224 */ /* 0x000fe400078e0000 */
[----:B------:R-:W-:-:S05]  /*0c50*/  IMAD.MOV.U32 R5, RZ, RZ, R29 ;  /* 0x000000ffff057224 */ /* 0x000fca00078e001d */
[----:B------:R-:W-:Y:S01]  /*0c60*/  STG.E.128 desc[UR4][R2.64], R4 ;  /* 0x0000000402007986 */ /* 0x000fe2000c101d04 */
[----:B------:R-:W-:Y:S05]  /*0c70*/  EXIT ;  /* 0x000000000000794d */ /* 0x000fea0003800000 */
.L_x_1097:
[----:B------:R-:W0:Y:S01]  /*0c80*/  S2R R2, SR_TID.X ;  /* 0x0000000000027919 */ /* 0x000e220000002100 */
[----:B------:R-:W1:Y:S08]  /*0c90*/  LDC.64 R4, c[0x0][0x390] ;  /* 0x0000e400ff047b82 */ /* 0x000e700000000a00 */
[----:B------:R-:W2:Y:S01]  /*0ca0*/  LDC.64 R38, c[0x0][0x388] ;  /* 0x0000e200ff267b82 */ /* 0x000ea20000000a00 */
[----:B-1----:R-:W-:-:S04]  /*0cb0*/  IMAD.WIDE.U32 R4, R0, 0x10, R4 ;  /* 0x0000001000047825 */ /* 0x002fc800078e0004 */
[----:B0-----:R-:W-:-:S05]  /*0cc0*/  IMAD.WIDE.U32 R36, R2, 0x20, R4 ;  /* 0x0000002002247825 */ /* 0x001fca00078e0004 */
[----:B------:R-:W3:Y:S04]  /*0cd0*/  LDG.E.ENL2.256 R32, R4, desc[UR4][R36.64] ;  /* 0xfe0000042404797e */ /* 0x000ee80008121920 */
[----:B------:R-:W4:Y:S04]  /*0ce0*/  LDG.E.ENL2.256 R24, R28, desc[UR4][R36.64+0x1000] ;  /* 0xfe008004241c797e */ /* 0x000f280008121918 */
[----:B------:R-:W5:Y:S04]  /*0cf0*/  LDG.E.ENL2.256 R12, R20, desc[UR4][R36.64+0x2000] ;  /* 0xfe0100042414797e */ /* 0x000f68000812190c */
[----:B------:R-:W5:Y:S01]  /*0d00*/  LDG.E.ENL2.256 R8, R16, desc[UR4][R36.64+0x3000] ;  /* 0xfe0180042410797e */ /* 0x000f620008121908 */
[----:B--2---:R-:W-:-:S04]  /*0d10*/  IMAD.WIDE.U32 R38, R0, 0x10, R38 ;  /* 0x0000001000267825 */ /* 0x004fc800078e0026 */
[----:B------:R-:W-:Y:S01]  /*0d20*/  IMAD.WIDE.U32 R2, R2, 0x20, R38 ;  /* 0x0000002002027825 */ /* 0x000fe200078e0026 */
[----:B---3--:R-:W-:-:S15]  /*0d30*/  DADD R6, -RZ, -R6 ;  /* 0x00000000ff067229 */ /* 0x008fde0000000906 */
[----:B------:R-:W-:-:S15]  /*0d40*/  NOP ;  /* 0x0000000000007918 */ /* 0x000fde0000000000 */
[----:B------:R-:W-:-:S15]  /*0d50*/  NOP ;  /* 0x0000000000007918 */ /* 0x000fde0000000000 */
[----:B------:R-:W-:-:S15]  /*0d60*/  NOP ;  /* 0x0000000000007918 */ /* 0x000fde0000000000 */
[----:B------:R-:W-:-:S04]  /*0d70*/  NOP ;  /* 0x0000000000007918 */ /* 0x000fc80000000000 */
[----:B------:R-:W0:Y:S02]  /*0d80*/  DADD R34, -RZ, -R34 ;  /* 0x00000000ff227229 */ /* 0x000e240000000922 */
[----:B0-----:R-:W-:-:S15]  /*0d90*/  STG.E.ENL2.256 desc[UR4][R2.64], R4, R32 ;  /* 0xf80000040220797f */ /* 0x001fde000f121804 */
[----:B------:R-:W-:-:S15]  /*0da0*/  NOP ;  /* 0x0000000000007918 */ /* 0x000fde0000000000 */
[----:B------:R-:W-:-:S15]  /*0db0*/  NOP ;  /* 0x0000000000007918 */ /* 0x000fde0000000000 */
[----:B------:R-:W-:-:S15]  /*0dc0*/  NOP ;  /* 0x0000000000007918 */ /* 0x000fde0000000000 */
[----:B------:R-:W-:-:S02]  /*0dd0*/  NOP ;  /* 0x0000000000007918 */ /* 0x000fc40000000000 */
[----:B----4-:R-:W-:-:S15]  /*0de0*/  DADD R30, -RZ, -R30 ;  /* 0x00000000ff1e7229 */ /* 0x010fde000000091e */
        /* <DEDUP_REMOVED lines=10> */
[----:B-----5:R-:W-:-:S15]  /*0e90*/  DADD R22, -RZ, -R22 ;  /* 0x00000000ff167229 */ /* 0x020fde0000000916 */
        /* <DEDUP_REMOVED lines=10> */
[----:B------:R-:W-:-:S15]  /*0f40*/  DADD R18, -RZ, -R18 ;  /* 0x00000000ff127229 */ /* 0x000fde0000000912 */
[----:B------:R-:W-:-:S15]  /*0f50*/  NOP ;  /* 0x0000000000007918 */ /* 0x000fde0000000000 */
[----:B------:R-:W-:-:S15]  /*0f60*/  NOP ;  /* 0x0000000000007918 */ /* 0x000fde0000000000 */
[----:B------:R-:W-:-:S15]  /*0f70*/  NOP ;  /* 0x0000000000007918 */ /* 0x000fde0000000000 */
[----:B------:R-:W-:-:S04]  /*0f80*/  NOP ;  /* 0x0000000000007918 */ /* 0x000fc80000000000 */
[----:B------:R-:W0:Y:S02]  /*0f90*/  DADD R10, -RZ, -R10 ;  /* 0x00000000ff0a7229 */ /* 0x000e24000000090a */
[----:B0-----:R-:W-:Y:S01]  /*0fa0*/  STG.E.ENL2.256 desc[UR4][R2.64+0x3000], R16, R8 ;  /* 0xf80180100208797f */ /* 0x001fe2000f121804 */
[----:B------:R-:W-:Y:S05]  /*0fb0*/  EXIT ;  /* 0x000000000000794d */ /* 0x000fea0003800000 */
.L_x_1105:
        /* <DEDUP_REMOVED lines=12> */
.L_x_2246:


//--------------------- .text._ZN2at6native29vectorized_elementwise_kernelILi4EZZZNS0_16conj_kernel_cudaERNS_18TensorIteratorBaseEENKUlvE0_clEvENKUlvE9_clEvEUlN3c107complexIdEEE_St5arrayIPcLm2EEEEviT0_T1_ --------------------------
	.section	.text._ZN2at6native29vectorized_elementwise_kernelILi4EZZZNS0_16conj_kernel_cudaERNS_18TensorIteratorBaseEENKUlvE0_clEvENKUlvE9_clEvEUlN3c107complexIdEEE_St5arrayIPcLm2EEEEviT0_T1_,"ax",@progbits
	.align	128
        .global         _ZN2at6native29vectorized_elementwise_kernelILi4EZZZNS0_16conj_kernel_cudaERNS_18TensorIteratorBaseEENKUlvE0_clEvENKUlvE9_clEvEUlN3c107complexIdEEE_St5arrayIPcLm2EEEEviT0_T1_
        .type           _ZN2at6native29vectorized_elementwise_kernelILi4EZZZNS0_16conj_kernel_cudaERNS_18TensorIteratorBaseEENKUlvE0_clEvENKUlvE9_clEvEUlN3c107complexIdEEE_St5arrayIPcLm2EEEEviT0_T1_,@function
        .size           _ZN2at6native29vectorized_elementwise_kernelILi4EZZZNS0_16conj_kernel_cudaERNS_18TensorIteratorBaseEENKUlvE0_clEvENKUlvE9_clEvEUlN3c107complexIdEEE_St5arrayIPcLm2EEEEviT0_T1_,(.L_x_2247 - _ZN2at6native29vectorized_elementwise_kernelILi4EZZZNS0_16conj_kernel_cudaERNS_18TensorIteratorBaseEENKUlvE0_clEvENKUlvE9_clEvEUlN3c107complexIdEEE_St5arrayIPcLm2EEEEviT0_T1_)
        .other          _ZN2at6native29vectorized_elementwise_kernelILi4EZZZNS0_16conj_kernel_cudaERNS_18TensorIteratorBaseEENKUlvE0_clEvENKUlvE9_clEvEUlN3c107complexIdEEE_St5arrayIPcLm2EEEEviT0_T1_,@"STO_CUDA_ENTRY STV_DEFAULT"
_ZN2at6native29vectorized_elementwise_kernelILi4EZZZNS0_16conj_kernel_cudaERNS_18TensorIteratorBaseEENKUlvE0_clEvENKUlvE9_clEvEUlN3c107complexIdEEE_St5arrayIPcLm2EEEEviT0_T1_:
.text._ZN2at6native29vectorized_elementwise_kernelILi4EZZZNS0_16conj_kernel_cudaERNS_18TensorIteratorBaseEENKUlvE0_clEvENKUlvE9_clEvEUlN3c107complexIdEEE_St5arrayIPcLm2EEEEviT0_T1_:
        /* <DEDUP_REMOVED lines=115> */
.L_x_1109:
        /* <DEDUP_REMOVED lines=16> */
.L_x_1110:
        /* <DEDUP_REMOVED lines=16> */
.L_x_1111:
        /* <DEDUP_REMOVED lines=17> */
.L_x_1112:
[----:B------:R-:W-:-:S13]  /*0a40*/  ISETP.GE.U32.AND P0, PT, R37, R2, PT ;  /* 0x000000022500720c */ /* 0x000fda0003f06070 */
[----:B------:R-:W-:Y:S05]  /*0a50*/  @P0 BREAK.RELIABLE B1 ;  /* 0x0000000000010942 */ /* 0x000fea0003800100 */
[----:B------:R-:W-:Y:S05]  /*0a60*/  @P0 BRA `(.L_x_1113) ;  /* 0x00000000003c0947 */ /* 0x000fea0003800000 */
[----:B------:R-:W-:Y:S05]  /*0a70*/  BSYNC.RELIABLE B1 ;  /* 0x0000000000017941 */ /* 0x000fea0003800100 */
.L_x_1108:
        /* <DEDUP_REMOVED lines=14> */
.L_x_1113:
[----:B------:R-:W-:Y:S05]  /*0b60*/  BSYNC.RECONVERGENT B0 ;  /* 0x0000000000007941 */ /* 0x000fea0003800200 */
.L_x_1107:
        /* <DEDUP_REMOVED lines=17> */
.L_x_1106:
        /* <DEDUP_REMOVED lines=52> */
.L_x_1114:
        /* <DEDUP_REMOVED lines=12> */
.L_x_2247:


//--------------------- .text._ZN2at6native29vectorized_elementwise_kernelILi8EZZZNS0_16conj_kernel_cudaERNS_18TensorIteratorBaseEENKUlvE0_clEvENKUlvE9_clEvEUlN3c107complexIdEEE_St5arrayIPcLm2EEEEviT0_T1_ --------------------------
	.section	.text._ZN2at6native29vectorized_elementwise_kernelILi8EZZZNS0_16conj_kernel_cudaERNS_18TensorIteratorBaseEENKUlvE0_clEvENKUlvE9_clEvEUlN3c107complexIdEEE_St5arrayIPcLm2EEEEviT0_T1_,"ax",@progbits
	.align	128
        .global         _ZN2at6native29vectorized_elementwise_kernelILi8EZZZNS0_16conj_kernel_cudaERNS_18TensorIteratorBaseEENKUlvE0_clEvENKUlvE9_clEvEUlN3c107complexIdEEE_St5arrayIPcLm2EEEEviT0_T1_
        .type           _ZN2at6native29vectorized_elementwise_kernelILi8EZZZNS0_16conj_kernel_cudaERNS_18TensorIteratorBaseEENKUlvE0_clEvENKUlvE9_clEvEUlN3c107complexIdEEE_St5arrayIPcLm2EEEEviT0_T1_,@function
        .size           _ZN2at6native29vectorized_elementwise_kernelILi8EZZZNS0_16conj_kernel_cudaERNS_18TensorIteratorBaseEENKUlvE0_clEvENKUlvE9_clEvEUlN3c107complexIdEEE_St5arrayIPcLm2EEEEviT0_T1_,(.L_x_2248 - _ZN2at6native29vectorized_elementwise_kernelILi8EZZZNS0_16conj_kernel_cudaERNS_18TensorIteratorBaseEENKUlvE0_clEvENKUlvE9_clEvEUlN3c107complexIdEEE_St5arrayIPcLm2EEEEviT0_T1_)
        .other          _ZN2at6native29vectorized_elementwise_kernelILi8EZZZNS0_16conj_kernel_cudaERNS_18TensorIteratorBaseEENKUlvE0_clEvENKUlvE9_clEvEUlN3c107complexIdEEE_St5arrayIPcLm2EEEEviT0_T1_,@"STO_CUDA_ENTRY STV_DEFAULT"
_ZN2at6native29vectorized_elementwise_kernelILi8EZZZNS0_16conj_kernel_cudaERNS_18TensorIteratorBaseEENKUlvE0_clEvENKUlvE9_clEvEUlN3c107complexIdEEE_St5arrayIPcLm2EEEEviT0_T1_:
.text._ZN2at6native29vectorized_elementwise_kernelILi8EZZZNS0_16conj_kernel_cudaERNS_18TensorIteratorBaseEENKUlvE0_clEvENKUlvE9_clEvEUlN3c107complexIdEEE_St5arrayIPcLm2EEEEviT0_T1_:
[----:B------:R-:W-:Y:S01]  /*0000*/  LDC R1, c[0x0][0x37c] ;  /* 0x0000df00ff017b82 */ /* 0x000fe20000000800 */
[----:B------:R-:W-:Y:S05]  /*0010*/  EXIT ;  /* 0x000000000000794d */ /* 0x000fea0003800000 */
.L_x_1115:
        /* <DEDUP_REMOVED lines=14> */
.L_x_2248:


//--------------------- .text._ZN2at6native18elementwise_kernelILi128ELi4EZNS0_15gpu_kernel_implIZZZNS0_17angle_kernel_cudaERNS_18TensorIteratorBaseEENKUlvE0_clEvENKUlvE0_clEvEUlfE_EEvS4_RKT_EUliE_EEviT1_ --------------------------
	.section	.text._ZN2at6native18elementwise_kernelILi128ELi4EZNS0_15gpu_kernel_implIZZZNS0_17angle_kernel_cudaERNS_18TensorIteratorBaseEENKUlvE0_clEvENKUlvE0_clEvEUlfE_EEvS4_RKT_EUliE_EEviT1_,"ax",@progbits
	.align	128
        .global         _ZN2at6native18elementwise_kernelILi128ELi4EZNS0_15gpu_kernel_implIZZZNS0_17angle_kernel_cudaERNS_18TensorIteratorBaseEENKUlvE0_clEvENKUlvE0_clEvEUlfE_EEvS4_RKT_EUliE_EEviT1_
        .type           _ZN2at6native18elementwise_kernelILi128ELi4EZNS0_15gpu_kernel_implIZZZNS0_17angle_kernel_cudaERNS_18TensorIteratorBaseEENKUlvE0_clEvENKUlvE0_clEvEUlfE_EEvS4_RKT_EUliE_EEviT1_,@function
        .size           _ZN2at6native18elementwise_kernelILi128ELi4EZNS0_15gpu_kernel_implIZZZNS0_17angle_kernel_cudaERNS_18TensorIteratorBaseEENKUlvE0_clEvENKUlvE0_clEvEUlfE_EEvS4_RKT_EUliE_EEviT1_,(.L_x_2249 - _ZN2at6native18elementwise_kernelILi128ELi4EZNS0_15gpu_kernel_implIZZZNS0_17angle_kernel_cudaERNS_18TensorIteratorBaseEENKUlvE0_clEvENKUlvE0_clEvEUlfE_EEvS4_RKT_EUliE_EEviT1_)
        .other          _ZN2at6native18elementwise_kernelILi128ELi4EZNS0_15gpu_kernel_implIZZZNS0_17angle_kernel_cudaERNS_18TensorIteratorBaseEENKUlvE0_clEvENKUlvE0_clEvEUlfE_EEvS4_RKT_EUliE_EEviT1_,@"STO_CUDA_ENTRY STV_DEFAULT"
_ZN2at6native18elementwise_kernelILi128ELi4EZNS0_15gpu_kernel_implIZZZNS0_17angle_kernel_cudaERNS_18TensorIteratorBaseEENKUlvE0_clEvENKUlvE0_clEvEUlfE_EEvS4_RKT_EUliE_EEviT1_:
.text._ZN2at6native18elementwise_kernelILi128ELi4EZNS0_15gpu_kernel_implIZZZNS0_17angle_kernel_cudaERNS_18TensorIteratorBaseEENKUlvE0_clEvENKUlvE0_clEvEUlfE_EEvS4_RKT_EUliE_EEviT1_:
        /* <DEDUP_REMOVED lines=319> */
.L_x_1118:
        /* <DEDUP_REMOVED lines=16> */
[----:B--2---:R4:W0:Y:S01]  /*14f0*/  I2F.S16 R4, R2 ;  /* 0x0000000200047306 */ /* 0x0048220000101400 */
[----:B------:R-:W-:Y:S05]  /*1500*/  BRA `(.L_x_1125) ;  /* 0x0000000c00507947 */ /* 0x000fea0003800000 */
.L_x_1123:
[----:B------:R-:W2:Y:S02]  /*1510*/  LDG.E.U8 R2, desc[UR36][R2.64] ;  /* 0x0000002402027981 */ /* 0x000ea4000c1e1100 */
[----:B--2---:R-:W-:Y:S01]  /*1520*/  I2FP.F32.U32 R4, R2 ;  /* 0x0000000200047245 */ /* 0x004fe20000201000 */
[----:B------:R-:W-:Y:S06]  /*1530*/  BRA `(.L_x_1125) ;  /* 0x0000000c00447947 */ /* 0x000fec0003800000 */
.L_x_1122:
[----:B------:R-:W-:-:S09]  /*1540*/  UISETP.NE.AND UP0, UPT, UR4, 0x2, UPT ;  /* 0x000000020400788c */ /* 0x000fd2000bf05270 */
[----:B------:R-:W-:Y:S05]  /*1550*/  BRA.U !UP0, `(.L_x_1126) ;  /* 0x0000000108287547 */ /* 0x000fea000b800000 */
[----:B------:R-:W-:-:S09]  /*1560*/  UISETP.NE.AND UP0, UPT, UR4, 0x3, UPT ;  /* 0x000000030400788c */ /* 0x000fd2000bf05270 */
[----:B------:R-:W-:Y:S05]  /*1570*/  BRA.U !UP0, `(.L_x_1127) ;  /* 0x0000000108147547 */ /* 0x000fea000b800000 */
[----:B------:R-:W-:-:S09]  /*1580*/  UISETP.NE.AND UP0, UPT, UR4, 0x4, UPT ;  /* 0x000000040400788c */ /* 0x000fd2000bf05270 */
[----:B------:R-:W-:Y:S05]  /*1590*/  BRA.U UP0, `(.L_x_1124) ;  /* 0x0000000900b07547 */ /* 0x000fea000b800000 */
[----:B------:R-:W2:Y:S02]  /*15a0*/  LDG.E.64 R2, desc[UR36][R2.64] ;  /* 0x0000002402027981 */ /* 0x000ea4000c1e1b00 */
[----:B--2---:R2:W3:Y:S02]  /*15b0*/  I2F.S64 R4, R2 ;  /* 0x0000000200047312 */ /* 0x0044e40000301400 */
[----:B--23--:R-:W-:Y:S05]  /*15c0*/  BRA `(.L_x_1125) ;  /* 0x0000000c00207947 */ /* 0x00cfea0003800000 */
.L_x_1127:
[----:B------:R-:W2:Y:S02]  /*15d0*/  LDG.E R2, desc[UR36][R2.64] ;  /* 0x0000002402027981 */ /* 0x000ea4000c1e1900 */
[----:B--2---:R-:W-:Y:S01]  /*15e0*/  I2FP.F32.S32 R4, R2 ;  /* 0x0000000200047245 */ /* 0x004fe20000201400 */
[----:B------:R-:W-:Y:S06]  /*15f0*/  BRA `(.L_x_1125) ;  /* 0x0000000c00147947 */ /* 0x000fec0003800000 */
.L_x_1126:
[----:B------:R-:W2:Y:S02]  /*1600*/  LDG.E.U16 R2, desc[UR36][R2.64] ;  /* 0x0000002402027981 */ /* 0x000ea4000c1e1500 */
[----:B--2---:R2:W3:Y:S01]  /*1610*/  I2F.S16 R4, R2 ;  /* 0x0000000200047306 */ /* 0x0044e20000101400 */
[----:B------:R-:W-:Y:S05]  /*1620*/  BRA `(.L_x_1125) ;  /* 0x0000000c00087947 */ /* 0x000fea0003800000 */
.L_x_1121:
        /* <DEDUP_REMOVED lines=8> */
.L_x_1129:
[----:B------:R-:W2:Y:S02]  /*16b0*/  LDG.E.U16 R2, desc[UR36][R2.64] ;  /* 0x0000002402027981 */ /* 0x000ea4000c1e1500 */
[----:B--2---:R-:W-:Y:S01]  /*16c0*/  HADD2.F32 R4, -RZ, R2.H0_H0 ;  /* 0x20000002ff047230 */ /* 0x004fe20000004100 */
[----:B------:R-:W-:Y:S06]  /*16d0*/  BRA `(.L_x_1125) ;  /* 0x0000000800dc7947 */ /* 0x000fec0003800000 */
.L_x_1128:
[----:B------:R-:W-:-:S09]  /*16e0*/  UISETP.NE.AND UP0, UPT, UR4, 0x7, UPT ;  /* 0x000000070400788c */ /* 0x000fd2000bf05270 */
[----:B------:R-:W-:Y:S05]  /*16f0*/  BRA.U !UP0, `(.L_x_1130) ;  /* 0x0000000108247547 */ /* 0x000fea000b800000 */
[----:B------:R-:W-:-:S09]  /*1700*/  UISETP.NE.AND UP0, UPT, UR4, 0x8, UPT ;  /* 0x000000080400788c */ /* 0x000fd2000bf05270 */
[----:B------:R-:W-:Y:S05]  /*1710*/  BRA.U !UP0, `(.L_x_1131) ;  /* 0x0000000108107547 */ /* 0x000fea000b800000 */
[----:B------:R-:W-:-:S09]  /*1720*/  UISETP.NE.AND UP0, UPT, UR4, 0x9, UPT ;  /* 0x000000090400788c */ /* 0x000fd2000bf05270 */
[----:B------:R-:W-:Y:S05]  /*1730*/  BRA.U UP0, `(.L_x_1124) ;  /* 0x0000000900487547 */ /* 0x000fea000b800000 */
[----:B------:R1:W5:Y:S01]  /*1740*/  LDG.E R4, desc[UR36][R2.64] ;  /* 0x0000002402047981 */ /* 0x000362000c1e1900 */
[----:B------:R-:W-:Y:S05]  /*1750*/  BRA `(.L_x_1125) ;  /* 0x0000000800bc7947 */ /* 0x000fea0003800000 */
.L_x_1131:
[----:B------:R-:W2:Y:S02]  /*1760*/  LDG.E.U16 R2, desc[UR36][R2.64] ;  /* 0x0000002402027981 */ /* 0x000ea4000c1e1500 */
[----:B--2---:R-:W-:Y:S01]  /*1770*/  HADD2.F32 R4, -RZ, R2.H0_H0 ;  /* 0x20000002ff047230 */ /* 0x004fe20000004100 */
[----:B------:R-:W-:Y:S06]  /*1780*/  BRA `(.L_x_1125) ;  /* 0x0000000800b07947 */ /* 0x000fec0003800000 */
.L_x_1130:
        /* <DEDUP_REMOVED lines=11> */
.L_x_1120:
        /* <DEDUP_REMOVED lines=12> */
.L_x_1134:
        /* <DEDUP_REMOVED lines=11> */
.L_x_1133:
        /* <DEDUP_REMOVED lines=22> */
[----:B------:R-:W-:-:S04]  /*1b10*/  SEL R5, R5, RZ, P0 ;  /* 0x000000ff05057207 */ /* 0x000fc80000000000 */
[----:B------:R-:W-:Y:S01]  /*1b20*/  LOP3.LUT R4, R5, 0x80000000, R4, 0xf8, !PT ;  /* 0x8000000005047812 */ /* 0x000fe200078ef804 */
[----:B------:R-:W-:Y:S06]  /*1b30*/  BRA `(.L_x_1125) ;  /* 0x0000000400c47947 */ /* 0x000fec0003800000 */
.L_x_1136:
[----:B------:R-:W2:Y:S02]  /*1b40*/  LDG.E.U8 R2, desc[UR36][R2.64] ;  /* 0x0000002402027981 */ /* 0x000ea4000c1e1100 */
[C---:B--2---:R-:W-:Y:S02]  /*1b50*/  IMAD.SHL.U32 R4, R2.reuse, 0x2000000, RZ ;  /* 0x0200000002047824 */ /* 0x044fe400078e00ff */
[----:B------:R-:W-:-:S03]  /*1b60*/  IMAD.SHL.U32 R5, R2, 0x100, RZ ;  /* 0x0000010002057824 */ /* 0x000fc600078e00ff */
[----:B------:R-:W-:-:S13]  /*1b70*/  ISETP.GT.U32.AND P0, PT, R4, 0x7ffffff, PT ;  /* 0x07ffffff0400780c */ /* 0x000fda0003f04070 */
[C---:B------:R-:W-:Y:S02]  /*1b80*/  @!P0 LOP3.LUT R0, R5.reuse, 0x7f00, RZ, 0xc0, !PT ;  /* 0x00007f0005008812 */ /* 0x040fe400078ec0ff */
[----:B------:R-:W-:Y:S02]  /*1b90*/  @P0 LEA.HI R4, R4, 0x70000000, RZ, 0x1c ;  /* 0x7000000004040811 */ /* 0x000fe400078fe0ff */
[----:B------:R-:W-:Y:S02]  /*1ba0*/  @!P0 LOP3.LUT R0, R0, 0x3f000000, RZ, 0xfc, !PT ;  /* 0x3f00000000008812 */ /* 0x000fe400078efcff */
[----:B------:R-:W-:-:S03]  /*1bb0*/  PRMT R5, R5, 0x9910, RZ ;  /* 0x0000991005057816 */ /* 0x000fc600000000ff */
[----:B------:R-:W-:Y:S01]  /*1bc0*/  @!P0 FADD.FTZ R0, R0, -0.5 ;  /* 0xbf00000000008421 */ /* 0x000fe20000010000 */
[----:B------:R-:W-:-:S05]  /*1bd0*/  @P0 FMUL.FTZ R0, R4, 1.9259299443872358531e-34 ;  /* 0x0780000004000820 */ /* 0x000fca0000410000 */
[----:B------:R-:W-:Y:S01]  /*1be0*/  LOP3.LUT R4, R0, 0x80000000, R5, 0xf8, !PT ;  /* 0x8000000000047812 */ /* 0x000fe200078ef805 */
[----:B------:R-:W-:Y:S06]  /*1bf0*/  BRA `(.L_x_1125) ;  /* 0x0000000400947947 */ /* 0x000fec0003800000 */
.L_x_1135:
[----:B------:R-:W2:Y:S02]  /*1c00*/  LDG.E.U16 R2, desc[UR36][R2.64] ;  /* 0x0000002402027981 */ /* 0x000ea4000c1e1500 */
[----:B--2---:R-:W-:Y:S01]  /*1c10*/  SHF.L.U32 R4, R2, 0x10, RZ ;  /* 0x0000001002047819 */ /* 0x004fe200000006ff */
[----:B------:R-:W-:Y:S06]  /*1c20*/  BRA `(.L_x_1125) ;  /* 0x0000000400887947 */ /* 0x000fec0003800000 */
.L_x_1132:
        /* <DEDUP_REMOVED lines=11> */
.L_x_1139:
        /* <DEDUP_REMOVED lines=20> */
.L_x_1141:
[----:B------:R-:W-:Y:S05]  /*1e20*/  BSYNC.RECONVERGENT B0 ;  /* 0x0000000000007941 */ /* 0x000fea0003800200 */
.L_x_1140:
[----:B------:R-:W-:Y:S01]  /*1e30*/  IMAD.SHL.U32 R0, R0, 0x100000, RZ ;  /* 0x0010000000007824 */ /* 0x000fe200078e00ff */
[----:B------:R-:W-:-:S04]  /*1e40*/  LEA R2, R2, 0x3b800000, 0x17 ;  /* 0x3b80000002027811 */ /* 0x000fc800078eb8ff */
[----:B------:R-:W-:Y:S01]  /*1e50*/  LOP3.LUT R4, R2, R0, R7, 0xfe, !PT ;  /* 0x0000000002047212 */ /* 0x000fe200078efe07 */
[----:B------:R-:W-:Y:S06]  /*1e60*/  BRA `(.L_x_1125) ;  /* 0x0000000000f87947 */ /* 0x000fec0003800000 */
.L_x_1138:
[----:B------:R-:W2:Y:S01]  /*1e70*/  LDG.E.U8 R3, desc[UR36][R2.64] ;  /* 0x0000002402037981 */ /* 0x000ea2000c1e1100 */
[----:B------:R-:W-:Y:S02]  /*1e80*/  MOV R4, RZ ;  /* 0x000000ff00047202 */ /* 0x000fe40000000f00 */
        /* <DEDUP_REMOVED lines=18> */
.L_x_1143:
[----:B------:R-:W-:Y:S05]  /*1fb0*/  BSYNC.RECONVERGENT B0 ;  /* 0x0000000000007941 */ /* 0x000fea0003800200 */
.L_x_1142:
[----:B------:R-:W-:Y:S01]  /*1fc0*/  IMAD.SHL.U32 R0, R0, 0x200000, RZ ;  /* 0x0020000000007824 */ /* 0x000fe200078e00ff */
[----:B------:R-:W-:-:S04]  /*1fd0*/  LEA R2, R2, 0x37800000, 0x17 ;  /* 0x3780000002027811 */ /* 0x000fc800078eb8ff */
[----:B------:R-:W-:Y:S01]  /*1fe0*/  LOP3.LUT R4, R2, R0, R7, 0xfe, !PT ;  /* 0x0000000002047212 */ /* 0x000fe200078efe07 */
[----:B------:R-:W-:Y:S06]  /*1ff0*/  BRA `(.L_x_1125) ;  /* 0x0000000000947947 */ /* 0x000fec0003800000 */
.L_x_1137:
[----:B------:R-:W-:-:S09]  /*2000*/  UISETP.NE.AND UP0, UPT, UR4, 0x1c, UPT ;  /* 0x0000001c0400788c */ /* 0x000fd2000bf05270 */
[----:B------:R-:W-:Y:S05]  /*2010*/  BRA.U !UP0, `(.L_x_1144) ;  /* 0x0000000108847547 */ /* 0x000fea000b800000 */
[----:B------:R-:W-:-:S09]  /*2020*/  UISETP.NE.AND UP0, UPT, UR4, 0x1d, UPT ;  /* 0x0000001d0400788c */ /* 0x000fd2000bf05270 */
[----:B------:R-:W-:Y:S05]  /*2030*/  BRA.U !UP0, `(.L_x_1145) ;  /* 0x0000000108707547 */ /* 0x000fea000b800000 */
[----:B------:R-:W-:-:S09]  /*2040*/  UISETP.NE.AND UP0, UPT, UR4, 0x2c, UPT ;  /* 0x0000002c0400788c */ /* 0x000fd2000bf05270 */
[----:B------:R-:W-:Y:S05]  /*2050*/  BRA.U !UP0, `(.L_x_1146) ;  /* 0x0000000108487547 */ /* 0x000fea000b800000 */
.L_x_1124:
        /* <DEDUP_REMOVED lines=16> */
.L_x_1147:
[----:B------:R-:W-:Y:S01]  /*2160*/  IMAD.MOV.U32 R4, RZ, RZ, RZ ;  /* 0x000000ffff047224 */ /* 0x000fe200078e00ff */
[----:B------:R-:W-:Y:S06]  /*2170*/  BRA `(.L_x_1125) ;  /* 0x0000000000347947 */ /* 0x000fec0003800000 */
.L_x_1146:
[----:B------:R-:W2:Y:S01]  /*2180*/  LDG.E.U8 R2, desc[UR36][R2.64] ;  /* 0x0000002402027981 */ /* 0x000ea2000c1e1100 */
[----:B------:R-:W-:Y:S02]  /*2190*/  MOV R4, 0x400000 ;  /* 0x0040000000047802 */ /* 0x000fe40000000f00 */
[----:B--2---:R-:W-:-:S13]  /*21a0*/  ISETP.NE.AND P0, PT, R2, RZ, PT ;  /* 0x000000ff0200720c */ /* 0x004fda0003f05270 */
[----:B------:R-:W-:Y:S05]  /*21b0*/  @!P0 BRA `(.L_x_1125) ;  /* 0x0000000000248947 */ /* 0x000fea0003800000 */
[----:B------:R-:W-:-:S13]  /*21c0*/  ISETP.NE.AND P0, PT, R2, 0xff, PT ;  /* 0x000000ff0200780c */ /* 0x000fda0003f05270 */
[----:B------:R-:W-:Y:S02]  /*21d0*/  @!P0 IMAD.MOV.U32 R4, RZ, RZ, 0x7f800001 ;  /* 0x7f800001ff048424 */ /* 0x000fe400078e00ff */
[----:B------:R-:W-:Y:S01]  /*21e0*/  @P0 IMAD.SHL.U32 R4, R2, 0x800000, RZ ;  /* 0x0080000002040824 */ /* 0x000fe200078e00ff */
[----:B------:R-:W-:Y:S06]  /*21f0*/  BRA `(.L_x_1125) ;  /* 0x0000000000147947 */ /* 0x000fec0003800000 */
.L_x_1145:
[----:B------:R-:W2:Y:S02]  /*2200*/  LDG.E.64 R2, desc[UR36][R2.64] ;  /* 0x0000002402027981 */ /* 0x000ea4000c1e1b00 */
[----:B--2---:R0:W1:Y:S02]  /*2210*/  I2F.U64 R4, R2 ;  /* 0x0000000200047312 */ /* 0x0040640000301000 */
[----:B01----:R-:W-:Y:S05]  /*2220*/  BRA `(.L_x_1125) ;  /* 0x0000000000087947 */ /* 0x003fea0003800000 */
.L_x_1144:
[----:B------:R-:W2:Y:S02]  /*2230*/  LDG.E R2, desc[UR36][R2.64] ;  /* 0x0000002402027981 */ /* 0x000ea4000c1e1900 */
[----:B--2---:R-:W-:-:S07]  /*2240*/  I2FP.F32.U32 R4, R2 ;  /* 0x0000000200047245 */ /* 0x004fce0000201000 */
.L_x_1125:
[----:B------:R-:W-:Y:S05]  /*2250*/  BSYNC.RECONVERGENT B6 ;  /* 0x0000000000067941 */ /* 0x000fea0003800200 */
.L_x_1119:
[----:B------:R-:W1:Y:S01]  /*2260*/  LDCU.64 UR6, c[0x0][0x580] ;  /* 0x0000b000ff0677ac */ /* 0x000e620008000a00 */
[C---:B0--3-5:R-:W-:Y:S02]  /*2270*/  FSETP.NAN.FTZ.AND P0, PT, |R4|.reuse, |R4|, PT ;  /* 0x400000040400720b */ /* 0x069fe40003f18200 */
[----:B------:R-:W-:Y:S01]  /*2280*/  FSETP.GEU.FTZ.AND P1, PT, R4, RZ, PT ;  /* 0x000000ff0400720b */ /* 0x000fe20003f3e000 */
[----:B------:R-:W-:-:S04]  /*2290*/  UPRMT UR4, UR42, 0x9910, URZ ;  /* 0x000099102a047896 */ /* 0x000fc800080000ff */
[----:B------:R-:W-:-:S06]  /*22a0*/  UISETP.GT.AND UP0, UPT, UR4, 0x9, UPT ;  /* 0x000000090400788c */ /* 0x000fcc000bf04270 */
[----:B------:R-:W-:Y:S02]  /*22b0*/  @!P0 FSEL R4, RZ, 3.1415927410125732422, P1 ;  /* 0x40490fdbff048808 */ /* 0x000fe40000800000 */
[----:B-12-4-:R-:W-:-:S04]  /*22c0*/  IADD3 R2, P2, PT, R16, UR6, RZ ;  /* 0x0000000610027c10 */ /* 0x016fc8000ff5e0ff */
[----:B------:R-:W-:Y:S01]  /*22d0*/  IADD3.X R3, PT, PT, RZ, UR7, RZ, P2, !PT ;  /* 0x00000007ff037c10 */ /* 0x000fe200097fe4ff */
[----:B------:R-:W-:Y:S08]  /*22e0*/  BRA.U UP0, `(.L_x_1148) ;  /* 0x0000000100e87547 */ /* 0x000ff0000b800000 */
        /* <DEDUP_REMOVED lines=8> */
[----:B------:R-:W0:Y:S02]  /*2370*/  F2I.FTZ.TRUNC.NTZ R5, R4 ;  /* 0x0000000400057305 */ /* 0x000e24000021f100 */
[----:B0-----:R0:W-:Y:S01]  /*2380*/  STG.E.U8 desc[UR36][R2.64], R5 ;  /* 0x0000000502007986 */ /* 0x0011e2000c101124 */
[----:B------:R-:W-:Y:S05]  /*2390*/  BRA `(.L_x_1153) ;  /* 0x0000000c003c7947 */ /* 0x000fea0003800000 */
.L_x_1151:
[----:B------:R-:W0:Y:S02]  /*23a0*/  F2I.S64.TRUNC R4, R4 ;  /* 0x0000000400047311 */ /* 0x000e24000020d900 */
[----:B0-----:R-:W-:-:S05]  /*23b0*/  IMAD.MOV.U32 R7, RZ, RZ, R4 ;  /* 0x000000ffff077224 */ /* 0x001fca00078e0004 */
[----:B------:R0:W-:Y:S01]  /*23c0*/  STG.E.U8 desc[UR36][R2.64], R7 ;  /* 0x0000000702007986 */ /* 0x0001e2000c101124 */
[----:B------:R-:W-:Y:S05]  /*23d0*/  BRA `(.L_x_1153) ;  /* 0x0000000c002c7947 */ /* 0x000fea0003800000 */
.L_x_1150:
[----:B------:R-:W-:-:S09]  /*23e0*/  UISETP.NE.AND UP0, UPT, UR4, 0x2, UPT ;  /* 0x000000020400788c */ /* 0x000fd2000bf05270 */
[----:B------:R-:W-:Y:S05]  /*23f0*/  BRA.U !UP0, `(.L_x_1154) ;  /* 0x0000000108287547 */ /* 0x000fea000b800000 */
[----:B------:R-:W-:-:S09]  /*2400*/  UISETP.NE.AND UP0, UPT, UR4, 0x3, UPT ;  /* 0x000000030400788c */ /* 0x000fd2000bf05270 */
[----:B------:R-:W-:Y:S05]  /*2410*/  BRA.U !UP0, `(.L_x_1155) ;  /* 0x0000000108147547 */ /* 0x000fea000b800000 */
[----:B------:R-:W-:-:S09]  /*2420*/  UISETP.NE.AND UP0, UPT, UR4, 0x4, UPT ;  /* 0x000000040400788c */ /* 0x000fd2000bf05270 */
[----:B------:R-:W-:Y:S05]  /*2430*/  BRA.U UP0, `(.L_x_1152) ;  /* 0x0000000900807547 */ /* 0x000fea000b800000 */
[----:B------:R-:W0:Y:S02]  /*2440*/  F2I.S64.TRUNC R4, R4 ;  /* 0x0000000400047311 */ /* 0x000e24000020d900 */
[----:B0-----:R0:W-:Y:S01]  /*2450*/  STG.E.64 desc[UR36][R2.64], R4 ;  /* 0x0000000402007986 */ /* 0x0011e2000c101b24 */
[----:B------:R-:W-:Y:S05]  /*2460*/  BRA `(.L_x_1153) ;  /* 0x0000000c00087947 */ /* 0x000fea0003800000 */
.L_x_1155:
[----:B------:R-:W0:Y:S02]  /*2470*/  F2I.FTZ.TRUNC.NTZ R5, R4 ;  /* 0x0000000400057305 */ /* 0x000e24000021f100 */
[----:B0-----:R0:W-:Y:S01]  /*2480*/  STG.E desc[UR36][R2.64], R5 ;  /* 0x0000000502007986 */ /* 0x0011e2000c101924 */
[----:B------:R-:W-:Y:S05]  /*2490*/  BRA `(.L_x_1153) ;  /* 0x0000000800fc7947 */ /* 0x000fea0003800000 */
.L_x_1154:
[----:B------:R-:W0:Y:S02]  /*24a0*/  F2I.FTZ.TRUNC.NTZ R5, R4 ;  /* 0x0000000400057305 */ /* 0x000e24000021f100 */
[----:B0-----:R0:W-:Y:S01]  /*24b0*/  STG.E.U16 desc[UR36][R2.64], R5 ;  /* 0x0000000502007986 */ /* 0x0011e2000c101524 */
[----:B------:R-:W-:Y:S05]  /*24c0*/  BRA `(.L_x_1153) ;  /* 0x0000000800f07947 */ /* 0x000fea0003800000 */
.L_x_1149:
[----:B------:R-:W-:-:S09]  /*24d0*/  UISETP.GT.AND UP0, UPT, UR4, 0x6, UPT ;  /* 0x000000060400788c */ /* 0x000fd2000bf04270 */
[----:B------:R-:W-:Y:S05]  /*24e0*/  BRA.U UP0, `(.L_x_1156) ;  /* 0x0000000100247547 */ /* 0x000fea000b800000 */
[----:B------:R-:W-:-:S09]  /*24f0*/  UISETP.NE.AND UP0, UPT, UR4, 0x5, UPT ;  /* 0x000000050400788c */ /* 0x000fd2000bf05270 */
[----:B------:R-:W-:Y:S05]  /*2500*/  BRA.U !UP0, `(.L_x_1157) ;  /* 0x0000000108107547 */ /* 0x000fea000b800000 */
[----:B------:R-:W-:-:S09]  /*2510*/  UISETP.NE.AND UP0, UPT, UR4, 0x6, UPT ;  /* 0x000000060400788c */ /* 0x000fd2000bf05270 */
[----:B------:R-:W-:Y:S05]  /*2520*/  BRA.U UP0, `(.L_x_1152) ;  /* 0x0000000900447547 */ /* 0x000fea000b800000 */
[----:B------:R0:W-:Y:S01]  /*2530*/  STG.E desc[UR36][R2.64], R4 ;  /* 0x0000000402007986 */ /* 0x0001e2000c101924 */
[----:B------:R-:W-:Y:S05]  /*2540*/  BRA `(.L_x_1153) ;  /* 0x0000000800d07947 */ /* 0x000fea0003800000 */
.L_x_1157:
[----:B------:R-:W-:-:S05]  /*2550*/  F2FP.F16.F32.PACK_AB R4, RZ, R4 ;  /* 0x00000004ff04723e */ /* 0x000fca00000000ff */
[----:B------:R0:W-:Y:S01]  /*2560*/  STG.E.U16 desc[UR36][R2.64], R4 ;  /* 0x0000000402007986 */ /* 0x0001e2000c101524 */
[----:B------:R-:W-:Y:S05]  /*2570*/  BRA `(.L_x_1153) ;  /* 0x0000000800c47947 */ /* 0x000fea0003800000 */
.L_x_1156:
[----:B------:R-:W-:-:S09]  /*2580*/  UISETP.NE.AND UP0, UPT, UR4, 0x7, UPT ;  /* 0x000000070400788c */ /* 0x000fd2000bf05270 */
[----:B------:R-:W-:Y:S05]  /*2590*/  BRA.U !UP0, `(.L_x_1158) ;  /* 0x00000001082c7547 */ /* 0x000fea000b800000 */
[----:B------:R-:W-:-:S09]  /*25a0*/  UISETP.NE.AND UP0, UPT, UR4, 0x8, UPT ;  /* 0x000000080400788c */ /* 0x000fd2000bf05270 */
[----:B------:R-:W-:Y:S05]  /*25b0*/  BRA.U !UP0, `(.L_x_1159) ;  /* 0x0000000108147547 */ /* 0x000fea000b800000 */
[----:B------:R-:W-:-:S09]  /*25c0*/  UISETP.NE.AND UP0, UPT, UR4, 0x9, UPT ;  /* 0x000000090400788c */ /* 0x000fd2000bf05270 */
[----:B------:R-:W-:Y:S05]  /*25d0*/  BRA.U UP0, `(.L_x_1152) ;  /* 0x0000000900187547 */ /* 0x000fea000b800000 */
[----:B------:R-:W-:-:S05]  /*25e0*/  IMAD.MOV.U32 R5, RZ, RZ, RZ ;  /* 0x000000ffff057224 */ /* 0x000fca00078e00ff */
[----:B------:R0:W-:Y:S01]  /*25f0*/  STG.E.64 desc[UR36][R2.64], R4 ;  /* 0x0000000402007986 */ /* 0x0001e2000c101b24 */
[----:B------:R-:W-:Y:S05]  /*2600*/  BRA `(.L_x_1153) ;  /* 0x0000000800a07947 */ /* 0x000fea0003800000 */
.L_x_1159:
[----:B------:R-:W-:-:S04]  /*2610*/  F2FP.F16.F32.PACK_AB R5, RZ, R4 ;  /* 0x00000004ff05723e */ /* 0x000fc800000000ff */
[----:B------:R-:W-:-:S05]  /*2620*/  PRMT R5, R5, 0x5410, RZ ;  /* 0x0000541005057816 */ /* 0x000fca00000000ff */
[----:B------:R0:W-:Y:S01]  /*2630*/  STG.E desc[UR36][R2.64], R5 ;  /* 0x0000000502007986 */ /* 0x0001e2000c101924 */
[----:B------:R-:W-:Y:S05]  /*2640*/  BRA `(.L_x_1153) ;  /* 0x0000000800907947 */ /* 0x000fea0003800000 */
.L_x_1158:
[----:B------:R-:W-:-:S06]  /*2650*/  FMUL.FTZ R4, R4, 1 ;  /* 0x3f80000004047820 */ /* 0x000fcc0000410000 */
[----:B------:R-:W0:Y:S02]  /*2660*/  F2F.F64.F32 R4, R4 ;  /* 0x0000000400047310 */ /* 0x000e240000201800 */
[----:B0-----:R0:W-:Y:S01]  /*2670*/  STG.E.64 desc[UR36][R2.64], R4 ;  /* 0x0000000402007986 */ /* 0x0011e2000c101b24 */
[----:B------:R-:W-:Y:S05]  /*2680*/  BRA `(.L_x_1153) ;  /* 0x0000000800807947 */ /* 0x000fea0003800000 */
.L_x_1148:
        /* <DEDUP_REMOVED lines=8> */
[----:B------:R-:W-:-:S04]  /*2710*/  FSETP.NEU.FTZ.AND P0, PT, R4, RZ, PT ;  /* 0x000000ff0400720b */ /* 0x000fc80003f1d000 */
[----:B------:R-:W-:-:S05]  /*2720*/  SEL R5, RZ, 0x1, !P0 ;  /* 0x00000001ff057807 */ /* 0x000fca0004000000 */
[----:B------:R0:W-:Y:S01]  /*2730*/  STG.E.U8 desc[UR36][R2.64], R5 ;  /* 0x0000000502007986 */ /* 0x0001e2000c101124 */
[----:B------:R-:W-:Y:S05]  /*2740*/  BRA `(.L_x_1153) ;  /* 0x0000000800507947 */ /* 0x000fea0003800000 */
.L_x_1162:
[----:B------:R-:W-:Y:S01]  /*2750*/  FMUL.FTZ R4, R4, 1 ;  /* 0x3f80000004047820 */ /* 0x000fe20000410000 */
[----:B------:R-:W-:-:S05]  /*2760*/  CS2R R6, SRZ ;  /* 0x0000000000067805 */ /* 0x000fca000001ff00 */
[----:B------:R-:W0:Y:S02]  /*2770*/  F2F.F64.F32 R4, R4 ;  /* 0x0000000400047310 */ /* 0x000e240000201800 */
[----:B0-----:R0:W-:Y:S01]  /*2780*/  STG.E.128 desc[UR36][R2.64], R4 ;  /* 0x0000000402007986 */ /* 0x0011e2000c101d24 */
[----:B------:R-:W-:Y:S05]  /*2790*/  BRA `(.L_x_1153) ;  /* 0x00000008003c7947 */ /* 0x000fea0003800000 */
.L_x_1161:
[----:B------:R-:W-:-:S09]  /*27a0*/  UISETP.NE.AND UP0, UPT, UR4, 0xf, UPT ;  /* 0x0000000f0400788c */ /* 0x000fd2000bf05270 */
[----:B------:R-:W-:Y:S05]  /*27b0*/  BRA.U !UP0, `(.L_x_1163) ;  /* 0x0000000108987547 */ /* 0x000fea000b800000 */
[----:B------:R-:W-:-:S09]  /*27c0*/  UISETP.NE.AND UP0, UPT, UR4, 0x17, UPT ;  /* 0x000000170400788c */ /* 0x000fd2000bf05270 */
[----:B------:R-:W-:Y:S05]  /*27d0*/  BRA.U !UP0, `(.L_x_1164) ;  /* 0x0000000108487547 */ /* 0x000fea000b800000 */
[----:B------:R-:W-:-:S09]  /*27e0*/  UISETP.NE.AND UP0, UPT, UR4, 0x18, UPT ;  /* 0x000000180400788c */ /* 0x000fd2000bf05270 */
[----:B------:R-:W-:Y:S05]  /*27f0*/  BRA.U UP0, `(.L_x_1152) ;  /* 0x0000000500907547 */ /* 0x000fea000b800000 */
[----:B------:R-:W-:Y:S01]  /*2800*/  LOP3.LUT R6, R4, 0x7fffffff, RZ, 0xc0, !PT ;  /* 0x7fffffff04067812 */ /* 0x000fe200078ec0ff */
[----:B------:R-:W-:Y:S01]  /*2810*/  BSSY.RECONVERGENT B0, `(.L_x_1165) ;  /* 0x000000b000007945 */ /* 0x000fe20003800200 */
[----:B------:R-:W-:Y:S01]  /*2820*/  HFMA2 R0, -RZ, RZ, 0, 7.569789886474609375e-06 ;  /* 0x0000007fff007431 */ /* 0x000fe200000001ff */
        /* <DEDUP_REMOVED lines=9> */
.L_x_1166:
[----:B------:R-:W-:Y:S05]  /*28c0*/  BSYNC.RECONVERGENT B0 ;  /* 0x0000000000007941 */ /* 0x000fea0003800200 */
.L_x_1165:
[----:B------:R-:W-:-:S05]  /*28d0*/  LOP3.LUT R7, R0, 0x80, R7, 0xf8, !PT ;  /* 0x0000008000077812 */ /* 0x000fca00078ef807 */
[----:B------:R0:W-:Y:S01]  /*28e0*/  STG.E.U8 desc[UR36][R2.64], R7 ;  /* 0x0000000702007986 */ /* 0x0001e2000c101124 */
[----:B------:R-:W-:Y:S05]  /*28f0*/  BRA `(.L_x_1153) ;  /* 0x0000000400e47947 */ /* 0x000fea0003800000 */
.L_x_1164:
[----:B------:R-:W-:Y:S01]  /*2900*/  LOP3.LUT R6, R4, 0x7fffffff, RZ, 0xc0, !PT ;  /* 0x7fffffff04067812 */ /* 0x000fe200078ec0ff */
        /* <DEDUP_REMOVED lines=13> */
.L_x_1168:
[----:B------:R-:W-:Y:S05]  /*29e0*/  BSYNC.RECONVERGENT B0 ;  /* 0x0000000000007941 */ /* 0x000fea0003800200 */
.L_x_1167:
[----:B------:R-:W-:-:S05]  /*29f0*/  LOP3.LUT R5, R0, 0x80, R7, 0xf8, !PT ;  /* 0x0000008000057812 */ /* 0x000fca00078ef807 */
[----:B------:R0:W-:Y:S01]  /*2a00*/  STG.E.U8 desc[UR36][R2.64], R5 ;  /* 0x0000000502007986 */ /* 0x0001e2000c101124 */
[----:B------:R-:W-:Y:S05]  /*2a10*/  BRA `(.L_x_1153) ;  /* 0x00000004009c7947 */ /* 0x000fea0003800000 */
.L_x_1163:
[----:B------:R-:W-:-:S05]  /*2a20*/  F2FP.BF16.F32.PACK_AB R4, RZ, R4 ;  /* 0x00000004ff04723e */ /* 0x000fca00000010ff */
[----:B------:R0:W-:Y:S01]  /*2a30*/  STG.E.U16 desc[UR36][R2.64], R4 ;  /* 0x0000000402007986 */ /* 0x0001e2000c101524 */
[----:B------:R-:W-:Y:S05]  /*2a40*/  BRA `(.L_x_1153) ;  /* 0x0000000400907947 */ /* 0x000fea0003800000 */
.L_x_1160:
        /* <DEDUP_REMOVED lines=8> */
[----:B------:R-:W0:Y:S02]  /*2ad0*/  F2I.FTZ.U32.TRUNC.NTZ R5, R4 ;  /* 0x0000000400057305 */ /* 0x000e24000021f000 */
[----:B0-----:R0:W-:Y:S01]  /*2ae0*/  STG.E.U16 desc[UR36][R2.64], R5 ;  /* 0x0000000502007986 */ /* 0x0011e2000c101524 */
[----:B------:R-:W-:Y:S05]  /*2af0*/  BRA `(.L_x_1153) ;  /* 0x0000000400647947 */ /* 0x000fea0003800000 */
.L_x_1171:
[----:B------:R-:W-:Y:S01]  /*2b00*/  LOP3.LUT R5, R4, 0x7fffffff, RZ, 0xc0, !PT ;  /* 0x7fffffff04057812 */ /* 0x000fe200078ec0ff */
        /* <DEDUP_REMOVED lines=11> */
.L_x_1174:
[----:B------:R-:W-:-:S04]  /*2bc0*/  SHF.R.U32.HI R0, RZ, 0x14, R4 ;  /* 0x00000014ff007819 */ /* 0x000fc80000011604 */
[----:B------:R-:W-:-:S04]  /*2bd0*/  LOP3.LUT R5, R0, 0x1, RZ, 0xc0, !PT ;  /* 0x0000000100057812 */ /* 0x000fc800078ec0ff */
[----:B------:R-:W-:-:S04]  /*2be0*/  IADD3 R0, PT, PT, R4, 0x487ffff, R5 ;  /* 0x0487ffff04007810 */ /* 0x000fc80007ffe005 */
[----:B------:R-:W-:-:S04]  /*2bf0*/  SHF.R.U32.HI R0, RZ, 0x14, R0 ;  /* 0x00000014ff007819 */ /* 0x000fc80000011600 */
[----:B------:R-:W-:-:S07]  /*2c00*/  LOP3.LUT R5, R0, 0xff, RZ, 0xc0, !PT ;  /* 0x000000ff00057812 */ /* 0x000fce00078ec0ff */
.L_x_1175:
[----:B------:R-:W-:-:S04]  /*2c10*/  SHF.R.U32.HI R4, RZ, 0x18, R4 ;  /* 0x00000018ff047819 */ /* 0x000fc80000011604 */
[----:B------:R-:W-:-:S04]  /*2c20*/  LOP3.LUT R5, R5, 0x80, R4, 0xf8, !PT ;  /* 0x0000008005057812 */ /* 0x000fc800078ef804 */
[----:B------:R-:W-:-:S07]  /*2c30*/  PRMT R0, R5, 0x7610, R0 ;  /* 0x0000761005007816 */ /* 0x000fce0000000000 */
.L_x_1173:
[----:B------:R-:W-:Y:S05]  /*2c40*/  BSYNC.RECONVERGENT B0 ;  /* 0x0000000000007941 */ /* 0x000fea0003800200 */
.L_x_1172:
[----:B------:R4:W-:Y:S01]  /*2c50*/  STG.E.U8 desc[UR36][R2.64], R0 ;  /* 0x0000000002007986 */ /* 0x0009e2000c101124 */
[----:B------:R-:W-:Y:S05]  /*2c60*/  BRA `(.L_x_1153) ;  /* 0x0000000400087947 */ /* 0x000fea0003800000 */
.L_x_1170:
[----:B------:R-:W-:Y:S01]  /*2c70*/  LOP3.LUT R5, R4, 0x7fffffff, RZ, 0xc0, !PT ;  /* 0x7fffffff04057812 */ /* 0x000fe200078ec0ff */
[----:B------:R-:W-:Y:S01]  /*2c80*/  BSSY.RECONVERGENT B0, `(.L_x_1176) ;  /* 0x0000013000007945 */ /* 0x000fe20003800200 */
[----:B------:R-:W-:Y:S02]  /*2c90*/  MOV R0, 0x80 ;  /* 0x0000008000007802 */ /* 0x000fe40000000f00 */
        /* <DEDUP_REMOVED lines=9> */
.L_x_1178:
[----:B------:R-:W-:-:S04]  /*2d30*/  SHF.R.U32.HI R0, RZ, 0x15, R4 ;  /* 0x00000015ff007819 */ /* 0x000fc80000011604 */
[----:B------:R-:W-:-:S04]  /*2d40*/  LOP3.LUT R5, R0, 0x1, RZ, 0xc0, !PT ;  /* 0x0000000100057812 */ /* 0x000fc800078ec0ff */
[----:B------:R-:W-:-:S04]  /*2d50*/  IADD3 R0, PT, PT, R4, 0x88fffff, R5 ;  /* 0x088fffff04007810 */ /* 0x000fc80007ffe005 */
[----:B------:R-:W-:-:S04]  /*2d60*/  SHF.R.U32.HI R0, RZ, 0x15, R0 ;  /* 0x00000015ff007819 */ /* 0x000fc80000011600 */
[----:B------:R-:W-:-:S07]  /*2d70*/  LOP3.LUT R5, R0, 0xff, RZ, 0xc0, !PT ;  /* 0x000000ff00057812 */ /* 0x000fce00078ec0ff */
.L_x_1179:
[----:B------:R-:W-:-:S04]  /*2d80*/  SHF.R.U32.HI R4, RZ, 0x18, R4 ;  /* 0x00000018ff047819 */ /* 0x000fc80000011604 */
[----:B------:R-:W-:-:S04]  /*2d90*/  LOP3.LUT R5, R5, 0x80, R4, 0xf8, !PT ;  /* 0x0000008005057812 */ /* 0x000fc800078ef804 */
[----:B------:R-:W-:-:S07]  /*2da0*/  PRMT R0, R5, 0x7610, R0 ;  /* 0x0000761005007816 */ /* 0x000fce0000000000 */
.L_x_1177:
[----:B------:R-:W-:Y:S05]  /*2db0*/  BSYNC.RECONVERGENT B0 ;  /* 0x0000000000007941 */ /* 0x000fea0003800200 */
.L_x_1176:
[----:B------:R3:W-:Y:S01]  /*2dc0*/  STG.E.U8 desc[UR36][R2.64], R0 ;  /* 0x0000000002007986 */ /* 0x0007e2000c101124 */
[----:B------:R-:W-:Y:S05]  /*2dd0*/  BRA `(.L_x_1153) ;  /* 0x0000000000ac7947 */ /* 0x000fea0003800000 */
.L_x_1169:
[----:B------:R-:W-:-:S09]  /*2de0*/  UISETP.NE.AND UP0, UPT, UR4, 0x1c, UPT ;  /* 0x0000001c0400788c */ /* 0x000fd2000bf05270 */
[----:B------:R-:W-:Y:S05]  /*2df0*/  BRA.U !UP0, `(.L_x_1180) ;  /* 0x00000001089c7547 */ /* 0x000fea000b800000 */
[----:B------:R-:W-:-:S09]  /*2e00*/  UISETP.NE.AND UP0, UPT, UR4, 0x1d, UPT ;  /* 0x0000001d0400788c */ /* 0x000fd2000bf05270 */
[----:B------:R-:W-:Y:S05]  /*2e10*/  BRA.U !UP0, `(.L_x_1181) ;  /* 0x0000000108887547 */ /* 0x000fea000b800000 */
[----:B------:R-:W-:-:S09]  /*2e20*/  UISETP.NE.AND UP0, UPT, UR4, 0x2c, UPT ;  /* 0x0000002c0400788c */ /* 0x000fd2000bf05270 */
[----:B------:R-:W-:Y:S05]  /*2e30*/  BRA.U !UP0, `(.L_x_1182) ;  /* 0x0000000108447547 */ /* 0x000fea000b800000 */
.L_x_1152:
[----:B------:R-:W-:Y:S01]  /*2e40*/  MOV R0, 0x0 ;  /* 0x0000000000007802 */ /* 0x000fe20000000f00 */
[----:B------:R-:W0:Y:S01]  /*2e50*/  LDCU.64 UR6, c[0x4][0x128] ;  /* 0x01002500ff0677ac */ /* 0x000e220008000a00 */
[----:B------:R-:W-:Y:S02]  /*2e60*/  HFMA2 R13, -RZ, RZ, 0, 0 ;  /* 0x00000000ff0d7431 */ /* 0x000fe400000001ff */
[----:B------:R-:W-:Y:S01]  /*2e70*/  IMAD.MOV.U32 R8, RZ, RZ, 0x65 ;  /* 0x00000065ff087424 */ /* 0x000fe200078e00ff */
[----:B------:R1:W2:Y:S01]  /*2e80*/  LDC.64 R2, c[0x4][R0] ;  /* 0x0100000000027b82 */ /* 0x0002a20000000a00 */
        /* <DEDUP_REMOVED lines=11> */
.L_x_1183:
[----:B------:R-:W-:Y:S05]  /*2f40*/  BRA `(.L_x_1153) ;  /* 0x0000000000507947 */ /* 0x000fea0003800000 */
.L_x_1182:
        /* <DEDUP_REMOVED lines=15> */
.L_x_1181:
[----:B------:R-:W0:Y:S02]  /*3040*/  F2I.U64.TRUNC R4, R4 ;  /* 0x0000000400047311 */ /* 0x000e24000020d800 */
[----:B0-----:R1:W-:Y:S01]  /*3050*/  STG.E.64 desc[UR36][R2.64], R4 ;  /* 0x0000000402007986 */ /* 0x0013e2000c101b24 */
[----:B------:R-:W-:Y:S05]  /*3060*/  BRA `(.L_x_1153) ;  /* 0x0000000000087947 */ /* 0x000fea0003800000 */
.L_x_1180:
[----:B------:R-:W0:Y:S02]  /*3070*/  F2I.FTZ.U32.TRUNC.NTZ R5, R4 ;  /* 0x0000000400057305 */ /* 0x000e24000021f000 */
[----:B0-----:R0:W-:Y:S02]  /*3080*/  STG.E desc[UR36][R2.64], R5 ;  /* 0x0000000502007986 */ /* 0x0011e4000c101924 */
.L_x_1153:
[----:B------:R-:W-:-:S07]  /*3090*/  VIADD R17, R17, 0x80 ;  /* 0x0000008011117836 */ /* 0x000fce0000000000 */
.L_x_1117:
[----:B------:R-:W-:Y:S05]  /*30a0*/  BSYNC.RECONVERGENT B7 ;  /* 0x0000000000077941 */ /* 0x000fea0003800200 */
.L_x_1116:
[----:B------:R-:W5:Y:S01]  /*30b0*/  LDCU UR4, c[0x0][0x380] ;  /* 0x00007000ff0477ac */ /* 0x000f620008000800 */
[----:B------:R-:W-:Y:S01]  /*30c0*/  BSSY.RECONVERGENT B7, `(.L_x_1184) ;  /* 0x00002fc000077945 */ /* 0x000fe20003800200 */
[----:B-----5:R-:W-:-:S13]  /*30d0*/  ISETP.GE.AND P0, PT, R17, UR4, PT ;  /* 0x0000000411007c0c */ /* 0x020fda000bf06270 */
[----:B------:R-:W-:Y:S05]  /*30e0*/  @P0 BRA `(.L_x_1185) ;  /* 0x0000002c00e40947 */ /* 0x000fea0003800000 */
[----:B------:R-:W5:Y:S01]  /*30f0*/  LDCU UR4, c[0x0][0x388] ;  /* 0x00007100ff0477ac */ /* 0x000f620008000800 */
[----:B---34-:R-:W-:Y:S02]  /*3100*/  HFMA2 R0, -RZ, RZ, 0, 0 ;  /* 0x00000000ff007431 */ /* 0x018fe400000001ff */
[----:B------:R-:W-:Y:S01]  /*3110*/  IMAD.MOV.U32 R16, RZ, RZ, RZ ;  /* 0x000000ffff107224 */ /* 0x000fe200078e00ff */
[----:B-----5:R-:W-:-:S09]  /*3120*/  UISETP.NE.AND UP0, UPT, UR4, URZ, UPT ;  /* 0x000000ff0400728c */ /* 0x020fd2000bf05270 */
[----:B------:R-:W-:Y:S05]  /*3130*/  BRA.U !UP0, `(.L_x_1186) ;  /* 0x0000001108a87547 */ /* 0x000fea000b800000 */
[----:B------:R-:W0:Y:S01]  /*3140*/  LDCU.64 UR4, c[0x0][0x390] ;  /* 0x00007200ff0477ac */ /* 0x000e220008000a00 */
[----:B------:R-:W-:Y:S01]  /*3150*/  IMAD.MOV.U32 R16, RZ, RZ, RZ ;  /* 0x000000ffff107224 */ /* 0x000fe200078e00ff */
[----:B------:R-:W3:Y:S01]  /*3160*/  LDCU UR6, c[0x0][0x38c] ;  /* 0x00007180ff0677ac */ /* 0x000ee20008000800 */
[----:B------:R-:W4:Y:S01]  /*3170*/  LDCU.64 UR8, c[0x0][0x4b8] ;  /* 0x00009700ff0877ac */ /* 0x000f220008000a00 */
[----:B------:R-:W-:Y:S01]  /*3180*/  UISETP.NE.AND UP0, UPT, UR40, URZ, UPT ;  /* 0x000000ff2800728c */ /* 0x000fe2000bf05270 */
[----:B012---:R-:W-:-:S05]  /*3190*/  IMAD.HI.U32 R2, R17, UR4, R16 ;  /* 0x0000000411027c27 */ /* 0x007fca000f8e0010 */
[----:B------:R-:W-:-:S04]  /*31a0*/  SHF.R.U32.HI R3, RZ, UR5, R2 ;  /* 0x00000005ff037c19 */ /* 0x000fc80008011602 */
[----:B------:R-:W-:-:S05]  /*31b0*/  IADD3 R0, PT, PT, -R3, RZ, RZ ;  /* 0x000000ff03007210 */ /* 0x000fca0007ffe1ff */
        /* <DEDUP_REMOVED lines=283> */
[----:B------:R-:W2:Y:S02]  /*4370*/  LDCU.64 UR8, c[0x0][0x578] ;  /* 0x0000af00ff0877ac */ /* 0x000ea40008000a00 */
[----:B0-----:R-:W-:-:S05]  /*4380*/  IMAD.HI.U32 R2, R5, UR4, R4 ;  /* 0x0000000405027c27 */ /* 0x001fca000f8e0004 */
[----:B------:R-:W-:-:S04]  /*4390*/  SHF.R.U32.HI R2, RZ, UR5, R2 ;  /* 0x00000005ff027c19 */ /* 0x000fc80008011602 */
[----:B------:R-:W-:-:S05]  /*43a0*/  IADD3 R3, PT, PT, -R2, RZ, RZ ;  /* 0x000000ff02037210 */ /* 0x000fca0007ffe1ff */
[----:B-1----:R-:W-:-:S04]  /*43b0*/  IMAD R5, R3, UR6, R5 ;  /* 0x0000000603057c24 */ /* 0x002fc8000f8e0205 */
[C---:B--2---:R-:W-:Y:S02]  /*43c0*/  IMAD R16, R5.reuse, UR8, R16 ;  /* 0x0000000805107c24 */ /* 0x044fe4000f8e0210 */
[----:B------:R-:W-:-:S07]  /*43d0*/  IMAD R0, R5, UR9, R0 ;  /* 0x0000000905007c24 */ /* 0x000fce000f8e0200 */
.L_x_1186:
        /* <DEDUP_REMOVED lines=18> */
.L_x_1191:
[----:B------:R-:W2:Y:S02]  /*4500*/  LDG.E.U8 R2, desc[UR36][R2.64] ;  /* 0x0000002402027981 */ /* 0x000ea4000c1e1100 */
[----:B--2---:R-:W-:Y:S01]  /*4510*/  I2FP.F32.U32 R4, R2 ;  /* 0x0000000200047245 */ /* 0x004fe20000201000 */
[----:B------:R-:W-:Y:S06]  /*4520*/  BRA `(.L_x_1193) ;  /* 0x0000000c00447947 */ /* 0x000fec0003800000 */
.L_x_1190:
        /* <DEDUP_REMOVED lines=9> */
.L_x_1195:
[----:B------:R-:W2:Y:S02]  /*45c0*/  LDG.E R2, desc[UR36][R2.64] ;  /* 0x0000002402027981 */ /* 0x000ea4000c1e1900 */
[----:B--2---:R-:W-:Y:S01]  /*45d0*/  I2FP.F32.S32 R4, R2 ;  /* 0x0000000200047245 */ /* 0x004fe20000201400 */
[----:B------:R-:W-:Y:S06]  /*45e0*/  BRA `(.L_x_1193) ;  /* 0x0000000c00147947 */ /* 0x000fec0003800000 */
.L_x_1194:
[----:B------:R-:W2:Y:S02]  /*45f0*/  LDG.E.U16 R2, desc[UR36][R2.64] ;  /* 0x0000002402027981 */ /* 0x000ea4000c1e1500 */
[----:B--2---:R2:W3:Y:S01]  /*4600*/  I2F.S16 R4, R2 ;  /* 0x0000000200047306 */ /* 0x0044e20000101400 */
[----:B------:R-:W-:Y:S05]  /*4610*/  BRA `(.L_x_1193) ;  /* 0x0000000c00087947 */ /* 0x000fea0003800000 */
.L_x_1189:
        /* <DEDUP_REMOVED lines=8> */
.L_x_1197:
[----:B------:R-:W2:Y:S02]  /*46a0*/  LDG.E.U16 R2, desc[UR36][R2.64] ;  /* 0x0000002402027981 */ /* 0x000ea4000c1e1500 */
[----:B--2---:R-:W-:Y:S01]  /*46b0*/  HADD2.F32 R4, -RZ, R2.H0_H0 ;  /* 0x20000002ff047230 */ /* 0x004fe20000004100 */
[----:B------:R-:W-:Y:S06]  /*46c0*/  BRA `(.L_x_1193) ;  /* 0x0000000800dc7947 */ /* 0x000fec0003800000 */
.L_x_1196:
        /* <DEDUP_REMOVED lines=8> */
.L_x_1199:
[----:B------:R-:W2:Y:S02]  /*4750*/  LDG.E.U16 R2, desc[UR36][R2.64] ;  /* 0x0000002402027981 */ /* 0x000ea4000c1e1500 */
[----:B--2---:R-:W-:Y:S01]  /*4760*/  HADD2.F32 R4, -RZ, R2.H0_H0 ;  /* 0x20000002ff047230 */ /* 0x004fe20000004100 */
[----:B------:R-:W-:Y:S06]  /*4770*/  BRA `(.L_x_1193) ;  /* 0x0000000800b07947 */ /* 0x000fec0003800000 */
.L_x_1198:
        /* <DEDUP_REMOVED lines=11> */
.L_x_1188:
        /* <DEDUP_REMOVED lines=12> */
.L_x_1202:
        /* <DEDUP_REMOVED lines=11> */
.L_x_1201:
        /* <DEDUP_REMOVED lines=13> */
[----:B------:R-:W-:-:S05]  /*4a70*/  VIADDMNMX.U32 R5, R5, R6, 0x4, !PT ;  /* 0x0000000405057446 */ /* 0x000fca0007800006 */
[----:B------:R-:W-:-:S05]  /*4a80*/  VIADD R5, R5, 0xfffffffc ;  /* 0xfffffffc05057836 */ /* 0x000fca0000000000 */
[C---:B------:R-:W-:Y:S02]  /*4a90*/  SHF.L.U32 R6, R0.reuse, R5, RZ ;  /* 0x0000000500067219 */ /* 0x040fe400000006ff */
[----:B------:R-:W-:Y:S01]  /*4aa0*/  SHF.L.U32 R7, R5, 0x17, RZ ;  /* 0x0000001705077819 */ /* 0x000fe200000006ff */
        /* <DEDUP_REMOVED lines=8> */
.L_x_1204:
[----:B------:R-:W2:Y:S02]  /*4b30*/  LDG.E.U8 R2, desc[UR36][R2.64] ;  /* 0x0000002402027981 */ /* 0x000ea4000c1e1100 */
        /* <DEDUP_REMOVED lines=9> */
[----:B------:R-:W-:Y:S01]  /*4bd0*/  LOP3.LUT R4, R0, 0x80000000, R5, 0xf8, !PT ;  /* 0x8000000000047812 */ /* 0x000fe200078ef805 */
[----:B------:R-:W-:Y:S06]  /*4be0*/  BRA `(.L_x_1193) ;  /* 0x0000000400947947 */ /* 0x000fec0003800000 */
.L_x_1203:
[----:B------:R-:W2:Y:S02]  /*4bf0*/  LDG.E.U16 R2, desc[UR36][R2.64] ;  /* 0x0000002402027981 */ /* 0x000ea4000c1e1500 */
[----:B--2---:R-:W-:Y:S01]  /*4c00*/  IMAD.U32 R4, R2, 0x10000, RZ ;  /* 0x0001000002047824 */ /* 0x004fe200078e00ff */
[----:B------:R-:W-:Y:S06]  /*4c10*/  BRA `(.L_x_1193) ;  /* 0x0000000400887947 */ /* 0x000fec0003800000 */
.L_x_1200:
        /* <DEDUP_REMOVED lines=11> */
.L_x_1207:
[----:B------:R-:W2:Y:S01]  /*4cd0*/  LDG.E.U8 R3, desc[UR36][R2.64] ;  /* 0x0000002402037981 */ /* 0x000ea2000c1e1100 */
[----:B------:R-:W-:Y:S01]  /*4ce0*/  HFMA2 R4, -RZ, RZ, 0, 0 ;  /* 0x00000000ff047431 */ /* 0x000fe200000001ff */
        /* <DEDUP_REMOVED lines=18> */
.L_x_1209:
[----:B------:R-:W-:Y:S05]  /*4e10*/  BSYNC.RECONVERGENT B0 ;  /* 0x0000000000007941 */ /* 0x000fea0003800200 */
.L_x_1208:
[----:B------:R-:W-:Y:S01]  /*4e20*/  IMAD.SHL.U32 R0, R0, 0x100000, RZ ;  /* 0x0010000000007824 */ /* 0x000fe200078e00ff */
[----:B------:R-:W-:-:S04]  /*4e30*/  LEA R2, R2, 0x3b800000, 0x17 ;  /* 0x3b80000002027811 */ /* 0x000fc800078eb8ff */
[----:B------:R-:W-:Y:S01]  /*4e40*/  LOP3.LUT R4, R2, R0, R7, 0xfe, !PT ;  /* 0x0000000002047212 */ /* 0x000fe200078efe07 */
[----:B------:R-:W-:Y:S06]  /*4e50*/  BRA `(.L_x_1193) ;  /* 0x0000000000f87947 */ /* 0x000fec0003800000 */
.L_x_1206:
[----:B------:R-:W2:Y:S01]  /*4e60*/  LDG.E.U8 R3, desc[UR36][R2.64] ;  /* 0x0000002402037981 */ /* 0x000ea2000c1e1100 */
[----:B------:R-:W-:Y:S01]  /*4e70*/  IMAD.MOV.U32 R4, RZ, RZ, RZ ;  /* 0x000000ffff047224 */ /* 0x000fe200078e00ff */
        /* <DEDUP_REMOVED lines=18> */
.L_x_1211:
[----:B------:R-:W-:Y:S05]  /*4fa0*/  BSYNC.RECONVERGENT B0 ;  /* 0x0000000000007941 */ /* 0x000fea0003800200 */
.L_x_1210:
[----:B------:R-:W-:Y:S02]  /*4fb0*/  SHF.L.U32 R0, R0, 0x15, RZ ;  /* 0x0000001500007819 */ /* 0x000fe400000006ff */
[----:B------:R-:W-:-:S04]  /*4fc0*/  LEA R2, R2, 0x37800000, 0x17 ;  /* 0x3780000002027811 */ /* 0x000fc800078eb8ff */
[----:B------:R-:W-:Y:S01]  /*4fd0*/  LOP3.LUT R4, R2, R0, R7, 0xfe, !PT ;  /* 0x0000000002047212 */ /* 0x000fe200078efe07 */
[----:B------:R-:W-:Y:S06]  /*4fe0*/  BRA `(.L_x_1193) ;  /* 0x0000000000947947 */ /* 0x000fec0003800000 */
.L_x_1205:
        /* <DEDUP_REMOVED lines=11> */
[----:B------:R-:W-:Y:S01]  /*50a0*/  @!P0 IMAD.MOV.U32 R4, RZ, RZ, 0x7f800001 ;  /* 0x7f800001ff048424 */ /* 0x000fe200078e00ff */
[----:B------:R-:W-:Y:S01]  /*50b0*/  @P0 SHF.L.U32 R4, R2, 0x17, RZ ;  /* 0x0000001702040819 */ /* 0x000fe200000006ff */
[----:B------:R-:W-:Y:S06]  /*50c0*/  BRA `(.L_x_1193) ;  /* 0x00000000005c7947 */ /* 0x000fec0003800000 */
.L_x_1192:
        /* <DEDUP_REMOVED lines=16> */
.L_x_1214:
[----:B------:R-:W-:Y:S01]  /*51d0*/  IMAD.MOV.U32 R4, RZ, RZ, RZ ;  /* 0x000000ffff047224 */ /* 0x000fe200078e00ff */
[----:B------:R-:W-:Y:S06]  /*51e0*/  BRA `(.L_x_1193) ;  /* 0x0000000000147947 */ /* 0x000fec0003800000 */
.L_x_1213:
[----:B------:R-:W2:Y:S02]  /*51f0*/  LDG.E.64 R2, desc[UR36][R2.64] ;  /* 0x0000002402027981 */ /* 0x000ea4000c1e1b00 */
[----:B--2---:R0:W1:Y:S02]  /*5200*/  I2F.U64 R4, R2 ;  /* 0x0000000200047312 */ /* 0x0040640000301000 */
[----:B01----:R-:W-:Y:S05]  /*5210*/  BRA `(.L_x_1193) ;  /* 0x0000000000087947 */ /* 0x003fea0003800000 */
.L_x_1212:
[----:B------:R-:W2:Y:S02]  /*5220*/  LDG.E R2, desc[UR36][R2.64] ;  /* 0x0000002402027981 */ /* 0x000ea4000c1e1900 */
[----:B--2---:R-:W-:-:S07]  /*5230*/  I2FP.F32.U32 R4, R2 ;  /* 0x0000000200047245 */ /* 0x004fce0000201000 */
.L_x_1193:
[----:B------:R-:W-:Y:S05]  /*5240*/  BSYNC.RECONVERGENT B6 ;  /* 0x0000000000067941 */ /* 0x000fea0003800200 */
.L_x_1187:
[----:B------:R-:W1:Y:S01]  /*5250*/  LDCU.64 UR6, c[0x0][0x580] ;  /* 0x0000b000ff0677ac */ /* 0x000e620008000a00 */
[C---:B0--3-5:R-:W-:Y:S02]  /*5260*/  FSETP.NAN.FTZ.AND P0, PT, |R4|.reuse, |R4|, PT ;  /* 0x400000040400720b */ /* 0x069fe40003f18200 */
[----:B------:R-:W-:Y:S01]  /*5270*/  FSETP.GEU.FTZ.AND P1, PT, R4, RZ, PT ;  /* 0x000000ff0400720b */ /* 0x000fe20003f3e000 */
[----:B------:R-:W-:-:S04]  /*5280*/  UPRMT UR4, UR42, 0x9910, URZ ;  /* 0x000099102a047896 */ /* 0x000fc800080000ff */
[----:B------:R-:W-:-:S06]  /*5290*/  UISETP.GT.AND UP0, UPT, UR4, 0x9, UPT ;  /* 0x000000090400788c */ /* 0x000fcc000bf04270 */
[----:B------:R-:W-:Y:S02]  /*52a0*/  @!P0 FSEL R4, RZ, 3.1415927410125732422, P1 ;  /* 0x40490fdbff048808 */ /* 0x000fe40000800000 */
[----:B-12-4-:R-:W-:-:S05]  /*52b0*/  IADD3 R2, P2, PT, R16, UR6, RZ ;  /* 0x0000000610027c10 */ /* 0x016fca000ff5e0ff */
[----:B------:R-:W-:Y:S01]  /*52c0*/  IMAD.X R3, RZ, RZ, UR7, P2 ;  /* 0x00000007ff037e24 */ /* 0x000fe200090e06ff */
        /* <DEDUP_REMOVED lines=12> */
.L_x_1218:
[----:B------:R-:W0:Y:S02]  /*5390*/  F2I.S64.TRUNC R4, R4 ;  /* 0x0000000400047311 */ /* 0x000e24000020d900 */
[----:B0-----:R-:W-:-:S05]  /*53a0*/  MOV R7, R4 ;  /* 0x0000000400077202 */ /* 0x001fca0000000f00 */
[----:B------:R3:W-:Y:S01]  /*53b0*/  STG.E.U8 desc[UR36][R2.64], R7 ;  /* 0x0000000702007986 */ /* 0x0007e2000c101124 */
[----:B------:R-:W-:Y:S05]  /*53c0*/  BRA `(.L_x_1220) ;  /* 0x0000000c00287947 */ /* 0x000fea0003800000 */
.L_x_1217:
        /* <DEDUP_REMOVED lines=9> */
.L_x_1222:
[----:B------:R-:W0:Y:S02]  /*5460*/  F2I.FTZ.TRUNC.NTZ R5, R4 ;  /* 0x0000000400057305 */ /* 0x000e24000021f100 */
[----:B0-----:R2:W-:Y:S01]  /*5470*/  STG.E desc[UR36][R2.64], R5 ;  /* 0x0000000502007986 */ /* 0x0015e2000c101924 */
[----:B------:R-:W-:Y:S05]  /*5480*/  BRA `(.L_x_1220) ;  /* 0x0000000800f87947 */ /* 0x000fea0003800000 */
.L_x_1221:
[----:B------:R-:W0:Y:S02]  /*5490*/  F2I.FTZ.TRUNC.NTZ R5, R4 ;  /* 0x0000000400057305 */ /* 0x000e24000021f100 */
[----:B0-----:R0:W-:Y:S01]  /*54a0*/  STG.E.U16 desc[UR36][R2.64], R5 ;  /* 0x0000000502007986 */ /* 0x0011e2000c101524 */
[----:B------:R-:W-:Y:S05]  /*54b0*/  BRA `(.L_x_1220) ;  /* 0x0000000800ec7947 */ /* 0x000fea0003800000 */
.L_x_1216:
        /* <DEDUP_REMOVED lines=8> */
.L_x_1224:
[----:B------:R-:W-:-:S05]  /*5540*/  F2FP.F16.F32.PACK_AB R4, RZ, R4 ;  /* 0x00000004ff04723e */ /* 0x000fca00000000ff */
[----:B------:R0:W-:Y:S01]  /*5550*/  STG.E.U16 desc[UR36][R2.64], R4 ;  /* 0x0000000402007986 */ /* 0x0001e2000c101524 */
[----:B------:R-:W-:Y:S05]  /*5560*/  BRA `(.L_x_1220) ;  /* 0x0000000800c07947 */ /* 0x000fea0003800000 */
.L_x_1223:
        /* <DEDUP_REMOVED lines=9> */
.L_x_1226:
[----:B------:R-:W-:-:S04]  /*5600*/  F2FP.F16.F32.PACK_AB R5, RZ, R4 ;  /* 0x00000004ff05723e */ /* 0x000fc800000000ff */
[----:B------:R-:W-:-:S05]  /*5610*/  PRMT R5, R5, 0x5410, RZ ;  /* 0x0000541005057816 */ /* 0x000fca00000000ff */
[----:B------:R0:W-:Y:S01]  /*5620*/  STG.E desc[UR36][R2.64], R5 ;  /* 0x0000000502007986 */ /* 0x0001e2000c101924 */
[----:B------:R-:W-:Y:S05]  /*5630*/  BRA `(.L_x_1220) ;  /* 0x00000008008c7947 */ /* 0x000fea0003800000 */
.L_x_1225:
[----:B------:R-:W-:-:S06]  /*5640*/  FMUL.FTZ R4, R4, 1 ;  /* 0x3f80000004047820 */ /* 0x000fcc0000410000 */
[----:B------:R-:W0:Y:S02]  /*5650*/  F2F.F64.F32 R4, R4 ;  /* 0x0000000400047310 */ /* 0x000e240000201800 */
[----:B0-----:R0:W-:Y:S01]  /*5660*/  STG.E.64 desc[UR36][R2.64], R4 ;  /* 0x0000000402007986 */ /* 0x0011e2000c101b24 */
[----:B------:R-:W-:Y:S05]  /*5670*/  BRA `(.L_x_1220) ;  /* 0x00000008007c7947 */ /* 0x000fea0003800000 */
.L_x_1215:
        /* <DEDUP_REMOVED lines=13> */
.L_x_1230:
        /* <DEDUP_REMOVED lines=16> */
.L_x_1233:
[----:B------:R-:W-:-:S04]  /*5850*/  SHF.R.U32.HI R4, RZ, 0x18, R4 ;  /* 0x00000018ff047819 */ /* 0x000fc80000011604 */
[----:B------:R-:W-:-:S04]  /*5860*/  LOP3.LUT R4, R5, 0x80, R4, 0xf8, !PT ;  /* 0x0000008005047812 */ /* 0x000fc800078ef804 */
[----:B------:R-:W-:-:S07]  /*5870*/  PRMT R0, R4, 0x7610, R0 ;  /* 0x0000761004007816 */ /* 0x000fce0000000000 */
.L_x_1232:
[----:B------:R-:W-:Y:S05]  /*5880*/  BSYNC.RECONVERGENT B0 ;  /* 0x0000000000007941 */ /* 0x000fea0003800200 */
.L_x_1231:
[----:B------:R0:W-:Y:S01]  /*5890*/  STG.E.U8 desc[UR36][R2.64], R0 ;  /* 0x0000000002007986 */ /* 0x0001e2000c101124 */
[----:B------:R-:W-:Y:S05]  /*58a0*/  BRA `(.L_x_1220) ;  /* 0x0000000400f07947 */ /* 0x000fea0003800000 */
.L_x_1229:
[----:B------:R-:W-:Y:S01]  /*58b0*/  LOP3.LUT R6, R4, 0x7fffffff, RZ, 0xc0, !PT ;  /* 0x7fffffff04067812 */ /* 0x000fe200078ec0ff */
        /* <DEDUP_REMOVED lines=15> */
.L_x_1236:
[----:B------:R-:W-:-:S04]  /*59b0*/  SHF.R.U32.HI R4, RZ, 0x18, R4 ;  /* 0x00000018ff047819 */ /* 0x000fc80000011604 */
[----:B------:R-:W-:-:S04]  /*59c0*/  LOP3.LUT R5, R5, 0x80, R4, 0xf8, !PT ;  /* 0x0000008005057812 */ /* 0x000fc800078ef804 */
[----:B------:R-:W-:-:S07]  /*59d0*/  PRMT R0, R5, 0x7610, R0 ;  /* 0x0000761005007816 */ /* 0x000fce0000000000 */
.L_x_1235:
[----:B------:R-:W-:Y:S05]  /*59e0*/  BSYNC.RECONVERGENT B0 ;  /* 0x0000000000007941 */ /* 0x000fea0003800200 */
.L_x_1234:
[----:B------:R0:W-:Y:S01]  /*59f0*/  STG.E.U8 desc[UR36][R2.64], R0 ;  /* 0x0000000002007986 */ /* 0x0001e2000c101124 */
[----:B------:R-:W-:Y:S05]  /*5a00*/  BRA `(.L_x_1220) ;  /* 0x0000000400987947 */ /* 0x000fea0003800000 */
.L_x_1228:
[----:B------:R-:W-:-:S09]  /*5a10*/  UISETP.NE.AND UP0, UPT, UR4, 0x1c, UPT ;  /* 0x0000001c0400788c */ /* 0x000fd2000bf05270 */
[----:B------:R-:W-:Y:S05]  /*5a20*/  BRA.U !UP0, `(.L_x_1237) ;  /* 0x0000000108587547 */ /* 0x000fea000b800000 */
[----:B------:R-:W-:-:S09]  /*5a30*/  UISETP.NE.AND UP0, UPT, UR4, 0x1d, UPT ;  /* 0x0000001d0400788c */ /* 0x000fd2000bf05270 */
[----:B------:R-:W-:Y:S05]  /*5a40*/  BRA.U !UP0, `(.L_x_1238) ;  /* 0x0000000108447547 */ /* 0x000fea000b800000 */
[----:B------:R-:W-:-:S09]  /*5a50*/  UISETP.NE.AND UP0, UPT, UR4, 0x2c, UPT ;  /* 0x0000002c0400788c */ /* 0x000fd2000bf05270 */
[----:B------:R-:W-:Y:S05]  /*5a60*/  BRA.U UP0, `(.L_x_1219) ;  /* 0x0000000100a87547 */ /* 0x000fea000b800000 */
        /* <DEDUP_REMOVED lines=15> */
.L_x_1238:
[----:B------:R-:W0:Y:S02]  /*5b60*/  F2I.U64.TRUNC R4, R4 ;  /* 0x0000000400047311 */ /* 0x000e24000020d800 */
[----:B0-----:R0:W-:Y:S01]  /*5b70*/  STG.E.64 desc[UR36][R2.64], R4 ;  /* 0x0000000402007986 */ /* 0x0011e2000c101b24 */
[----:B------:R-:W-:Y:S05]  /*5b80*/  BRA `(.L_x_1220) ;  /* 0x0000000400387947 */ /* 0x000fea0003800000 */
.L_x_1237:
[----:B------:R-:W0:Y:S02]  /*5b90*/  F2I.FTZ.U32.TRUNC.NTZ R5, R4 ;  /* 0x0000000400057305 */ /* 0x000e24000021f000 */
[----:B0-----:R0:W-:Y:S01]  /*5ba0*/  STG.E desc[UR36][R2.64], R5 ;  /* 0x0000000502007986 */ /* 0x0011e2000c101924 */
[----:B------:R-:W-:Y:S05]  /*5bb0*/  BRA `(.L_x_1220) ;  /* 0x00000004002c7947 */ /* 0x000fea0003800000 */
.L_x_1227:
        /* <DEDUP_REMOVED lines=10> */
.L_x_1240:
[----:B------:R-:W-:Y:S01]  /*5c60*/  FMUL.FTZ R4, R4, 1 ;  /* 0x3f80000004047820 */ /* 0x000fe20000410000 */
[----:B------:R-:W-:-:S05]  /*5c70*/  CS2R R6, SRZ ;  /* 0x0000000000067805 */ /* 0x000fca000001ff00 */
[----:B------:R-:W0:Y:S02]  /*5c80*/  F2F.F64.F32 R4, R4 ;  /* 0x0000000400047310 */ /* 0x000e240000201800 */
[----:B0-----:R0:W-:Y:S01]  /*5c90*/  STG.E.128 desc[UR36][R2.64], R4 ;  /* 0x0000000402007986 */ /* 0x0011e2000c101d24 */
[----:B------:R-:W-:Y:S05]  /*5ca0*/  BRA `(.L_x_1220) ;  /* 0x0000000000f07947 */ /* 0x000fea0003800000 */
.L_x_1239:
[----:B------:R-:W-:-:S09]  /*5cb0*/  UISETP.NE.AND UP0, UPT, UR4, 0xf, UPT ;  /* 0x0000000f0400788c */ /* 0x000fd2000bf05270 */
[----:B------:R-:W-:Y:S05]  /*5cc0*/  BRA.U !UP0, `(.L_x_1241) ;  /* 0x0000000108e07547 */ /* 0x000fea000b800000 */
[----:B------:R-:W-:-:S09]  /*5cd0*/  UISETP.NE.AND UP0, UPT, UR4, 0x17, UPT ;  /* 0x000000170400788c */ /* 0x000fd2000bf05270 */
[----:B------:R-:W-:Y:S05]  /*5ce0*/  BRA.U !UP0, `(.L_x_1242) ;  /* 0x00000001088c7547 */ /* 0x000fea000b800000 */
[----:B------:R-:W-:-:S09]  /*5cf0*/  UISETP.NE.AND UP0, UPT, UR4, 0x18, UPT ;  /* 0x000000180400788c */ /* 0x000fd2000bf05270 */
[----:B------:R-:W-:Y:S05]  /*5d00*/  BRA.U !UP0, `(.L_x_1243) ;  /* 0x0000000108447547 */ /* 0x000fea000b800000 */
.L_x_1219:
        /* <DEDUP_REMOVED lines=16> */
.L_x_1244:
[----:B------:R-:W-:Y:S05]  /*5e10*/  BRA `(.L_x_1220) ;  /* 0x0000000000947947 */ /* 0x000fea0003800000 */
.L_x_1243:
        /* <DEDUP_REMOVED lines=12> */
.L_x_1246:
[----:B------:R-:W-:Y:S05]  /*5ee0*/  BSYNC.RECONVERGENT B0 ;  /* 0x0000000000007941 */ /* 0x000fea0003800200 */
.L_x_1245:
[----:B------:R-:W-:-:S05]  /*5ef0*/  LOP3.LUT R5, R0, 0x80, R7, 0xf8, !PT ;  /* 0x0000008000057812 */ /* 0x000fca00078ef807 */
[----:B------:R0:W-:Y:S01]  /*5f00*/  STG.E.U8 desc[UR36][R2.64], R5 ;  /* 0x0000000502007986 */ /* 0x0001e2000c101124 */
[----:B------:R-:W-:Y:S05]  /*5f10*/  BRA `(.L_x_1220) ;  /* 0x0000000000547947 */ /* 0x000fea0003800000 */
.L_x_1242:
        /* <DEDUP_REMOVED lines=11> */
.L_x_1248:
[----:B------:R-:W-:Y:S02]  /*5fd0*/  ISETP.GT.U32.AND P0, PT, R6, 0x7f800000, PT ;  /* 0x7f8000000600780c */ /* 0x000fe40003f04070 */
[----:B------:R-:W-:-:S04]  /*5fe0*/  MOV R0, 0x7f ;  /* 0x0000007f00007802 */ /* 0x000fc80000000f00 */
[----:B------:R-:W-:-:S07]  /*5ff0*/  SEL R0, R0, 0x7c, P0 ;  /* 0x0000007c00007807 */ /* 0x000fce0000000000 */
.L_x_1249:
[----:B------:R-:W-:Y:S05]  /*6000*/  BSYNC.RECONVERGENT B0 ;  /* 0x0000000000007941 */ /* 0x000fea0003800200 */
.L_x_1247:
[----:B------:R-:W-:-:S04]  /*6010*/  SHF.R.U32.HI R5, RZ, 0x18, R4 ;  /* 0x00000018ff057819 */ /* 0x000fc80000011604 */
[----:B------:R-:W-:-:S05]  /*6020*/  LOP3.LUT R5, R0, 0x80, R5, 0xf8, !PT ;  /* 0x0000008000057812 */ /* 0x000fca00078ef805 */
[----:B------:R0:W-:Y:S01]  /*6030*/  STG.E.U8 desc[UR36][R2.64], R5 ;  /* 0x0000000502007986 */ /* 0x0001e2000c101124 */
[----:B------:R-:W-:Y:S05]  /*6040*/  BRA `(.L_x_1220) ;  /* 0x0000000000087947 */ /* 0x000fea0003800000 */
.L_x_1241:
[----:B------:R-:W-:-:S05]  /*6050*/  F2FP.BF16.F32.PACK_AB R4, RZ, R4 ;  /* 0x00000004ff04723e */ /* 0x000fca00000010ff */
[----:B------:R0:W-:Y:S02]  /*6060*/  STG.E.U16 desc[UR36][R2.64], R4 ;  /* 0x0000000402007986 */ /* 0x0001e4000c101524 */
.L_x_1220:
[----:B------:R-:W-:-:S07]  /*6070*/  VIADD R17, R17, 0x80 ;  /* 0x0000008011117836 */ /* 0x000fce0000000000 */
.L_x_1185:
[----:B------:R-:W-:Y:S05]  /*6080*/  BSYNC.RECONVERGENT B7 ;  /* 0x0000000000077941 */ /* 0x000fea0003800200 */
.L_x_1184:
[----:B------:R-:W5:Y:S01]  /*6090*/  LDCU UR4, c[0x0][0x380] ;  /* 0x00007000ff0477ac */ /* 0x000f620008000800 */
[----:B------:R-:W-:Y:S01]  /*60a0*/  BSSY.RECONVERGENT B7, `(.L_x_1250) ;  /* 0x00002fc000077945 */ /* 0x000fe20003800200 */
[----:B-----5:R-:W-:-:S13]  /*60b0*/  ISETP.GE.AND P0, PT, R17, UR4, PT ;  /* 0x0000000411007c0c */ /* 0x020fda000bf06270 */
[----:B------:R-:W-:Y:S05]  /*60c0*/  @P0 BRA `(.L_x_1251) ;  /* 0x0000002c00e40947 */ /* 0x000fea0003800000 */
[----:B------:R-:W5:Y:S01]  /*60d0*/  LDCU UR4, c[0x0][0x388] ;  /* 0x00007100ff0477ac */ /* 0x000f620008000800 */
[----:B------:R-:W-:Y:S02]  /*60e0*/  HFMA2 R16, -RZ, RZ, 0, 0 ;  /* 0x00000000ff107431 */ /* 0x000fe400000001ff */
[----:B0--34-:R-:W-:Y:S01]  /*60f0*/  IMAD.MOV.U32 R0, RZ, RZ, RZ ;  /* 0x000000ffff007224 */ /* 0x019fe200078e00ff */
        /* <DEDUP_REMOVED lines=295> */
[----:B------:R-:W-:-:S05]  /*7370*/  SHF.R.U32.HI R2, RZ, UR5, R2 ;  /* 0x00000005ff027c19 */ /* 0x000fca0008011602 */
[----:B------:R-:W-:-:S04]  /*7380*/  IMAD.MOV R3, RZ, RZ, -R2 ;  /* 0x000000ffff037224 */ /* 0x000fc800078e0a02 */
[----:B-1----:R-:W-:-:S04]  /*7390*/  IMAD R5, R3, UR6, R5 ;  /* 0x0000000603057c24 */ /* 0x002fc8000f8e0205 */
[C---:B--2---:R-:W-:Y:S02]  /*73a0*/  IMAD R16, R5.reuse, UR8, R16 ;  /* 0x0000000805107c24 */ /* 0x044fe4000f8e0210 */
[----:B------:R-:W-:-:S07]  /*73b0*/  IMAD R0, R5, UR9, R0 ;  /* 0x0000000905007c24 */ /* 0x000fce000f8e0200 */
.L_x_1252:
        /* <DEDUP_REMOVED lines=16> */
[----:B--2---:R0:W1:Y:S01]  /*74c0*/  I2F.S16 R4, R2 ;  /* 0x0000000200047306 */ /* 0x0040620000101400 */
[----:B------:R-:W-:Y:S05]  /*74d0*/  BRA `(.L_x_1259) ;  /* 0x0000000c00507947 */ /* 0x000fea0003800000 */
.L_x_1257:
[----:B------:R-:W2:Y:S02]  /*74e0*/  LDG.E.U8 R2, desc[UR36][R2.64] ;  /* 0x0000002402027981 */ /* 0x000ea4000c1e1100 */
[----:B--2---:R-:W-:Y:S01]  /*74f0*/  I2FP.F32.U32 R4, R2 ;  /* 0x0000000200047245 */ /* 0x004fe20000201000 */
[----:B------:R-:W-:Y:S06]  /*7500*/  BRA `(.L_x_1259) ;  /* 0x0000000c00447947 */ /* 0x000fec0003800000 */
.L_x_1256:
[----:B------:R-:W-:-:S09]  /*7510*/  UISETP.NE.AND UP0, UPT, UR4, 0x2, UPT ;  /* 0x000000020400788c */ /* 0x000fd2000bf05270 */
[----:B------:R-:W-:Y:S05]  /*7520*/  BRA.U !UP0, `(.L_x_1260) ;  /* 0x0000000108287547 */ /* 0x000fea000b800000 */
[----:B------:R-:W-:-:S09]  /*7530*/  UISETP.NE.AND UP0, UPT, UR4, 0x3, UPT ;  /* 0x000000030400788c */ /* 0x000fd2000bf05270 */
[----:B------:R-:W-:Y:S05]  /*7540*/  BRA.U !UP0, `(.L_x_1261) ;  /* 0x0000000108147547 */ /* 0x000fea000b800000 */
[----:B------:R-:W-:-:S09]  /*7550*/  UISETP.NE.AND UP0, UPT, UR4, 0x4, UPT ;  /* 0x000000040400788c */ /* 0x000fd2000bf05270 */
[----:B------:R-:W-:Y:S05]  /*7560*/  BRA.U UP0, `(.L_x_1258) ;  /* 0x0000000900d07547 */ /* 0x000fea000b800000 */
[----:B------:R-:W2:Y:S02]  /*7570*/  LDG.E.64 R2, desc[UR36][R2.64] ;  /* 0x0000002402027981 */ /* 0x000ea4000c1e1b00 */
[----:B--2---:R4:W0:Y:S02]  /*7580*/  I2F.S64 R4, R2 ;  /* 0x0000000200047312 */ /* 0x0048240000301400 */
[----:B0---4-:R-:W-:Y:S05]  /*7590*/  BRA `(.L_x_1259) ;  /* 0x0000000c00207947 */ /* 0x011fea0003800000 */
.L_x_1261:
[----:B------:R-:W2:Y:S02]  /*75a0*/  LDG.E R2, desc[UR36][R2.64] ;  /* 0x0000002402027981 */ /* 0x000ea4000c1e1900 */
[----:B--2---:R-:W-:Y:S01]  /*75b0*/  I2FP.F32.S32 R4, R2 ;  /* 0x0000000200047245 */ /* 0x004fe20000201400 */
[----:B------:R-:W-:Y:S06]  /*75c0*/  BRA `(.L_x_1259) ;  /* 0x0000000c00147947 */ /* 0x000fec0003800000 */
.L_x_1260:
[----:B------:R-:W2:Y:S02]  /*75d0*/  LDG.E.U16 R2, desc[UR36][R2.64] ;  /* 0x0000002402027981 */ /* 0x000ea4000c1e1500 */
[----:B--2---:R2:W3:Y:S01]  /*75e0*/  I2F.S16 R4, R2 ;  /* 0x0000000200047306 */ /* 0x0044e20000101400 */
[----:B------:R-:W-:Y:S05]  /*75f0*/  BRA `(.L_x_1259) ;  /* 0x0000000c00087947 */ /* 0x000fea0003800000 */
.L_x_1255:
        /* <DEDUP_REMOVED lines=8> */
.L_x_1263:
[----:B------:R-:W2:Y:S02]  /*7680*/  LDG.E.U16 R2, desc[UR36][R2.64] ;  /* 0x0000002402027981 */ /* 0x000ea4000c1e1500 */
[----:B--2---:R-:W-:Y:S01]  /*7690*/  HADD2.F32 R4, -RZ, R2.H0_H0 ;  /* 0x20000002ff047230 */ /* 0x004fe20000004100 */
[----:B------:R-:W-:Y:S06]  /*76a0*/  BRA `(.L_x_1259) ;  /* 0x0000000800dc7947 */ /* 0x000fec0003800000 */
.L_x_1262:
        /* <DEDUP_REMOVED lines=8> */
.L_x_1265:
[----:B------:R-:W2:Y:S02]  /*7730*/  LDG.E.U16 R2, desc[UR36][R2.64] ;  /* 0x0000002402027981 */ /* 0x000ea4000c1e1500 */
[----:B--2---:R-:W-:Y:S01]  /*7740*/  HADD2.F32 R4, -RZ, R2.H0_H0 ;  /* 0x20000002ff047230 */ /* 0x004fe20000004100 */
[----:B------:R-:W-:Y:S06]  /*7750*/  BRA `(.L_x_1259) ;  /* 0x0000000800b07947 */ /* 0x000fec0003800000 */
.L_x_1264:
        /* <DEDUP_REMOVED lines=11> */
.L_x_1254:
        /* <DEDUP_REMOVED lines=12> */
.L_x_1268:
        /* <DEDUP_REMOVED lines=11> */
.L_x_1267:
        /* <DEDUP_REMOVED lines=21> */
[----:B------:R-:W-:-:S04]  /*7ad0*/  LOP3.LUT R5, R6, 0x7f800000, R5, 0xf8, !PT ;  /* 0x7f80000006057812 */ /* 0x000fc800078ef805 */
[----:B------:R-:W-:-:S04]  /*7ae0*/  SEL R5, R5, RZ, P0 ;  /* 0x000000ff05057207 */ /* 0x000fc80000000000 */
[----:B------:R-:W-:Y:S01]  /*7af0*/  LOP3.LUT R4, R5, 0x80000000, R4, 0xf8, !PT ;  /* 0x8000000005047812 */ /* 0x000fe200078ef804 */
[----:B------:R-:W-:Y:S06]  /*7b00*/  BRA `(.L_x_1259) ;  /* 0x0000000400c47947 */ /* 0x000fec0003800000 */
.L_x_1270:
[----:B------:R-:W2:Y:S02]  /*7b10*/  LDG.E.U8 R2, desc[UR36][R2.64] ;  /* 0x0000002402027981 */ /* 0x000ea4000c1e1100 */
        /* <DEDUP_REMOVED lines=11> */
.L_x_1269:
[----:B------:R-:W2:Y:S02]  /*7bd0*/  LDG.E.U16 R2, desc[UR36][R2.64] ;  /* 0x0000002402027981 */ /* 0x000ea4000c1e1500 */
[----:B--2---:R-:W-:Y:S01]  /*7be0*/  IMAD.U32 R4, R2, 0x10000, RZ ;  /* 0x0001000002047824 */ /* 0x004fe200078e00ff */
[----:B------:R-:W-:Y:S06]  /*7bf0*/  BRA `(.L_x_1259) ;  /* 0x0000000400887947 */ /* 0x000fec0003800000 */
.L_x_1266:
        /* <DEDUP_REMOVED lines=11> */
.L_x_1273:
        /* <DEDUP_REMOVED lines=20> */
.L_x_1275:
[----:B------:R-:W-:Y:S05]  /*7df0*/  BSYNC.RECONVERGENT B0 ;  /* 0x0000000000007941 */ /* 0x000fea0003800200 */
.L_x_1274:
[----:B------:R-:W-:Y:S02]  /*7e00*/  SHF.L.U32 R0, R0, 0x14, RZ ;  /* 0x0000001400007819 */ /* 0x000fe400000006ff */
[----:B------:R-:W-:-:S04]  /*7e10*/  LEA R2, R2, 0x3b800000, 0x17 ;  /* 0x3b80000002027811 */ /* 0x000fc800078eb8ff */
[----:B------:R-:W-:Y:S01]  /*7e20*/  LOP3.LUT R4, R2, R0, R7, 0xfe, !PT ;  /* 0x0000000002047212 */ /* 0x000fe200078efe07 */
[----:B------:R-:W-:Y:S06]  /*7e30*/  BRA `(.L_x_1259) ;  /* 0x0000000000f87947 */ /* 0x000fec0003800000 */
.L_x_1272:
        /* <DEDUP_REMOVED lines=20> */
.L_x_1277:
[----:B------:R-:W-:Y:S05]  /*7f80*/  BSYNC.RECONVERGENT B0 ;  /* 0x0000000000007941 */ /* 0x000fea0003800200 */
.L_x_1276:
[----:B------:R-:W-:Y:S01]  /*7f90*/  IMAD.SHL.U32 R0, R0, 0x200000, RZ ;  /* 0x0020000000007824 */ /* 0x000fe200078e00ff */
[----:B------:R-:W-:-:S04]  /*7fa0*/  LEA R2, R2, 0x37800000, 0x17 ;  /* 0x3780000002027811 */ /* 0x000fc800078eb8ff */
[----:B------:R-:W-:Y:S01]  /*7fb0*/  LOP3.LUT R4, R2, R0, R7, 0xfe, !PT ;  /* 0x0000000002047212 */ /* 0x000fe200078efe07 */
[----:B------:R-:W-:Y:S06]  /*7fc0*/  BRA `(.L_x_1259) ;  /* 0x0000000000947947 */ /* 0x000fec0003800000 */
.L_x_1271:
[----:B------:R-:W-:-:S09]  /*7fd0*/  UISETP.NE.AND UP0, UPT, UR4, 0x1c, UPT ;  /* 0x0000001c0400788c */ /* 0x000fd2000bf05270 */
[----:B------:R-:W-:Y:S05]  /*7fe0*/  BRA.U !UP0, `(.L_x_1278) ;  /* 0x0000000108847547 */ /* 0x000fea000b800000 */
[----:B------:R-:W-:-:S09]  /*7ff0*/  UISETP.NE.AND UP0, UPT, UR4, 0x1d, UPT ;  /* 0x0000001d0400788c */ /* 0x000fd2000bf05270 */
[----:B------:R-:W-:Y:S05]  /*8000*/  BRA.U !UP0, `(.L_x_1279) ;  /* 0x0000000108707547 */ /* 0x000fea000b800000 */
[----:B------:R-:W-:-:S09]  /*8010*/  UISETP.NE.AND UP0, UPT, UR4, 0x2c, UPT ;  /* 0x0000002c0400788c */ /* 0x000fd2000bf05270 */
[----:B------:R-:W-:Y:S05]  /*8020*/  BRA.U UP0, `(.L_x_1258) ;  /* 0x0000000100207547 */ /* 0x000fea000b800000 */
[----:B------:R-:W2:Y:S01]  /*8030*/  LDG.E.U8 R2, desc[UR36][R2.64] ;  /* 0x0000002402027981 */ /* 0x000ea2000c1e1100 */
[----:B------:R-:W-:Y:S01]  /*8040*/  HFMA2 R4, -RZ, RZ, 3.814697265625e-06, 0 ;  /* 0x00400000ff047431 */ /* 0x000fe200000001ff */
[----:B--2---:R-:W-:-:S13]  /*8050*/  ISETP.NE.AND P0, PT, R2, RZ, PT ;  /* 0x000000ff0200720c */ /* 0x004fda0003f05270 */
[----:B------:R-:W-:Y:S05]  /*8060*/  @!P0 BRA `(.L_x_1259) ;  /* 0x00000000006c8947 */ /* 0x000fea0003800000 */
[----:B------:R-:W-:-:S13]  /*8070*/  ISETP.NE.AND P0, PT, R2, 0xff, PT ;  /* 0x000000ff0200780c */ /* 0x000fda0003f05270 */
[----:B------:R-:W-:Y:S02]  /*8080*/  @!P0 IMAD.MOV.U32 R4, RZ, RZ, 0x7f800001 ;  /* 0x7f800001ff048424 */ /* 0x000fe400078e00ff */
[----:B------:R-:W-:Y:S01]  /*8090*/  @P0 IMAD.SHL.U32 R4, R2, 0x800000, RZ ;  /* 0x0080000002040824 */ /* 0x000fe200078e00ff */
[----:B------:R-:W-:Y:S06]  /*80a0*/  BRA `(.L_x_1259) ;  /* 0x00000000005c7947 */ /* 0x000fec0003800000 */
.L_x_1258:
        /* <DEDUP_REMOVED lines=16> */
.L_x_1280:
[----:B------:R-:W-:Y:S01]  /*81b0*/  MOV R4, RZ ;  /* 0x000000ff00047202 */ /* 0x000fe20000000f00 */
[----:B------:R-:W-:Y:S06]  /*81c0*/  BRA `(.L_x_1259) ;  /* 0x0000000000147947 */ /* 0x000fec0003800000 */
.L_x_1279:
[----:B------:R-:W2:Y:S02]  /*81d0*/  LDG.E.64 R2, desc[UR36][R2.64] ;  /* 0x0000002402027981 */ /* 0x000ea4000c1e1b00 */
[----:B--2---:R0:W1:Y:S02]  /*81e0*/  I2F.U64 R4, R2 ;  /* 0x0000000200047312 */ /* 0x0040640000301000 */
[----:B01----:R-:W-:Y:S05]  /*81f0*/  BRA `(.L_x_1259) ;  /* 0x0000000000087947 */ /* 0x003fea0003800000 */
.L_x_1278:
[----:B------:R-:W2:Y:S02]  /*8200*/  LDG.E R2, desc[UR36][R2.64] ;  /* 0x0000002402027981 */ /* 0x000ea4000c1e1900 */
[----:B--2---:R-:W-:-:S07]  /*8210*/  I2FP.F32.U32 R4, R2 ;  /* 0x0000000200047245 */ /* 0x004fce0000201000 */
.L_x_1259:
[----:B------:R-:W-:Y:S05]  /*8220*/  BSYNC.RECONVERGENT B6 ;  /* 0x0000000000067941 */ /* 0x000fea0003800200 */
.L_x_1253:
[----:B------:R-:W0:Y:S01]  /*8230*/  LDCU.64 UR6, c[0x0][0x580] ;  /* 0x0000b000ff0677ac */ /* 0x000e220008000a00 */
[C---:B-1-3-5:R-:W-:Y:S02]  /*8240*/  FSETP.NAN.FTZ.AND P0, PT, |R4|.reuse, |R4|, PT ;  /* 0x400000040400720b */ /* 0x06afe40003f18200 */
[----:B------:R-:W-:Y:S01]  /*8250*/  FSETP.GEU.FTZ.AND P1, PT, R4, RZ, PT ;  /* 0x000000ff0400720b */ /* 0x000fe20003f3e000 */
[----:B------:R-:W-:-:S04]  /*8260*/  UPRMT UR4, UR42, 0x9910, URZ ;  /* 0x000099102a047896 */ /* 0x000fc800080000ff */
[----:B------:R-:W-:-:S06]  /*8270*/  UISETP.GT.AND UP0, UPT, UR4, 0x9, UPT ;  /* 0x000000090400788c */ /* 0x000fcc000bf04270 */
[----:B------:R-:W-:Y:S02]  /*8280*/  @!P0 FSEL R4, RZ, 3.1415927410125732422, P1 ;  /* 0x40490fdbff048808 */ /* 0x000fe40000800000 */
[----:B0-2-4-:R-:W-:-:S05]  /*8290*/  IADD3 R2, P2, PT, R16, UR6, RZ ;  /* 0x0000000610027c10 */ /* 0x015fca000ff5e0ff */
        /* <DEDUP_REMOVED lines=13> */
.L_x_1284:
[----:B------:R-:W0:Y:S02]  /*8370*/  F2I.S64.TRUNC R4, R4 ;  /* 0x0000000400047311 */ /* 0x000e24000020d900 */
[----:B0-----:R-:W-:-:S05]  /*8380*/  IMAD.MOV.U32 R7, RZ, RZ, R4 ;  /* 0x000000ffff077224 */ /* 0x001fca00078e0004 */
[----:B------:R0:W-:Y:S01]  /*8390*/  STG.E.U8 desc[UR36][R2.64], R7 ;  /* 0x0000000702007986 */ /* 0x0001e2000c101124 */
[----:B------:R-:W-:Y:S05]  /*83a0*/  BRA `(.L_x_1286) ;  /* 0x0000000c00287947 */ /* 0x000fea0003800000 */
.L_x_1283:
        /* <DEDUP_REMOVED lines=9> */
.L_x_1288:
[----:B------:R-:W0:Y:S02]  /*8440*/  F2I.FTZ.TRUNC.NTZ R5, R4 ;  /* 0x0000000400057305 */ /* 0x000e24000021f100 */
[----:B0-----:R0:W-:Y:S01]  /*8450*/  STG.E desc[UR36][R2.64], R5 ;  /* 0x0000000502007986 */ /* 0x0011e2000c101924 */
[----:B------:R-:W-:Y:S05]  /*8460*/  BRA `(.L_x_1286) ;  /* 0x0000000800f87947 */ /* 0x000fea0003800000 */
.L_x_1287:
[----:B------:R-:W0:Y:S02]  /*8470*/  F2I.FTZ.TRUNC.NTZ R5, R4 ;  /* 0x0000000400057305 */ /* 0x000e24000021f100 */
[----:B0-----:R0:W-:Y:S01]  /*8480*/  STG.E.U16 desc[UR36][R2.64], R5 ;  /* 0x0000000502007986 */ /* 0x0011e2000c101524 */
[----:B------:R-:W-:Y:S05]  /*8490*/  BRA `(.L_x_1286) ;  /* 0x0000000800ec7947 */ /* 0x000fea0003800000 */
.L_x_1282:
        /* <DEDUP_REMOVED lines=8> */
.L_x_1290:
[----:B------:R-:W-:-:S05]  /*8520*/  F2FP.F16.F32.PACK_AB R4, RZ, R4 ;  /* 0x00000004ff04723e */ /* 0x000fca00000000ff */
[----:B------:R0:W-:Y:S01]  /*8530*/  STG.E.U16 desc[UR36][R2.64], R4 ;  /* 0x0000000402007986 */ /* 0x0001e2000c101524 */
[----:B------:R-:W-:Y:S05]  /*8540*/  BRA `(.L_x_1286) ;  /* 0x0000000800c07947 */ /* 0x000fea0003800000 */
.L_x_1289:
[----:B------:R-:W-:-:S09]  /*8550*/  UISETP.NE.AND UP0, UPT, UR4, 0x7, UPT ;  /* 0x000000070400788c */ /* 0x000fd2000bf05270 */
[----:B------:R-:W-:Y:S05]  /*8560*/  BRA.U !UP0, `(.L_x_1291) ;  /* 0x00000001082c7547 */ /* 0x000fea000b800000 */
[----:B------:R-:W-:-:S09]  /*8570*/  UISETP.NE.AND UP0, UPT, UR4, 0x8, UPT ;  /* 0x000000080400788c */ /* 0x000fd2000bf05270 */
[----:B------:R-:W-:Y:S05]  /*8580*/  BRA.U !UP0, `(.L_x_1292) ;  /* 0x0000000108147547 */ /* 0x000fea000b800000 */
[----:B------:R-:W-:-:S09]  /*8590*/  UISETP.NE.AND UP0, UPT, UR4, 0x9, UPT ;  /* 0x000000090400788c */ /* 0x000fd2000bf05270 */
[----:B------:R-:W-:Y:S05]  /*85a0*/  BRA.U UP0, `(.L_x_1285) ;  /* 0x0000000500d07547 */ /* 0x000fea000b800000 */
[----:B------:R-:W-:-:S05]  /*85b0*/  HFMA2 R5, -RZ, RZ, 0, 0 ;  /* 0x00000000ff057431 */ /* 0x000fca00000001ff */
[----:B------:R0:W-:Y:S01]  /*85c0*/  STG.E.64 desc[UR36][R2.64], R4 ;  /* 0x0000000402007986 */ /* 0x0001e2000c101b24 */
[----:B------:R-:W-:Y:S05]  /*85d0*/  BRA `(.L_x_1286) ;  /* 0x00000008009c7947 */ /* 0x000fea0003800000 */
.L_x_1292:
[----:B------:R-:W-:-:S04]  /*85e0*/  F2FP.F16.F32.PACK_AB R5, RZ, R4 ;  /* 0x00000004ff05723e */ /* 0x000fc800000000ff */
[----:B------:R-:W-:-:S05]  /*85f0*/  PRMT R5, R5, 0x5410, RZ ;  /* 0x0000541005057816 */ /* 0x000fca00000000ff */
[----:B------:R0:W-:Y:S01]  /*8600*/  STG.E desc[UR36][R2.64], R5 ;  /* 0x0000000502007986 */ /* 0x0001e2000c101924 */
[----:B------:R-:W-:Y:S05]  /*8610*/  BRA `(.L_x_1286) ;  /* 0x00000008008c7947 */ /* 0x000fea0003800000 */
.L_x_1291:
[----:B------:R-:W-:-:S06]  /*8620*/  FMUL.FTZ R4, R4, 1 ;  /* 0x3f80000004047820 */ /* 0x000fcc0000410000 */
[----:B------:R-:W0:Y:S02]  /*8630*/  F2F.F64.F32 R4, R4 ;  /* 0x0000000400047310 */ /* 0x000e240000201800 */
[----:B0-----:R0:W-:Y:S01]  /*8640*/  STG.E.64 desc[UR36][R2.64], R4 ;  /* 0x0000000402007986 */ /* 0x0011e2000c101b24 */
[----:B------:R-:W-:Y:S05]  /*8650*/  BRA `(.L_x_1286) ;  /* 0x00000008007c7947 */ /* 0x000fea0003800000 */
.L_x_1281:
        /* <DEDUP_REMOVED lines=13> */
.L_x_1296:
        /* <DEDUP_REMOVED lines=16> */
.L_x_1299:
[----:B------:R-:W-:-:S04]  /*8830*/  SHF.R.U32.HI R4, RZ, 0x18, R4 ;  /* 0x00000018ff047819 */ /* 0x000fc80000011604 */
[----:B------:R-:W-:-:S04]  /*8840*/  LOP3.LUT R4, R5, 0x80, R4, 0xf8, !PT ;  /* 0x0000008005047812 */ /* 0x000fc800078ef804 */
[----:B------:R-:W-:-:S07]  /*8850*/  PRMT R0, R4, 0x7610, R0 ;  /* 0x0000761004007816 */ /* 0x000fce0000000000 */
.L_x_1298:
[----:B------:R-:W-:Y:S05]  /*8860*/  BSYNC.RECONVERGENT B0 ;  /* 0x0000000000007941 */ /* 0x000fea0003800200 */
.L_x_1297:
[----:B------:R0:W-:Y:S01]  /*8870*/  STG.E.U8 desc[UR36][R2.64], R0 ;  /* 0x0000000002007986 */ /* 0x0001e2000c101124 */
[----:B------:R-:W-:Y:S05]  /*8880*/  BRA `(.L_x_1286) ;  /* 0x0000000400f07947 */ /* 0x000fea0003800000 */
.L_x_1295:
        /* <DEDUP_REMOVED lines=16> */
.L_x_1302:
[----:B------:R-:W-:-:S04]  /*8990*/  SHF.R.U32.HI R4, RZ, 0x18, R4 ;  /* 0x00000018ff047819 */ /* 0x000fc80000011604 */
[----:B------:R-:W-:-:S04]  /*89a0*/  LOP3.LUT R5, R5, 0x80, R4, 0xf8, !PT ;  /* 0x0000008005057812 */ /* 0x000fc800078ef804 */
[----:B------:R-:W-:-:S07]  /*89b0*/  PRMT R0, R5, 0x7610, R0 ;  /* 0x0000761005007816 */ /* 0x000fce0000000000 */
.L_x_1301:
[----:B------:R-:W-:Y:S05]  /*89c0*/  BSYNC.RECONVERGENT B0 ;  /* 0x0000000000007941 */ /* 0x000fea0003800200 */
.L_x_1300:
[----:B------:R0:W-:Y:S01]  /*89d0*/  STG.E.U8 desc[UR36][R2.64], R0 ;  /* 0x0000000002007986 */ /* 0x0001e2000c101124 */
[----:B------:R-:W-:Y:S05]  /*89e0*/  BRA `(.L_x_1286) ;  /* 0x0000000400987947 */ /* 0x000fea0003800000 */
.L_x_1294:
        /* <DEDUP_REMOVED lines=21> */
.L_x_1304:
[----:B------:R-:W0:Y:S02]  /*8b40*/  F2I.U64.TRUNC R4, R4 ;  /* 0x0000000400047311 */ /* 0x000e24000020d800 */
[----:B0-----:R0:W-:Y:S01]  /*8b50*/  STG.E.64 desc[UR36][R2.64], R4 ;  /* 0x0000000402007986 */ /* 0x0011e2000c101b24 */
[----:B------:R-:W-:Y:S05]  /*8b60*/  BRA `(.L_x_1286) ;  /* 0x0000000400387947 */ /* 0x000fea0003800000 */
.L_x_1303:
[----:B------:R-:W0:Y:S02]  /*8b70*/  F2I.FTZ.U32.TRUNC.NTZ R5, R4 ;  /* 0x0000000400057305 */ /* 0x000e24000021f000 */
[----:B0-----:R0:W-:Y:S01]  /*8b80*/  STG.E desc[UR36][R2.64], R5 ;  /* 0x0000000502007986 */ /* 0x0011e2000c101924 */
[----:B------:R-:W-:Y:S05]  /*8b90*/  BRA `(.L_x_1286) ;  /* 0x00000004002c7947 */ /* 0x000fea0003800000 */
.L_x_1293:
        /* <DEDUP_REMOVED lines=10> */
.L_x_1306:
[----:B------:R-:W-:Y:S01]  /*8c40*/  FMUL.FTZ R4, R4, 1 ;  /* 0x3f80000004047820 */ /* 0x000fe20000410000 */
[----:B------:R-:W-:-:S05]  /*8c50*/  CS2R R6, SRZ ;  /* 0x0000000000067805 */ /* 0x000fca000001ff00 */
[----:B------:R-:W0:Y:S02]  /*8c60*/  F2F.F64.F32 R4, R4 ;  /* 0x0000000400047310 */ /* 0x000e240000201800 */
[----:B0-----:R4:W-:Y:S01]  /*8c70*/  STG.E.128 desc[UR36][R2.64], R4 ;  /* 0x0000000402007986 */ /* 0x0019e2000c101d24 */
[----:B------:R-:W-:Y:S05]  /*8c80*/  BRA `(.L_x_1286) ;  /* 0x0000000000f07947 */ /* 0x000fea0003800000 */
.L_x_1305:
[----:B------:R-:W-:-:S09]  /*8c90*/  UISETP.NE.AND UP0, UPT, UR4, 0xf, UPT ;  /* 0x0000000f0400788c */ /* 0x000fd2000bf05270 */
[----:B------:R-:W-:Y:S05]  /*8ca0*/  BRA.U !UP0, `(.L_x_1307) ;  /* 0x0000000108e07547 */ /* 0x000fea000b800000 */
[----:B------:R-:W-:-:S09]  /*8cb0*/  UISETP.NE.AND UP0, UPT, UR4, 0x17, UPT ;  /* 0x000000170400788c */ /* 0x000fd2000bf05270 */
[----:B------:R-:W-:Y:S05]  /*8cc0*/  BRA.U !UP0, `(.L_x_1308) ;  /* 0x00000001088c7547 */ /* 0x000fea000b800000 */
[----:B------:R-:W-:-:S09]  /*8cd0*/  UISETP.NE.AND UP0, UPT, UR4, 0x18, UPT ;  /* 0x000000180400788c */ /* 0x000fd2000bf05270 */
[----:B------:R-:W-:Y:S05]  /*8ce0*/  BRA.U !UP0, `(.L_x_1309) ;  /* 0x0000000108447547 */ /* 0x000fea000b800000 */
.L_x_1285:
        /* <DEDUP_REMOVED lines=16> */
.L_x_1310:
[----:B------:R-:W-:Y:S05]  /*8df0*/  BRA `(.L_x_1286) ;  /* 0x0000000000947947 */ /* 0x000fea0003800000 */
.L_x_1309:
        /* <DEDUP_REMOVED lines=12> */
.L_x_1312:
[----:B------:R-:W-:Y:S05]  /*8ec0*/  BSYNC.RECONVERGENT B0 ;  /* 0x0000000000007941 */ /* 0x000fea0003800200 */
.L_x_1311:
[----:B------:R-:W-:-:S05]  /*8ed0*/  LOP3.LUT R5, R0, 0x80, R7, 0xf8, !PT ;  /* 0x0000008000057812 */ /* 0x000fca00078ef807 */
[----:B------:R2:W-:Y:S01]  /*8ee0*/  STG.E.U8 desc[UR36][R2.64], R5 ;  /* 0x0000000502007986 */ /* 0x0005e2000c101124 */
[----:B------:R-:W-:Y:S05]  /*8ef0*/  BRA `(.L_x_1286) ;  /* 0x0000000000547947 */ /* 0x000fea0003800000 */
.L_x_1308:
        /* <DEDUP_REMOVED lines=11> */
.L_x_1314:
[----:B------:R-:W-:Y:S01]  /*8fb0*/  IMAD.MOV.U32 R0, RZ, RZ, 0x7f ;  /* 0x0000007fff007424 */ /* 0x000fe200078e00ff */
[----:B------:R-:W-:-:S04]  /*8fc0*/  ISETP.GT.U32.AND P0, PT, R6, 0x7f800000, PT ;  /* 0x7f8000000600780c */ /* 0x000fc80003f04070 */
[----:B------:R-:W-:-:S09]  /*8fd0*/  SEL R0, R0, 0x7c, P0 ;  /* 0x0000007c00007807 */ /* 0x000fd20000000000 */
.L_x_1315:
[----:B------:R-:W-:Y:S05]  /*8fe0*/  BSYNC.RECONVERGENT B0 ;  /* 0x0000000000007941 */ /* 0x000fea0003800200 */
.L_x_1313:
[----:B------:R-:W-:-:S04]  /*8ff0*/  SHF.R.U32.HI R5, RZ, 0x18, R4 ;  /* 0x00000018ff057819 */ /* 0x000fc80000011604 */
[----:B------:R-:W-:-:S05]  /*9000*/  LOP3.LUT R5, R0, 0x80, R5, 0xf8, !PT ;  /* 0x0000008000057812 */ /* 0x000fca00078ef805 */
[----:B------:R1:W-:Y:S01]  /*9010*/  STG.E.U8 desc[UR36][R2.64], R5 ;  /* 0x0000000502007986 */ /* 0x0003e2000c101124 */
[----:B------:R-:W-:Y:S05]  /*9020*/  BRA `(.L_x_1286) ;  /* 0x0000000000087947 */ /* 0x000fea0003800000 */
.L_x_1307:
[----:B------:R-:W-:-:S05]  /*9030*/  F2FP.BF16.F32.PACK_AB R4, RZ, R4 ;  /* 0x00000004ff04723e */ /* 0x000fca00000010ff */
[----:B------:R0:W-:Y:S02]  /*9040*/  STG.E.U16 desc[UR36][R2.64], R4 ;  /* 0x0000000402007986 */ /* 0x0001e4000c101524 */
.L_x_1286:
[----:B------:R-:W-:-:S07]  /*9050*/  IADD3 R17, PT, PT, R17, 0x80, RZ ;  /* 0x0000008011117810 */ /* 0x000fce0007ffe0ff */
.L_x_1251:
[----:B------:R-:W-:Y:S05]  /*9060*/  BSYNC.RECONVERGENT B7 ;  /* 0x0000000000077941 */ /* 0x000fea0003800200 */
.L_x_1250:
[----:B------:R-:W5:Y:S02]  /*9070*/  LDCU UR4, c[0x0][0x380] ;  /* 0x00007000ff0477ac */ /* 0x000f640008000800 */
[----:B-----5:R-:W-:-:S13]  /*9080*/  ISETP.GE.AND P0, PT, R17, UR4, PT ;  /* 0x0000000411007c0c */ /* 0x020fda000bf06270 */
[----:B------:R-:W-:Y:S05]  /*9090*/  @P0 EXIT ;  /* 0x000000000000094d */ /* 0x000fea0003800000 */
        /* <DEDUP_REMOVED lines=303> */
.L_x_1316:
[----:B------:R-:W0:Y:S01]  /*a390*/  LDCU.128 UR8, c[0x0][0x580] ;  /* 0x0000b000ff0877ac */ /* 0x000e220008000c00 */
[----:B------:R-:W-:Y:S01]  /*a3a0*/  BSSY.RECONVERGENT B6, `(.L_x_1317) ;  /* 0x00000e7000067945 */ /* 0x000fe20003800200 */
[----:B------:R-:W-:-:S04]  /*a3b0*/  UPRMT UR4, UR41, 0x9910, URZ ;  /* 0x0000991029047896 */ /* 0x000fc800080000ff */
[----:B------:R-:W-:Y:S01]  /*a3c0*/  UISETP.GT.AND UP0, UPT, UR4, 0x9, UPT ;  /* 0x000000090400788c */ /* 0x000fe2000bf04270 */
[----:B0-----:R-:W-:Y:S02]  /*a3d0*/  IADD3 R16, P0, PT, R16, UR8, RZ ;  /* 0x0000000810107c10 */ /* 0x001fe4000ff1e0ff */
[----:B-12---:R-:W-:-:S03]  /*a3e0*/  IADD3 R2, P1, PT, R0, UR10, RZ ;  /* 0x0000000a00027c10 */ /* 0x006fc6000ff3e0ff */
        /* <DEDUP_REMOVED lines=12> */
[----:B--2---:R2:W3:Y:S01]  /*a4b0*/  I2F.S16 R0, R2 ;  /* 0x0000000200007306 */ /* 0x0044e20000101400 */
[----:B------:R-:W-:Y:S05]  /*a4c0*/  BRA `(.L_x_1323) ;  /* 0x0000000c00507947 */ /* 0x000fea0003800000 */
.L_x_1321:
[----:B------:R-:W2:Y:S02]  /*a4d0*/  LDG.E.U8 R0, desc[UR36][R2.64] ;  /* 0x0000002402007981 */ /* 0x000ea4000c1e1100 */
[----:B--2---:R-:W-:Y:S01]  /*a4e0*/  I2FP.F32.U32 R0, R0 ;  /* 0x0000000000007245 */ /* 0x004fe20000201000 */
[----:B------:R-:W-:Y:S06]  /*a4f0*/  BRA `(.L_x_1323) ;  /* 0x0000000c00447947 */ /* 0x000fec0003800000 */
.L_x_1320:
        /* <DEDUP_REMOVED lines=9> */
.L_x_1325:
[----:B------:R-:W2:Y:S02]  /*a590*/  LDG.E R0, desc[UR36][R2.64] ;  /* 0x0000002402007981 */ /* 0x000ea4000c1e1900 */
[----:B--2---:R-:W-:Y:S01]  /*a5a0*/  I2FP.F32.S32 R0, R0 ;  /* 0x0000000000007245 */ /* 0x004fe20000201400 */
[----:B------:R-:W-:Y:S06]  /*a5b0*/  BRA `(.L_x_1323) ;  /* 0x0000000c00147947 */ /* 0x000fec0003800000 */
.L_x_1324:
[----:B------:R-:W2:Y:S02]  /*a5c0*/  LDG.E.U16 R0, desc[UR36][R2.64] ;  /* 0x0000002402007981 */ /* 0x000ea4000c1e1500 */
[----:B--2---:R-:W4:Y:S01]  /*a5d0*/  I2F.S16 R0, R0 ;  /* 0x0000000000007306 */ /* 0x004f220000101400 */
[----:B------:R-:W-:Y:S05]  /*a5e0*/  BRA `(.L_x_1323) ;  /* 0x0000000c00087947 */ /* 0x000fea0003800000 */
.L_x_1319:
        /* <DEDUP_REMOVED lines=8> */
.L_x_1327:
[----:B------:R-:W2:Y:S02]  /*a670*/  LDG.E.U16 R0, desc[UR36][R2.64] ;  /* 0x0000002402007981 */ /* 0x000ea4000c1e1500 */
[----:B--2---:R-:W-:Y:S01]  /*a680*/  HADD2.F32 R0, -RZ, R0.H0_H0 ;  /* 0x20000000ff007230 */ /* 0x004fe20000004100 */
[----:B------:R-:W-:Y:S06]  /*a690*/  BRA `(.L_x_1323) ;  /* 0x0000000800dc7947 */ /* 0x000fec0003800000 */
.L_x_1326:
        /* <DEDUP_REMOVED lines=8> */
.L_x_1329:
[----:B------:R-:W2:Y:S02]  /*a720*/  LDG.E.U16 R0, desc[UR36][R2.64] ;  /* 0x0000002402007981 */ /* 0x000ea4000c1e1500 */
[----:B--2---:R-:W-:Y:S01]  /*a730*/  HADD2.F32 R0, -RZ, R0.H0_H0 ;  /* 0x20000000ff007230 */ /* 0x004fe20000004100 */
[----:B------:R-:W-:Y:S06]  /*a740*/  BRA `(.L_x_1323) ;  /* 0x0000000800b07947 */ /* 0x000fec0003800000 */
.L_x_1328:
        /* <DEDUP_REMOVED lines=11> */
.L_x_1318:
        /* <DEDUP_REMOVED lines=12> */
.L_x_1332:
        /* <DEDUP_REMOVED lines=11> */
.L_x_1331:
        /* <DEDUP_REMOVED lines=25> */
.L_x_1334:
        /* <DEDUP_REMOVED lines=12> */
.L_x_1333:
[----:B------:R-:W2:Y:S02]  /*abc0*/  LDG.E.U16 R0, desc[UR36][R2.64] ;  /* 0x0000002402007981 */ /* 0x000ea4000c1e1500 */
[----:B--2---:R-:W-:Y:S01]  /*abd0*/  IMAD.U32 R0, R0, 0x10000, RZ ;  /* 0x0001000000007824 */ /* 0x004fe200078e00ff */
[----:B------:R-:W-:Y:S06]  /*abe0*/  BRA `(.L_x_1323) ;  /* 0x0000000400887947 */ /* 0x000fec0003800000 */
.L_x_1330:
        /* <DEDUP_REMOVED lines=11> */
.L_x_1337:
        /* <DEDUP_REMOVED lines=20> */
.L_x_1339:
[----:B------:R-:W-:Y:S05]  /*ade0*/  BSYNC.RECONVERGENT B0 ;  /* 0x0000000000007941 */ /* 0x000fea0003800200 */
.L_x_1338:
[----:B------:R-:W-:Y:S02]  /*adf0*/  SHF.L.U32 R0, R0, 0x14, RZ ;  /* 0x0000001400007819 */ /* 0x000fe400000006ff */
[----:B------:R-:W-:-:S04]  /*ae00*/  LEA R2, R2, 0x3b800000, 0x17 ;  /* 0x3b80000002027811 */ /* 0x000fc800078eb8ff */
[----:B------:R-:W-:Y:S01]  /*ae10*/  LOP3.LUT R0, R2, R0, R7, 0xfe, !PT ;  /* 0x0000000002007212 */ /* 0x000fe200078efe07 */
[----:B------:R-:W-:Y:S06]  /*ae20*/  BRA `(.L_x_1323) ;  /* 0x0000000000f87947 */ /* 0x000fec0003800000 */
.L_x_1336:
        /* <DEDUP_REMOVED lines=20> */
.L_x_1341:
[----:B------:R-:W-:Y:S05]  /*af70*/  BSYNC.RECONVERGENT B0 ;  /* 0x0000000000007941 */ /* 0x000fea0003800200 */
.L_x_1340:
[----:B------:R-:W-:Y:S01]  /*af80*/  IMAD.SHL.U32 R0, R0, 0x200000, RZ ;  /* 0x0020000000007824 */ /* 0x000fe200078e00ff */
[----:B------:R-:W-:-:S04]  /*af90*/  LEA R2, R2, 0x37800000, 0x17 ;  /* 0x3780000002027811 */ /* 0x000fc800078eb8ff */
[----:B------:R-:W-:Y:S01]  /*afa0*/  LOP3.LUT R0, R2, R0, R7, 0xfe, !PT ;  /* 0x0000000002007212 */ /* 0x000fe200078efe07 */
[----:B------:R-:W-:Y:S06]  /*afb0*/  BRA `(.L_x_1323) ;  /* 0x0000000000947947 */ /* 0x000fec0003800000 */
.L_x_1335:
        /* <DEDUP_REMOVED lines=11> */
[----:B------:R-:W-:Y:S01]  /*b070*/  @!P0 IMAD.MOV.U32 R0, RZ, RZ, 0x7f800001 ;  /* 0x7f800001ff008424 */ /* 0x000fe200078e00ff */
[----:B------:R-:W-:Y:S01]  /*b080*/  @P0 SHF.L.U32 R0, R2, 0x17, RZ ;  /* 0x0000001702000819 */ /* 0x000fe200000006ff */
[----:B------:R-:W-:Y:S06]  /*b090*/  BRA `(.L_x_1323) ;  /* 0x00000000005c7947 */ /* 0x000fec0003800000 */
.L_x_1322:
        /* <DEDUP_REMOVED lines=16> */
.L_x_1344:
[----:B------:R-:W-:Y:S01]  /*b1a0*/  MOV R0, RZ ;  /* 0x000000ff00007202 */ /* 0x000fe20000000f00 */
[----:B------:R-:W-:Y:S06]  /*b1b0*/  BRA `(.L_x_1323) ;  /* 0x0000000000147947 */ /* 0x000fec0003800000 */
.L_x_1343:
[----:B------:R-:W2:Y:S02]  /*b1c0*/  LDG.E.64 R2, desc[UR36][R2.64] ;  /* 0x0000002402027981 */ /* 0x000ea4000c1e1b00 */
[----:B--2---:R0:W1:Y:S02]  /*b1d0*/  I2F.U64 R0, R2 ;  /* 0x0000000200007312 */ /* 0x0040640000301000 */
[----:B01----:R-:W-:Y:S05]  /*b1e0*/  BRA `(.L_x_1323) ;  /* 0x0000000000087947 */ /* 0x003fea0003800000 */
.L_x_1342:
[----:B------:R-:W2:Y:S02]  /*b1f0*/  LDG.E R0, desc[UR36][R2.64] ;  /* 0x0000002402007981 */ /* 0x000ea4000c1e1900 */
[----:B--2---:R-:W-:-:S07]  /*b200*/  I2FP.F32.U32 R0, R0 ;  /* 0x0000000000007245 */ /* 0x004fce0000201000 */
.L_x_1323:
[----:B------:R-:W-:Y:S05]  /*b210*/  BSYNC.RECONVERGENT B6 ;  /* 0x0000000000067941 */ /* 0x000fea0003800200 */
.L_x_1317:
[----:B012345:R-:W-:Y:S01]  /*b220*/  IMAD.MOV.U32 R2, RZ, RZ, R0 ;  /* 0x000000ffff027224 */ /* 0x03ffe200078e0000 */
[----:B------:R-:W-:-:S04]  /*b230*/  UPRMT UR4, UR42, 0x9910, URZ ;  /* 0x000099102a047896 */ /* 0x000fc800080000ff */
[C---:B------:R-:W-:Y:S01]  /*b240*/  FSETP.NAN.FTZ.AND P0, PT, |R2|.reuse, |R2|, PT ;  /* 0x400000020200720b */ /* 0x040fe20003f18200 */
[----:B------:R-:W-:Y:S01]  /*b250*/  UISETP.GT.AND UP0, UPT, UR4, 0x9, UPT ;  /* 0x000000090400788c */ /* 0x000fe2000bf04270 */
[----:B------:R-:W-:-:S11]  /*b260*/  FSETP.GEU.FTZ.AND P1, PT, R2, RZ, PT ;  /* 0x000000ff0200720b */ /* 0x000fd60003f3e000 */
[----:B------:R-:W-:Y:S01]  /*b270*/  @!P0 FSEL R2, RZ, 3.1415927410125732422, P1 ;  /* 0x40490fdbff028808 */ /* 0x000fe20000800000 */
[----:B------:R-:W-:Y:S06]  /*b280*/  BRA.U UP0, `(.L_x_1345) ;  /* 0x0000000100e87547 */ /* 0x000fec000b800000 */
        /* <DEDUP_REMOVED lines=9> */
[----:B0-----:R-:W-:Y:S01]  /*b320*/  STG.E.U8 desc[UR36][R16.64], R3 ;  /* 0x0000000310007986 */ /* 0x001fe2000c101124 */
[----:B------:R-:W-:Y:S05]  /*b330*/  EXIT ;  /* 0x000000000000794d */ /* 0x000fea0003800000 */
.L_x_1348:
[----:B------:R-:W0:Y:S02]  /*b340*/  F2I.S64.TRUNC R2, R2 ;  /* 0x0000000200027311 */ /* 0x000e24000020d900 */
[----:B0-----:R-:W-:-:S05]  /*b350*/  MOV R5, R2 ;  /* 0x0000000200057202 */ /* 0x001fca0000000f00 */
[----:B------:R-:W-:Y:S01]  /*b360*/  STG.E.U8 desc[UR36][R16.64], R5 ;  /* 0x0000000510007986 */ /* 0x000fe2000c101124 */
[----:B------:R-:W-:Y:S05]  /*b370*/  EXIT ;  /* 0x000000000000794d */ /* 0x000fea0003800000 */
.L_x_1347:
[----:B------:R-:W-:-:S09]  /*b380*/  UISETP.NE.AND UP0, UPT, UR4, 0x2, UPT ;  /* 0x000000020400788c */ /* 0x000fd2000bf05270 */
[----:B------:R-:W-:Y:S05]  /*b390*/  BRA.U !UP0, `(.L_x_1350) ;  /* 0x0000000108287547 */ /* 0x000fea000b800000 */
[----:B------:R-:W-:-:S09]  /*b3a0*/  UISETP.NE.AND UP0, UPT, UR4, 0x3, UPT ;  /* 0x000000030400788c */ /* 0x000fd2000bf05270 */
[----:B------:R-:W-:Y:S05]  /*b3b0*/  BRA.U !UP0, `(.L_x_1351) ;  /* 0x0000000108147547 */ /* 0x000fea000b800000 */
[----:B------:R-:W-:-:S09]  /*b3c0*/  UISETP.NE.AND UP0, UPT, UR4, 0x4, UPT ;  /* 0x000000040400788c */ /* 0x000fd2000bf05270 */
[----:B------:R-:W-:Y:S05]  /*b3d0*/  BRA.U UP0, `(.L_x_1349) ;  /* 0x0000000900387547 */ /* 0x000fea000b800000 */
[----:B------:R-:W0:Y:S02]  /*b3e0*/  F2I.S64.TRUNC R2, R2 ;  /* 0x0000000200027311 */ /* 0x000e24000020d900 */
[----:B0-----:R-:W-:Y:S01]  /*b3f0*/  STG.E.64 desc[UR36][R16.64], R2 ;  /* 0x0000000210007986 */ /* 0x001fe2000c101b24 */
[----:B------:R-:W-:Y:S05]  /*b400*/  EXIT ;  /* 0x000000000000794d */ /* 0x000fea0003800000 */
.L_x_1351:
[----:B------:R-:W0:Y:S02]  /*b410*/  F2I.FTZ.TRUNC.NTZ R3, R2 ;  /* 0x0000000200037305 */ /* 0x000e24000021f100 */
[----:B0-----:R-:W-:Y:S01]  /*b420*/  STG.E desc[UR36][R16.64], R3 ;  /* 0x0000000310007986 */ /* 0x001fe2000c101924 */
[----:B------:R-:W-:Y:S05]  /*b430*/  EXIT ;  /* 0x000000000000794d */ /* 0x000fea0003800000 */
.L_x_1350:
[----:B------:R-:W0:Y:S02]  /*b440*/  F2I.FTZ.TRUNC.NTZ R3, R2 ;  /* 0x0000000200037305 */ /* 0x000e24000021f100 */
[----:B0-----:R-:W-:Y:S01]  /*b450*/  STG.E.U16 desc[UR36][R16.64], R3 ;  /* 0x0000000310007986 */ /* 0x001fe2000c101524 */
[----:B------:R-:W-:Y:S05]  /*b460*/  EXIT ;  /* 0x000000000000794d */ /* 0x000fea0003800000 */
.L_x_1346:
[----:B------:R-:W-:-:S09]  /*b470*/  UISETP.GT.AND UP0, UPT, UR4, 0x6, UPT ;  /* 0x000000060400788c */ /* 0x000fd2000bf04270 */
[----:B------:R-:W-:Y:S05]  /*b480*/  BRA.U UP0, `(.L_x_1352) ;  /* 0x0000000100247547 */ /* 0x000fea000b800000 */
[----:B------:R-:W-:-:S09]  /*b490*/  UISETP.NE.AND UP0, UPT, UR4, 0x5, UPT ;  /* 0x000000050400788c */ /* 0x000fd2000bf05270 */
[----:B------:R-:W-:Y:S05]  /*b4a0*/  BRA.U !UP0, `(.L_x_1353) ;  /* 0x0000000108107547 */ /* 0x000fea000b800000 */
[----:B------:R-:W-:-:S09]  /*b4b0*/  UISETP.NE.AND UP0, UPT, UR4, 0x6, UPT ;  /* 0x000000060400788c */ /* 0x000fd2000bf05270 */
[----:B------:R-:W-:Y:S05]  /*b4c0*/  BRA.U UP0, `(.L_x_1349) ;  /* 0x0000000500fc7547 */ /* 0x000fea000b800000 */
[----:B------:R-:W-:Y:S01]  /*b4d0*/  STG.E desc[UR36][R16.64], R2 ;  /* 0x0000000210007986 */ /* 0x000fe2000c101924 */
[----:B------:R-:W-:Y:S05]  /*b4e0*/  EXIT ;  /* 0x000000000000794d */ /* 0x000fea0003800000 */
.L_x_1353:
[----:B------:R-:W-:-:S05]  /*b4f0*/  F2FP.F16.F32.PACK_AB R2, RZ, R2 ;  /* 0x00000002ff02723e */ /* 0x000fca00000000ff */
[----:B------:R-:W-:Y:S01]  /*b500*/  STG.E.U16 desc[UR36][R16.64], R2 ;  /* 0x0000000210007986 */ /* 0x000fe2000c101524 */
[----:B------:R-:W-:Y:S05]  /*b510*/  EXIT ;  /* 0x000000000000794d */ /* 0x000fea0003800000 */
.L_x_1352:
[----:B------:R-:W-:-:S09]  /*b520*/  UISETP.NE.AND UP0, UPT, UR4, 0x7, UPT ;  /* 0x000000070400788c */ /* 0x000fd2000bf05270 */
[----:B------:R-:W-:Y:S05]  /*b530*/  BRA.U !UP0, `(.L_x_1354) ;  /* 0x00000001082c7547 */ /* 0x000fea000b800000 */
[----:B------:R-:W-:-:S09]  /*b540*/  UISETP.NE.AND UP0, UPT, UR4, 0x8, UPT ;  /* 0x000000080400788c */ /* 0x000fd2000bf05270 */
[----:B------:R-:W-:Y:S05]  /*b550*/  BRA.U !UP0, `(.L_x_1355) ;  /* 0x0000000108147547 */ /* 0x000fea000b800000 */
[----:B------:R-:W-:-:S09]  /*b560*/  UISETP.NE.AND UP0, UPT, UR4, 0x9, UPT ;  /* 0x000000090400788c */ /* 0x000fd2000bf05270 */
[----:B------:R-:W-:Y:S05]  /*b570*/  BRA.U UP0, `(.L_x_1349) ;  /* 0x0000000500d07547 */ /* 0x000fea000b800000 */
[----:B------:R-:W-:-:S05]  /*b580*/  IMAD.MOV.U32 R3, RZ, RZ, RZ ;  /* 0x000000ffff037224 */ /* 0x000fca00078e00ff */
[----:B------:R-:W-:Y:S01]  /*b590*/  STG.E.64 desc[UR36][R16.64], R2 ;  /* 0x0000000210007986 */ /* 0x000fe2000c101b24 */
[----:B------:R-:W-:Y:S05]  /*b5a0*/  EXIT ;  /* 0x000000000000794d */ /* 0x000fea0003800000 */
.L_x_1355:
[----:B------:R-:W-:-:S04]  /*b5b0*/  F2FP.F16.F32.PACK_AB R3, RZ, R2 ;  /* 0x00000002ff03723e */ /* 0x000fc800000000ff */
[----:B------:R-:W-:-:S05]  /*b5c0*/  PRMT R3, R3, 0x5410, RZ ;  /* 0x0000541003037816 */ /* 0x000fca00000000ff */
[----:B------:R-:W-:Y:S01]  /*b5d0*/  STG.E desc[UR36][R16.64], R3 ;  /* 0x0000000310007986 */ /* 0x000fe2000c101924 */
[----:B------:R-:W-:Y:S05]  /*b5e0*/  EXIT ;  /* 0x000000000000794d */ /* 0x000fea0003800000 */
.L_x_1354:
[----:B------:R-:W-:-:S06]  /*b5f0*/  FMUL.FTZ R2, R2, 1 ;  /* 0x3f80000002027820 */ /* 0x000fcc0000410000 */
[----:B------:R-:W0:Y:S02]  /*b600*/  F2F.F64.F32 R2, R2 ;  /* 0x0000000200027310 */ /* 0x000e240000201800 */
[----:B0-----:R-:W-:Y:S01]  /*b610*/  STG.E.64 desc[UR36][R16.64], R2 ;  /* 0x0000000210007986 */ /* 0x001fe2000c101b24 */
[----:B------:R-:W-:Y:S05]  /*b620*/  EXIT ;  /* 0x000000000000794d */ /* 0x000fea0003800000 */
.L_x_1345:
        /* <DEDUP_REMOVED lines=11> */
[----:B0-----:R-:W-:Y:S01]  /*b6e0*/  STG.E.U16 desc[UR36][R16.64], R3 ;  /* 0x0000000310007986 */ /* 0x001fe2000c101524 */
[----:B------:R-:W-:Y:S05]  /*b6f0*/  EXIT ;  /* 0x000000000000794d */ /* 0x000fea0003800000 */
.L_x_1359:
        /* <DEDUP_REMOVED lines=16> */
.L_x_1362:
[----:B------:R-:W-:-:S04]  /*b800*/  SHF.R.U32.HI R2, RZ, 0x18, R2 ;  /* 0x00000018ff027819 */ /* 0x000fc80000011602 */
[----:B------:R-:W-:-:S04]  /*b810*/  LOP3.LUT R2, R3, 0x80, R2, 0xf8, !PT ;  /* 0x0000008003027812 */ /* 0x000fc800078ef802 */
[----:B------:R-:W-:-:S07]  /*b820*/  PRMT R8, R2, 0x7610, R8 ;  /* 0x0000761002087816 */ /* 0x000fce0000000008 */
.L_x_1361:
[----:B------:R-:W-:Y:S05]  /*b830*/  BSYNC.RECONVERGENT B0 ;  /* 0x0000000000007941 */ /* 0x000fea0003800200 */
.L_x_1360:
[----:B------:R-:W-:Y:S01]  /*b840*/  STG.E.U8 desc[UR36][R16.64], R8 ;  /* 0x0000000810007986 */ /* 0x000fe2000c101124 */
[----:B------:R-:W-:Y:S05]  /*b850*/  EXIT ;  /* 0x000000000000794d */ /* 0x000fea0003800000 */
.L_x_1358:
        /* <DEDUP_REMOVED lines=16> */
.L_x_1365:
[----:B------:R-:W-:-:S04]  /*b960*/  SHF.R.U32.HI R2, RZ, 0x18, R2 ;  /* 0x00000018ff027819 */ /* 0x000fc80000011602 */
[----:B------:R-:W-:-:S04]  /*b970*/  LOP3.LUT R3, R3, 0x80, R2, 0xf8, !PT ;  /* 0x0000008003037812 */ /* 0x000fc800078ef802 */
[----:B------:R-:W-:-:S07]  /*b980*/  PRMT R8, R3, 0x7610, R8 ;  /* 0x0000761003087816 */ /* 0x000fce0000000008 */
.L_x_1364:
[----:B------:R-:W-:Y:S05]  /*b990*/  BSYNC.RECONVERGENT B0 ;  /* 0x0000000000007941 */ /* 0x000fea0003800200 */
.L_x_1363:
[----:B------:R-:W-:Y:S01]  /*b9a0*/  STG.E.U8 desc[UR36][R16.64], R8 ;  /* 0x0000000810007986 */ /* 0x000fe2000c101124 */
[----:B------:R-:W-:Y:S05]  /*b9b0*/  EXIT ;  /* 0x000000000000794d */ /* 0x000fea0003800000 */
.L_x_1357:
        /* <DEDUP_REMOVED lines=21> */
.L_x_1367:
[----:B------:R-:W0:Y:S02]  /*bb10*/  F2I.U64.TRUNC R2, R2 ;  /* 0x0000000200027311 */ /* 0x000e24000020d800 */
[----:B0-----:R-:W-:Y:S01]  /*bb20*/  STG.E.64 desc[UR36][R16.64], R2 ;  /* 0x0000000210007986 */ /* 0x001fe2000c101b24 */
[----:B------:R-:W-:Y:S05]  /*bb30*/  EXIT ;  /* 0x000000000000794d */ /* 0x000fea0003800000 */
.L_x_1366:
[----:B------:R-:W0:Y:S02]  /*bb40*/  F2I.FTZ.U32.TRUNC.NTZ R3, R2 ;  /* 0x0000000200037305 */ /* 0x000e24000021f000 */
[----:B0-----:R-:W-:Y:S01]  /*bb50*/  STG.E desc[UR36][R16.64], R3 ;  /* 0x0000000310007986 */ /* 0x001fe2000c101924 */
[----:B------:R-:W-:Y:S05]  /*bb60*/  EXIT ;  /* 0x000000000000794d */ /* 0x000fea0003800000 */
.L_x_1356:
        /* <DEDUP_REMOVED lines=8> */
[----:B------:R-:W-:Y:S01]  /*bbf0*/  STG.E.U8 desc[UR36][R16.64], R3 ;  /* 0x0000000310007986 */ /* 0x000fe2000c101124 */
[----:B------:R-:W-:Y:S05]  /*bc00*/  EXIT ;  /* 0x000000000000794d */ /* 0x000fea0003800000 */
.L_x_1369:
[----:B------:R-:W-:Y:S01]  /*bc10*/  FMUL.FTZ R4, R2, 1 ;  /* 0x3f80000002047820 */ /* 0x000fe20000410000 */
[----:B------:R-:W-:-:S05]  /*bc20*/  CS2R R6, SRZ ;  /* 0x0000000000067805 */ /* 0x000fca000001ff00 */
[----:B------:R-:W0:Y:S02]  /*bc30*/  F2F.F64.F32 R4, R4 ;  /* 0x0000000400047310 */ /* 0x000e240000201800 */
[----:B0-----:R-:W-:Y:S01]  /*bc40*/  STG.E.128 desc[UR36][R16.64], R4 ;  /* 0x0000000410007986 */ /* 0x001fe2000c101d24 */
[----:B------:R-:W-:Y:S05]  /*bc50*/  EXIT ;  /* 0x000000000000794d */ /* 0x000fea0003800000 */
.L_x_1368:
[----:B------:R-:W-:-:S09]  /*bc60*/  UISETP.NE.AND UP0, UPT, UR4, 0xf, UPT ;  /* 0x0000000f0400788c */ /* 0x000fd2000bf05270 */
[----:B------:R-:W-:Y:S05]  /*bc70*/  BRA.U !UP0, `(.L_x_1370) ;  /* 0x0000000108e07547 */ /* 0x000fea000b800000 */
[----:B------:R-:W-:-:S09]  /*bc80*/  UISETP.NE.AND UP0, UPT, UR4, 0x17, UPT ;  /* 0x000000170400788c */ /* 0x000fd2000bf05270 */
[----:B------:R-:W-:Y:S05]  /*bc90*/  BRA.U !UP0, `(.L_x_1371) ;  /* 0x00000001088c7547 */ /* 0x000fea000b800000 */
[----:B------:R-:W-:-:S09]  /*bca0*/  UISETP.NE.AND UP0, UPT, UR4, 0x18, UPT ;  /* 0x000000180400788c */ /* 0x000fd2000bf05270 */
[----:B------:R-:W-:Y:S05]  /*bcb0*/  BRA.U !UP0, `(.L_x_1372) ;  /* 0x0000000108447547 */ /* 0x000fea000b800000 */
.L_x_1349:
[----:B------:R-:W-:Y:S01]  /*bcc0*/  MOV R0, 0x0 ;  /* 0x0000000000007802 */ /* 0x000fe20000000f00 */
[----:B------:R-:W0:Y:S01]  /*bcd0*/  LDCU.64 UR4, c[0x4][0x128] ;  /* 0x01002500ff0477ac */ /* 0x000e220008000a00 */
[----:B------:R-:W-:Y:S02]  /*bce0*/  HFMA2 R8, -RZ, RZ, 0, 6.020069122314453125e-06 ;  /* 0x00000065ff087431 */ /* 0x000fe400000001ff */
        /* <DEDUP_REMOVED lines=13> */
.L_x_1373:
[----:B------:R-:W-:Y:S05]  /*bdc0*/  EXIT ;  /* 0x000000000000794d */ /* 0x000fea0003800000 */
.L_x_1372:
        /* <DEDUP_REMOVED lines=12> */
.L_x_1375:
[----:B------:R-:W-:Y:S05]  /*be90*/  BSYNC.RECONVERGENT B0 ;  /* 0x0000000000007941 */ /* 0x000fea0003800200 */
.L_x_1374:
[----:B------:R-:W-:-:S05]  /*bea0*/  LOP3.LUT R3, R0, 0x80, R5, 0xf8, !PT ;  /* 0x0000008000037812 */ /* 0x000fca00078ef805 */
[----:B------:R-:W-:Y:S01]  /*beb0*/  STG.E.U8 desc[UR36][R16.64], R3 ;  /* 0x0000000310007986 */ /* 0x000fe2000c101124 */
[----:B------:R-:W-:Y:S05]  /*bec0*/  EXIT ;  /* 0x000000000000794d */ /* 0x000fea0003800000 */
.L_x_1371:
        /* <DEDUP_REMOVED lines=11> */
.L_x_1377:
[----:B------:R-:W-:Y:S01]  /*bf80*/  HFMA2 R0, -RZ, RZ, 0, 7.569789886474609375e-06 ;  /* 0x0000007fff007431 */ /* 0x000fe200000001ff */
[----:B------:R-:W-:-:S04]  /*bf90*/  ISETP.GT.U32.AND P0, PT, R4, 0x7f800000, PT ;  /* 0x7f8000000400780c */ /* 0x000fc80003f04070 */
[----:B------:R-:W-:-:S09]  /*bfa0*/  SEL R0, R0, 0x7c, P0 ;  /* 0x0000007c00007807 */ /* 0x000fd20000000000 */
.L_x_1378:
[----:B------:R-:W-:Y:S05]  /*bfb0*/  BSYNC.RECONVERGENT B0 ;  /* 0x0000000000007941 */ /* 0x000fea0003800200 */
.L_x_1376:
[----:B------:R-:W-:-:S04]  /*bfc0*/  SHF.R.U32.HI R3, RZ, 0x18, R2 ;  /* 0x00000018ff037819 */ /* 0x000fc80000011602 */
[----:B------:R-:W-:-:S05]  /*bfd0*/  LOP3.LUT R3, R0, 0x80, R3, 0xf8, !PT ;  /* 0x0000008000037812 */ /* 0x000fca00078ef803 */
[----:B------:R-:W-:Y:S01]  /*bfe0*/  STG.E.U8 desc[UR36][R16.64], R3 ;  /* 0x0000000310007986 */ /* 0x000fe2000c101124 */
[----:B------:R-:W-:Y:S05]  /*bff0*/  EXIT ;  /* 0x000000000000794d */ /* 0x000fea0003800000 */
.L_x_1370:
[----:B------:R-:W-:-:S05]  /*c000*/  F2FP.BF16.F32.PACK_AB R2, RZ, R2 ;  /* 0x00000002ff02723e */ /* 0x000fca00000010ff */
[----:B------:R-:W-:Y:S01]  /*c010*/  STG.E.U16 desc[UR36][R16.64], R2 ;  /* 0x0000000210007986 */ /* 0x000fe2000c101524 */
[----:B------:R-:W-:Y:S05]  /*c020*/  EXIT ;  /* 0x000000000000794d */ /* 0x000fea0003800000 */
.L_x_1379:
        /* <DEDUP_REMOVED lines=13> */
.L_x_2249:


//--------------------- .text._ZN2at6native27unrolled_elementwise_kernelIZZZNS0_17angle_kernel_cudaERNS_18TensorIteratorBaseEENKUlvE0_clEvENKUlvE0_clEvEUlfE_St5arrayIPcLm2EELi4E23TrivialOffsetCalculatorILi1EjESB_NS0_6memory12LoadWithCastILi1EEENSC_13StoreWithCastILi1EEEEEviT_T0_T2_T3_T4_T5_ --------------------------
	.section	.text._ZN2at6native27unrolled_elementwise_kernelIZZZNS0_17angle_kernel_cudaERNS_18TensorIteratorBaseEENKUlvE0_clEvENKUlvE0_clEvEUlfE_St5arrayIPcLm2EELi4E23TrivialOffsetCalculatorILi1EjESB_NS0_6memory12LoadWithCastILi1EEENSC_13StoreWithCastILi1EEEEEviT_T0_T2_T3_T4_T5_,"ax",@progbits
	.align	128
        .global         _ZN2at6native27unrolled_elementwise_kernelIZZZNS0_17angle_kernel_cudaERNS_18TensorIteratorBaseEENKUlvE0_clEvENKUlvE0_clEvEUlfE_St5arrayIPcLm2EELi4E23TrivialOffsetCalculatorILi1EjESB_NS0_6memory12LoadWithCastILi1EEENSC_13StoreWithCastILi1EEEEEviT_T0_T2_T3_T4_T5_
        .type           _ZN2at6native27unrolled_elementwise_kernelIZZZNS0_17angle_kernel_cudaERNS_18TensorIteratorBaseEENKUlvE0_clEvENKUlvE0_clEvEUlfE_St5arrayIPcLm2EELi4E23TrivialOffsetCalculatorILi1EjESB_NS0_6memory12LoadWithCastILi1EEENSC_13StoreWithCastILi1EEEEEviT_T0_T2_T3_T4_T5_,@function
        .size           _ZN2at6native27unrolled_elementwise_kernelIZZZNS0_17angle_kernel_cudaERNS_18TensorIteratorBaseEENKUlvE0_clEvENKUlvE0_clEvEUlfE_St5arrayIPcLm2EELi4E23TrivialOffsetCalculatorILi1EjESB_NS0_6memory12LoadWithCastILi1EEENSC_13StoreWithCastILi1EEEEEviT_T0_T2_T3_T4_T5_,(.L_x_2250 - _ZN2at6native27unrolled_elementwise_kernelIZZZNS0_17angle_kernel_cudaERNS_18TensorIteratorBaseEENKUlvE0_clEvENKUlvE0_clEvEUlfE_St5arrayIPcLm2EELi4E23TrivialOffsetCalculatorILi1EjESB_NS0_6memory12LoadWithCastILi1EEENSC_13StoreWithCastILi1EEEEEviT_T0_T2_T3_T4_T5_)
        .other          _ZN2at6native27unrolled_elementwise_kernelIZZZNS0_17angle_kernel_cudaERNS_18TensorIteratorBaseEENKUlvE0_clEvENKUlvE0_clEvEUlfE_St5arrayIPcLm2EELi4E23TrivialOffsetCalculatorILi1EjESB_NS0_6memory12LoadWithCastILi1EEENSC_13StoreWithCastILi1EEEEEviT_T0_T2_T3_T4_T5_,@"STO_CUDA_ENTRY STV_DEFAULT"
_ZN2at6native27unrolled_elementwise_kernelIZZZNS0_17angle_kernel_cudaERNS_18TensorIteratorBaseEENKUlvE0_clEvENKUlvE0_clEvEUlfE_St5arrayIPcLm2EELi4E23TrivialOffsetCalculatorILi1EjESB_NS0_6memory12LoadWithCastILi1EEENSC_13StoreWithCastILi1EEEEEviT_T0_T2_T3_T4_T5_:
.text._ZN2at6native27unrolled_elementwise_kernelIZZZNS0_17angle_kernel_cudaERNS_18TensorIteratorBaseEENKUlvE0_clEvENKUlvE0_clEvEUlfE_St5arrayIPcLm2EELi4E23TrivialOffsetCalculatorILi1EjESB_NS0_6memory12LoadWithCastILi1EEENSC_13StoreWithCastILi1EEEEEviT_T0_T2_T3_T4_T5_:
[----:B------:R-:W0:Y:S01]  /*0000*/  LDC R1, c[0x0][0x37c] ;  /* 0x0000df00ff017b82 */ /* 0x000e220000000800 */
[----:B------:R-:W1:Y:S07]  /*0010*/  S2R R2, SR_CTAID.X ;  /* 0x0000000000027919 */ /* 0x000e6e0000002500 */
[----:B------:R-:W1:Y:S01]  /*0020*/  LDC R17, c[0x0][0x380] ;  /* 0x0000e000ff117b82 */ /* 0x000e620000000800 */
[----:B------:R-:W2:Y:S01]  /*0030*/  LDCU.64 UR36, c[0x0][0x358] ;  /* 0x00006b00ff2477ac */ /* 0x000ea20008000a00 */
[----:B------:R-:W-:Y:S01]  /*0040*/  BSSY.RECONVERGENT B7, `(.L_x_1380) ;  /* 0x00000f3000077945 */ /* 0x000fe20003800200 */
[----:B------:R-:W3:Y:S01]  /*0050*/  S2R R18, SR_TID.X ;  /* 0x0000000000127919 */ /* 0x000ee20000002100 */
[----:B------:R-:W-:Y:S01]  /*0060*/  IMAD.MOV.U32 R27, RZ, RZ, RZ ;  /* 0x000000ffff1b7224 */ /* 0x000fe200078e00ff */
        /* <DEDUP_REMOVED lines=26> */
.L_x_1386:
[----:B------:R-:W2:Y:S02]  /*0210*/  LDG.E.U8 R4, desc[UR36][R4.64] ;  /* 0x0000002404047981 */ /* 0x000ea4000c1e1100 */
[----:B--2---:R-:W-:Y:S01]  /*0220*/  I2FP.F32.U32 R27, R4 ;  /* 0x00000004001b7245 */ /* 0x004fe20000201000 */
[----:B------:R-:W-:Y:S06]  /*0230*/  BRA `(.L_x_1388) ;  /* 0x0000000c00447947 */ /* 0x000fec0003800000 */
.L_x_1385:
[----:B------:R-:W-:-:S09]  /*0240*/  UISETP.NE.AND UP0, UPT, UR4, 0x2, UPT ;  /* 0x000000020400788c */ /* 0x000fd2000bf05270 */
[----:B------:R-:W-:Y:S05]  /*0250*/  BRA.U !UP0, `(.L_x_1389) ;  /* 0x0000000108287547 */ /* 0x000fea000b800000 */
[----:B------:R-:W-:-:S09]  /*0260*/  UISETP.NE.AND UP0, UPT, UR4, 0x3, UPT ;  /* 0x000000030400788c */ /* 0x000fd2000bf05270 */
[----:B------:R-:W-:Y:S05]  /*0270*/  BRA.U !UP0, `(.L_x_1390) ;  /* 0x0000000108147547 */ /* 0x000fea000b800000 */
[----:B------:R-:W-:-:S09]  /*0280*/  UISETP.NE.AND UP0, UPT, UR4, 0x4, UPT ;  /* 0x000000040400788c */ /* 0x000fd2000bf05270 */
[----:B------:R-:W-:Y:S05]  /*0290*/  BRA.U UP0, `(.L_x_1387) ;  /* 0x0000000900b07547 */ /* 0x000fea000b800000 */
[----:B------:R-:W2:Y:S02]  /*02a0*/  LDG.E.64 R4, desc[UR36][R4.64] ;  /* 0x0000002404047981 */ /* 0x000ea4000c1e1b00 */
[----:B--2---:R0:W1:Y:S02]  /*02b0*/  I2F.S64 R27, R4 ;  /* 0x00000004001b7312 */ /* 0x0040640000301400 */
[----:B01----:R-:W-:Y:S05]  /*02c0*/  BRA `(.L_x_1388) ;  /* 0x0000000c00207947 */ /* 0x003fea0003800000 */
.L_x_1390:
[----:B------:R-:W2:Y:S02]  /*02d0*/  LDG.E R4, desc[UR36][R4.64] ;  /* 0x0000002404047981 */ /* 0x000ea4000c1e1900 */
[----:B--2---:R-:W-:Y:S01]  /*02e0*/  I2FP.F32.S32 R27, R4 ;  /* 0x00000004001b7245 */ /* 0x004fe20000201400 */
[----:B------:R-:W-:Y:S06]  /*02f0*/  BRA `(.L_x_1388) ;  /* 0x0000000c00147947 */ /* 0x000fec0003800000 */
.L_x_1389:
[----:B------:R-:W2:Y:S02]  /*0300*/  LDG.E.U16 R4, desc[UR36][R4.64] ;  /* 0x0000002404047981 */ /* 0x000ea4000c1e1500 */
[----:B--2---:R0:W1:Y:S01]  /*0310*/  I2F.S16 R27, R4 ;  /* 0x00000004001b7306 */ /* 0x0040620000101400 */
[----:B------:R-:W-:Y:S05]  /*0320*/  BRA `(.L_x_1388) ;  /* 0x0000000c00087947 */ /* 0x000fea0003800000 */
.L_x_1384:
        /* <DEDUP_REMOVED lines=8> */
.L_x_1392:
[----:B------:R-:W2:Y:S02]  /*03b0*/  LDG.E.U16 R4, desc[UR36][R4.64] ;  /* 0x0000002404047981 */ /* 0x000ea4000c1e1500 */
[----:B--2---:R-:W-:Y:S01]  /*03c0*/  HADD2.F32 R27, -RZ, R4.H0_H0 ;  /* 0x20000004ff1b7230 */ /* 0x004fe20000004100 */
[----:B------:R-:W-:Y:S06]  /*03d0*/  BRA `(.L_x_1388) ;  /* 0x0000000800dc7947 */ /* 0x000fec0003800000 */
.L_x_1391:
        /* <DEDUP_REMOVED lines=8> */
.L_x_1394:
[----:B------:R-:W2:Y:S02]  /*0460*/  LDG.E.U16 R4, desc[UR36][R4.64] ;  /* 0x0000002404047981 */ /* 0x000ea4000c1e1500 */
[----:B--2---:R-:W-:Y:S01]  /*0470*/  HADD2.F32 R27, -RZ, R4.H0_H0 ;  /* 0x20000004ff1b7230 */ /* 0x004fe20000004100 */
[----:B------:R-:W-:Y:S06]  /*0480*/  BRA `(.L_x_1388) ;  /* 0x0000000800b07947 */ /* 0x000fec0003800000 */
.L_x_1393:
        /* <DEDUP_REMOVED lines=11> */
.L_x_1383:
        /* <DEDUP_REMOVED lines=12> */
.L_x_1397:
        /* <DEDUP_REMOVED lines=11> */
.L_x_1396:
        /* <DEDUP_REMOVED lines=25> */
.L_x_1399:
[----:B------:R-:W2:Y:S02]  /*0840*/  LDG.E.U8 R4, desc[UR36][R4.64] ;  /* 0x0000002404047981 */ /* 0x000ea4000c1e1100 */
[C---:B--2---:R-:W-:Y:S02]  /*0850*/  IMAD.SHL.U32 R3, R4.reuse, 0x2000000, RZ ;  /* 0x0200000004037824 */ /* 0x044fe400078e00ff */
[----:B------:R-:W-:-:S03]  /*0860*/  IMAD.SHL.U32 R6, R4, 0x100, RZ ;  /* 0x0000010004067824 */ /* 0x000fc600078e00ff */
[----:B------:R-:W-:Y:S02]  /*0870*/  ISETP.GT.U32.AND P0, PT, R3, 0x7ffffff, PT ;  /* 0x07ffffff0300780c */ /* 0x000fe40003f04070 */
[----:B------:R-:W-:-:S11]  /*0880*/  PRMT R27, R6, 0x9910, RZ ;  /* 0x00009910061b7816 */ /* 0x000fd600000000ff */
[----:B------:R-:W-:Y:S02]  /*0890*/  @!P0 LOP3.LUT R0, R6, 0x7f00, RZ, 0xc0, !PT ;  /* 0x00007f0006008812 */ /* 0x000fe400078ec0ff */
[----:B------:R-:W-:Y:S02]  /*08a0*/  @P0 LEA.HI R3, R3, 0x70000000, RZ, 0x1c ;  /* 0x7000000003030811 */ /* 0x000fe400078fe0ff */
[----:B------:R-:W-:-:S05]  /*08b0*/  @!P0 LOP3.LUT R0, R0, 0x3f000000, RZ, 0xfc, !PT ;  /* 0x3f00000000008812 */ /* 0x000fca00078efcff */
[----:B------:R-:W-:Y:S01]  /*08c0*/  @!P0 FADD.FTZ R0, R0, -0.5 ;  /* 0xbf00000000008421 */ /* 0x000fe20000010000 */
[----:B------:R-:W-:-:S05]  /*08d0*/  @P0 FMUL.FTZ R0, R3, 1.9259299443872358531e-34 ;  /* 0x0780000003000820 */ /* 0x000fca0000410000 */
[----:B------:R-:W-:Y:S01]  /*08e0*/  LOP3.LUT R27, R0, 0x80000000, R27, 0xf8, !PT ;  /* 0x80000000001b7812 */ /* 0x000fe200078ef81b */
[----:B------:R-:W-:Y:S06]  /*08f0*/  BRA `(.L_x_1388) ;  /* 0x0000000400947947 */ /* 0x000fec0003800000 */
.L_x_1398:
[----:B------:R-:W2:Y:S02]  /*0900*/  LDG.E.U16 R4, desc[UR36][R4.64] ;  /* 0x0000002404047981 */ /* 0x000ea4000c1e1500 */
[----:B--2---:R-:W-:Y:S01]  /*0910*/  IMAD.U32 R27, R4, 0x10000, RZ ;  /* 0x00010000041b7824 */ /* 0x004fe200078e00ff */
[----:B------:R-:W-:Y:S06]  /*0920*/  BRA `(.L_x_1388) ;  /* 0x0000000400887947 */ /* 0x000fec0003800000 */
.L_x_1395:
        /* <DEDUP_REMOVED lines=11> */
.L_x_1402:
        /* <DEDUP_REMOVED lines=20> */
.L_x_1404:
[----:B------:R-:W-:Y:S05]  /*0b20*/  BSYNC.RECONVERGENT B0 ;  /* 0x0000000000007941 */ /* 0x000fea0003800200 */
.L_x_1403:
[----:B------:R-:W-:Y:S01]  /*0b30*/  IMAD.SHL.U32 R0, R0, 0x100000, RZ ;  /* 0x0010000000007824 */ /* 0x000fe200078e00ff */
[----:B------:R-:W-:-:S04]  /*0b40*/  LEA R3, R3, 0x3b800000, 0x17 ;  /* 0x3b80000003037811 */ /* 0x000fc800078eb8ff */
[----:B------:R-:W-:Y:S01]  /*0b50*/  LOP3.LUT R27, R3, R0, R27, 0xfe, !PT ;  /* 0x00000000031b7212 */ /* 0x000fe200078efe1b */
[----:B------:R-:W-:Y:S06]  /*0b60*/  BRA `(.L_x_1388) ;  /* 0x0000000000f87947 */ /* 0x000fec0003800000 */
.L_x_1401:
        /* <DEDUP_REMOVED lines=20> */
.L_x_1406:
[----:B------:R-:W-:Y:S05]  /*0cb0*/  BSYNC.RECONVERGENT B0 ;  /* 0x0000000000007941 */ /* 0x000fea0003800200 */
.L_x_1405:
[----:B------:R-:W-:Y:S01]  /*0cc0*/  IMAD.SHL.U32 R0, R0, 0x200000, RZ ;  /* 0x0020000000007824 */ /* 0x000fe200078e00ff */
[----:B------:R-:W-:-:S04]  /*0cd0*/  LEA R3, R3, 0x37800000, 0x17 ;  /* 0x3780000003037811 */ /* 0x000fc800078eb8ff */
[----:B------:R-:W-:Y:S01]  /*0ce0*/  LOP3.LUT R27, R3, R0, R27, 0xfe, !PT ;  /* 0x00000000031b7212 */ /* 0x000fe200078efe1b */
[----:B------:R-:W-:Y:S06]  /*0cf0*/  BRA `(.L_x_1388) ;  /* 0x0000000000947947 */ /* 0x000fec0003800000 */
.L_x_1400:
[----:B------:R-:W-:-:S09]  /*0d00*/  UISETP.NE.AND UP0, UPT, UR4, 0x1c, UPT ;  /* 0x0000001c0400788c */ /* 0x000fd2000bf05270 */
[----:B------:R-:W-:Y:S05]  /*0d10*/  BRA.U !UP0, `(.L_x_1407) ;  /* 0x0000000108847547 */ /* 0x000fea000b800000 */
[----:B------:R-:W-:-:S09]  /*0d20*/  UISETP.NE.AND UP0, UPT, UR4, 0x1d, UPT ;  /* 0x0000001d0400788c */ /* 0x000fd2000bf05270 */
[----:B------:R-:W-:Y:S05]  /*0d30*/  BRA.U !UP0, `(.L_x_1408) ;  /* 0x0000000108707547 */ /* 0x000fea000b800000 */
[----:B------:R-:W-:-:S09]  /*0d40*/  UISETP.NE.AND UP0, UPT, UR4, 0x2c, UPT ;  /* 0x0000002c0400788c */ /* 0x000fd2000bf05270 */
[----:B------:R-:W-:Y:S05]  /*0d50*/  BRA.U !UP0, `(.L_x_1409) ;  /* 0x0000000108487547 */ /* 0x000fea000b800000 */
.L_x_1387:
        /* <DEDUP_REMOVED lines=16> */
.L_x_1410:
[----:B------:R-:W-:Y:S01]  /*0e60*/  IMAD.MOV.U32 R27, RZ, RZ, RZ ;  /* 0x000000ffff1b7224 */ /* 0x000fe200078e00ff */
[----:B------:R-:W-:Y:S06]  /*0e70*/  BRA `(.L_x_1388) ;  /* 0x0000000000347947 */ /* 0x000fec0003800000 */
.L_x_1409:
        /* <DEDUP_REMOVED lines=8> */
.L_x_1408:
[----:B------:R-:W2:Y:S02]  /*0f00*/  LDG.E.64 R4, desc[UR36][R4.64] ;  /* 0x0000002404047981 */ /* 0x000ea4000c1e1b00 */
[----:B--2---:R0:W1:Y:S02]  /*0f10*/  I2F.U64 R27, R4 ;  /* 0x00000004001b7312 */ /* 0x0040640000301000 */
[----:B01----:R-:W-:Y:S05]  /*0f20*/  BRA `(.L_x_1388) ;  /* 0x0000000000087947 */ /* 0x003fea0003800000 */
.L_x_1407:
[----:B------:R-:W2:Y:S02]  /*0f30*/  LDG.E R4, desc[UR36][R4.64] ;  /* 0x0000002404047981 */ /* 0x000ea4000c1e1900 */
[----:B--2---:R-:W-:-:S07]  /*0f40*/  I2FP.F32.U32 R27, R4 ;  /* 0x00000004001b7245 */ /* 0x004fce0000201000 */
.L_x_1388:
[----:B------:R-:W-:Y:S05]  /*0f50*/  BSYNC.RECONVERGENT B6 ;  /* 0x0000000000067941 */ /* 0x000fea0003800200 */
.L_x_1382:
[----:B------:R-:W-:-:S07]  /*0f60*/  VIADD R18, R19, 0x80 ;  /* 0x0000008013127836 */ /* 0x000fce0000000000 */
.L_x_1381:
[----:B------:R-:W-:Y:S05]  /*0f70*/  BSYNC.RECONVERGENT B7 ;  /* 0x0000000000077941 */ /* 0x000fea0003800200 */
.L_x_1380:
[----:B------:R-:W-:Y:S01]  /*0f80*/  ISETP.GE.AND P0, PT, R18, R17, PT ;  /* 0x000000111200720c */ /* 0x000fe20003f06270 */
[----:B------:R-:W-:Y:S01]  /*0f90*/  BSSY.RECONVERGENT B7, `(.L_x_1411) ;  /* 0x00000ee000077945 */ /* 0x000fe20003800200 */
[----:B------:R-:W-:-:S11]  /*0fa0*/  IMAD.MOV.U32 R25, RZ, RZ, RZ ;  /* 0x000000ffff197224 */ /* 0x000fd600078e00ff */
        /* <DEDUP_REMOVED lines=22> */
.L_x_1417:
[----:B------:R-:W2:Y:S02]  /*1110*/  LDG.E.U8 R4, desc[UR36][R4.64] ;  /* 0x0000002404047981 */ /* 0x000ea4000c1e1100 */
[----:B--2---:R-:W-:Y:S01]  /*1120*/  I2FP.F32.U32 R25, R4 ;  /* 0x0000000400197245 */ /* 0x004fe20000201000 */
[----:B------:R-:W-:Y:S06]  /*1130*/  BRA `(.L_x_1419) ;  /* 0x0000000c00447947 */ /* 0x000fec0003800000 */
.L_x_1416:
        /* <DEDUP_REMOVED lines=9> */
.L_x_1421:
[----:B------:R-:W2:Y:S02]  /*11d0*/  LDG.E R4, desc[UR36][R4.64] ;  /* 0x0000002404047981 */ /* 0x000ea4000c1e1900 */
[----:B--2---:R-:W-:Y:S01]  /*11e0*/  I2FP.F32.S32 R25, R4 ;  /* 0x0000000400197245 */ /* 0x004fe20000201400 */
[----:B------:R-:W-:Y:S06]  /*11f0*/  BRA `(.L_x_1419) ;  /* 0x0000000c00147947 */ /* 0x000fec0003800000 */
.L_x_1420:
[----:B------:R-:W2:Y:S02]  /*1200*/  LDG.E.U16 R4, desc[UR36][R4.64] ;  /* 0x0000002404047981 */ /* 0x000ea4000c1e1500 */
[----:B--2---:R0:W2:Y:S01]  /*1210*/  I2F.S16 R25, R4 ;  /* 0x0000000400197306 */ /* 0x0040a20000101400 */
[----:B------:R-:W-:Y:S05]  /*1220*/  BRA `(.L_x_1419) ;  /* 0x0000000c00087947 */ /* 0x000fea0003800000 */
.L_x_1415:
        /* <DEDUP_REMOVED lines=8> */
.L_x_1423:
[----:B------:R-:W2:Y:S02]  /*12b0*/  LDG.E.U16 R4, desc[UR36][R4.64] ;  /* 0x0000002404047981 */ /* 0x000ea4000c1e1500 */
[----:B--2---:R-:W-:Y:S01]  /*12c0*/  HADD2.F32 R25, -RZ, R4.H0_H0 ;  /* 0x20000004ff197230 */ /* 0x004fe20000004100 */
[----:B------:R-:W-:Y:S06]  /*12d0*/  BRA `(.L_x_1419) ;  /* 0x0000000800dc7947 */ /* 0x000fec0003800000 */
.L_x_1422:
        /* <DEDUP_REMOVED lines=8> */
.L_x_1425:
[----:B------:R-:W2:Y:S02]  /*1360*/  LDG.E.U16 R4, desc[UR36][R4.64] ;  /* 0x0000002404047981 */ /* 0x000ea4000c1e1500 */
[----:B--2---:R-:W-:Y:S01]  /*1370*/  HADD2.F32 R25, -RZ, R4.H0_H0 ;  /* 0x20000004ff197230 */ /* 0x004fe20000004100 */
[----:B------:R-:W-:Y:S06]  /*1380*/  BRA `(.L_x_1419) ;  /* 0x0000000800b07947 */ /* 0x000fec0003800000 */
.L_x_1424:
        /* <DEDUP_REMOVED lines=11> */
.L_x_1414:
        /* <DEDUP_REMOVED lines=12> */
.L_x_1428:
        /* <DEDUP_REMOVED lines=11> */
.L_x_1427:
        /* <DEDUP_REMOVED lines=25> */
.L_x_1430:
[----:B------:R-:W2:Y:S02]  /*1740*/  LDG.E.U8 R4, desc[UR36][R4.64] ;  /* 0x0000002404047981 */ /* 0x000ea4000c1e1100 */
[C---:B--2---:R-:W-:Y:S02]  /*1750*/  IMAD.SHL.U32 R0, R4.reuse, 0x2000000, RZ ;  /* 0x0200000004007824 */ /* 0x044fe400078e00ff */
[----:B------:R-:W-:-:S03]  /*1760*/  IMAD.SHL.U32 R6, R4, 0x100, RZ ;  /* 0x0000010004067824 */ /* 0x000fc600078e00ff */
[----:B------:R-:W-:Y:S02]  /*1770*/  ISETP.GE.U32.AND P0, PT, R0, 0x8000000, PT ;  /* 0x080000000000780c */ /* 0x000fe40003f06070 */
[----:B------:R-:W-:-:S11]  /*1780*/  PRMT R25, R6, 0x9910, RZ ;  /* 0x0000991006197816 */ /* 0x000fd600000000ff */
[----:B------:R-:W-:Y:S02]  /*1790*/  @!P0 LOP3.LUT R3, R6, 0x7f00, RZ, 0xc0, !PT ;  /* 0x00007f0006038812 */ /* 0x000fe400078ec0ff */
[----:B------:R-:W-:Y:S02]  /*17a0*/  @P0 LEA.HI R0, R0, 0x70000000, RZ, 0x1c ;  /* 0x7000000000000811 */ /* 0x000fe400078fe0ff */
[----:B------:R-:W-:-:S03]  /*17b0*/  @!P0 LOP3.LUT R3, R3, 0x3f000000, RZ, 0xfc, !PT ;  /* 0x3f00000003038812 */ /* 0x000fc600078efcff */
[----:B------:R-:W-:Y:S02]  /*17c0*/  @P0 FMUL.FTZ R0, R0, 1.9259299443872358531e-34 ;  /* 0x0780000000000820 */ /* 0x000fe40000410000 */
[----:B------:R-:W-:-:S05]  /*17d0*/  @!P0 FADD.FTZ R0, R3, -0.5 ;  /* 0xbf00000003008421 */ /* 0x000fca0000010000 */
[----:B------:R-:W-:Y:S01]  /*17e0*/  LOP3.LUT R25, R0, 0x80000000, R25, 0xf8, !PT ;  /* 0x8000000000197812 */ /* 0x000fe200078ef819 */
[----:B------:R-:W-:Y:S06]  /*17f0*/  BRA `(.L_x_1419) ;  /* 0x0000000400947947 */ /* 0x000fec0003800000 */
.L_x_1429:
[----:B------:R-:W2:Y:S02]  /*1800*/  LDG.E.U16 R4, desc[UR36][R4.64] ;  /* 0x0000002404047981 */ /* 0x000ea4000c1e1500 */
[----:B--2---:R-:W-:Y:S01]  /*1810*/  IMAD.U32 R25, R4, 0x10000, RZ ;  /* 0x0001000004197824 */ /* 0x004fe200078e00ff */
[----:B------:R-:W-:Y:S06]  /*1820*/  BRA `(.L_x_1419) ;  /* 0x0000000400887947 */ /* 0x000fec0003800000 */
.L_x_1426:
        /* <DEDUP_REMOVED lines=11> */
.L_x_1433:
        /* <DEDUP_REMOVED lines=20> */
.L_x_1435:
[----:B------:R-:W-:Y:S05]  /*1a20*/  BSYNC.RECONVERGENT B0 ;  /* 0x0000000000007941 */ /* 0x000fea0003800200 */
.L_x_1434:
[----:B------:R-:W-:Y:S01]  /*1a30*/  IMAD.SHL.U32 R0, R0, 0x100000, RZ ;  /* 0x0010000000007824 */ /* 0x000fe200078e00ff */
[----:B------:R-:W-:-:S04]  /*1a40*/  LEA R3, R3, 0x3b800000, 0x17 ;  /* 0x3b80000003037811 */ /* 0x000fc800078eb8ff */
[----:B------:R-:W-:Y:S01]  /*1a50*/  LOP3.LUT R25, R3, R0, R25, 0xfe, !PT ;  /* 0x0000000003197212 */ /* 0x000fe200078efe19 */
[----:B------:R-:W-:Y:S06]  /*1a60*/  BRA `(.L_x_1419) ;  /* 0x0000000000f87947 */ /* 0x000fec0003800000 */
.L_x_1432:
        /* <DEDUP_REMOVED lines=20> */
.L_x_1437:
[----:B------:R-:W-:Y:S05]  /*1bb0*/  BSYNC.RECONVERGENT B0 ;  /* 0x0000000000007941 */ /* 0x000fea0003800200 */
.L_x_1436:
[----:B------:R-:W-:Y:S01]  /*1bc0*/  IMAD.SHL.U32 R0, R0, 0x200000, RZ ;  /* 0x0020000000007824 */ /* 0x000fe200078e00ff */
[----:B------:R-:W-:-:S04]  /*1bd0*/  LEA R3, R3, 0x37800000, 0x17 ;  /* 0x3780000003037811 */ /* 0x000fc800078eb8ff */
[----:B------:R-:W-:Y:S01]  /*1be0*/  LOP3.LUT R25, R3, R0, R25, 0xfe, !PT ;  /* 0x0000000003197212 */ /* 0x000fe200078efe19 */
[----:B------:R-:W-:Y:S06]  /*1bf0*/  BRA `(.L_x_1419) ;  /* 0x0000000000947947 */ /* 0x000fec0003800000 */
.L_x_1431:
        /* <DEDUP_REMOVED lines=14> */
.L_x_1418:
        /* <DEDUP_REMOVED lines=16> */
.L_x_1440:
[----:B------:R-:W-:Y:S01]  /*1de0*/  IMAD.MOV.U32 R25, RZ, RZ, RZ ;  /* 0x000000ffff197224 */ /* 0x000fe200078e00ff */
[----:B------:R-:W-:Y:S06]  /*1df0*/  BRA `(.L_x_1419) ;  /* 0x0000000000147947 */ /* 0x000fec0003800000 */
.L_x_1439:
[----:B------:R-:W2:Y:S02]  /*1e00*/  LDG.E.64 R4, desc[UR36][R4.64] ;  /* 0x0000002404047981 */ /* 0x000ea4000c1e1b00 */
[----:B--2---:R0:W2:Y:S02]  /*1e10*/  I2F.U64 R25, R4 ;  /* 0x0000000400197312 */ /* 0x0040a40000301000 */
[----:B0-2---:R-:W-:Y:S05]  /*1e20*/  BRA `(.L_x_1419) ;  /* 0x0000000000087947 */ /* 0x005fea0003800000 */
.L_x_1438:
[----:B------:R-:W2:Y:S02]  /*1e30*/  LDG.E R4, desc[UR36][R4.64] ;  /* 0x0000002404047981 */ /* 0x000ea4000c1e1900 */
[----:B--2---:R-:W-:-:S07]  /*1e40*/  I2FP.F32.U32 R25, R4 ;  /* 0x0000000400197245 */ /* 0x004fce0000201000 */
.L_x_1419:
[----:B------:R-:W-:Y:S05]  /*1e50*/  BSYNC.RECONVERGENT B6 ;  /* 0x0000000000067941 */ /* 0x000fea0003800200 */
.L_x_1413:
[----:B------:R-:W-:-:S07]  /*1e60*/  VIADD R18, R18, 0x80 ;  /* 0x0000008012127836 */ /* 0x000fce0000000000 */
.L_x_1412:
[----:B------:R-:W-:Y:S05]  /*1e70*/  BSYNC.RECONVERGENT B7 ;  /* 0x0000000000077941 */ /* 0x000fea0003800200 */
.L_x_1411:
        /* <DEDUP_REMOVED lines=25> */
.L_x_1447:
[----:B------:R-:W2:Y:S02]  /*2010*/  LDG.E.U8 R4, desc[UR36][R4.64] ;  /* 0x0000002404047981 */ /* 0x000ea4000c1e1100 */
[----:B--2---:R-:W-:Y:S01]  /*2020*/  I2FP.F32.U32 R23, R4 ;  /* 0x0000000400177245 */ /* 0x004fe20000201000 */
[----:B------:R-:W-:Y:S06]  /*2030*/  BRA `(.L_x_1449) ;  /* 0x0000000c00447947 */ /* 0x000fec0003800000 */
.L_x_1446:
        /* <DEDUP_REMOVED lines=9> */
.L_x_1451:
[----:B------:R-:W2:Y:S02]  /*20d0*/  LDG.E R4, desc[UR36][R4.64] ;  /* 0x0000002404047981 */ /* 0x000ea4000c1e1900 */
[----:B--2---:R-:W-:Y:S01]  /*20e0*/  I2FP.F32.S32 R23, R4 ;  /* 0x0000000400177245 */ /* 0x004fe20000201400 */
[----:B------:R-:W-:Y:S06]  /*20f0*/  BRA `(.L_x_1449) ;  /* 0x0000000c00147947 */ /* 0x000fec0003800000 */
.L_x_1450:
[----:B------:R-:W2:Y:S02]  /*2100*/  LDG.E.U16 R4, desc[UR36][R4.64] ;  /* 0x0000002404047981 */ /* 0x000ea4000c1e1500 */
[----:B--2---:R0:W2:Y:S01]  /*2110*/  I2F.S16 R23, R4 ;  /* 0x0000000400177306 */ /* 0x0040a20000101400 */
[----:B------:R-:W-:Y:S05]  /*2120*/  BRA `(.L_x_1449) ;  /* 0x0000000c00087947 */ /* 0x000fea0003800000 */
.L_x_1445:
        /* <DEDUP_REMOVED lines=8> */
.L_x_1453:
[----:B------:R-:W2:Y:S02]  /*21b0*/  LDG.E.U16 R4, desc[UR36][R4.64] ;  /* 0x0000002404047981 */ /* 0x000ea4000c1e1500 */
[----:B--2---:R-:W-:Y:S01]  /*21c0*/  HADD2.F32 R23, -RZ, R4.H0_H0 ;  /* 0x20000004ff177230 */ /* 0x004fe20000004100 */
[----:B------:R-:W-:Y:S06]  /*21d0*/  BRA `(.L_x_1449) ;  /* 0x0000000800dc7947 */ /* 0x000fec0003800000 */
.L_x_1452:
        /* <DEDUP_REMOVED lines=8> */
.L_x_1455:
[----:B------:R-:W2:Y:S02]  /*2260*/  LDG.E.U16 R4, desc[UR36][R4.64] ;  /* 0x0000002404047981 */ /* 0x000ea4000c1e1500 */
[----:B--2---:R-:W-:Y:S01]  /*2270*/  HADD2.F32 R23, -RZ, R4.H0_H0 ;  /* 0x20000004ff177230 */ /* 0x004fe20000004100 */
[----:B------:R-:W-:Y:S06]  /*2280*/  BRA `(.L_x_1449) ;  /* 0x0000000800b07947 */ /* 0x000fec0003800000 */
.L_x_1454:
        /* <DEDUP_REMOVED lines=11> */
.L_x_1444:
        /* <DEDUP_REMOVED lines=12> */
.L_x_1458:
        /* <DEDUP_REMOVED lines=11> */
.L_x_1457:
        /* <DEDUP_REMOVED lines=25> */
.L_x_1460:
        /* <DEDUP_REMOVED lines=12> */
.L_x_1459:
[----:B------:R-:W2:Y:S02]  /*2700*/  LDG.E.U16 R4, desc[UR36][R4.64] ;  /* 0x0000002404047981 */ /* 0x000ea4000c1e1500 */
[----:B--2---:R-:W-:Y:S01]  /*2710*/  IMAD.U32 R23, R4, 0x10000, RZ ;  /* 0x0001000004177824 */ /* 0x004fe200078e00ff */
[----:B------:R-:W-:Y:S06]  /*2720*/  BRA `(.L_x_1449) ;  /* 0x0000000400887947 */ /* 0x000fec0003800000 */
.L_x_1456:
        /* <DEDUP_REMOVED lines=11> */
.L_x_1463:
        /* <DEDUP_REMOVED lines=20> */
.L_x_1465:
[----:B------:R-:W-:Y:S05]  /*2920*/  BSYNC.RECONVERGENT B0 ;  /* 0x0000000000007941 */ /* 0x000fea0003800200 */
.L_x_1464:
[----:B------:R-:W-:Y:S01]  /*2930*/  IMAD.SHL.U32 R0, R0, 0x100000, RZ ;  /* 0x0010000000007824 */ /* 0x000fe200078e00ff */
[----:B------:R-:W-:-:S04]  /*2940*/  LEA R3, R3, 0x3b800000, 0x17 ;  /* 0x3b80000003037811 */ /* 0x000fc800078eb8ff */
[----:B------:R-:W-:Y:S01]  /*2950*/  LOP3.LUT R23, R3, R0, R23, 0xfe, !PT ;  /* 0x0000000003177212 */ /* 0x000fe200078efe17 */
[----:B------:R-:W-:Y:S06]  /*2960*/  BRA `(.L_x_1449) ;  /* 0x0000000000f87947 */ /* 0x000fec0003800000 */
.L_x_1462:
        /* <DEDUP_REMOVED lines=20> */
.L_x_1467:
[----:B------:R-:W-:Y:S05]  /*2ab0*/  BSYNC.RECONVERGENT B0 ;  /* 0x0000000000007941 */ /* 0x000fea0003800200 */
.L_x_1466:
[----:B------:R-:W-:Y:S01]  /*2ac0*/  IMAD.SHL.U32 R0, R0, 0x200000, RZ ;  /* 0x0020000000007824 */ /* 0x000fe200078e00ff */
[----:B------:R-:W-:-:S04]  /*2ad0*/  LEA R3, R3, 0x37800000, 0x17 ;  /* 0x3780000003037811 */ /* 0x000fc800078eb8ff */
[----:B------:R-:W-:Y:S01]  /*2ae0*/  LOP3.LUT R23, R3, R0, R23, 0xfe, !PT ;  /* 0x0000000003177212 */ /* 0x000fe200078efe17 */
[----:B------:R-:W-:Y:S06]  /*2af0*/  BRA `(.L_x_1449) ;  /* 0x0000000000947947 */ /* 0x000fec0003800000 */
.L_x_1461:
        /* <DEDUP_REMOVED lines=14> */
.L_x_1448:
        /* <DEDUP_REMOVED lines=16> */
.L_x_1470:
[----:B------:R-:W-:Y:S01]  /*2ce0*/  IMAD.MOV.U32 R23, RZ, RZ, RZ ;  /* 0x000000ffff177224 */ /* 0x000fe200078e00ff */
[----:B------:R-:W-:Y:S06]  /*2cf0*/  BRA `(.L_x_1449) ;  /* 0x0000000000147947 */ /* 0x000fec0003800000 */
.L_x_1469:
[----:B------:R-:W2:Y:S02]  /*2d00*/  LDG.E.64 R4, desc[UR36][R4.64] ;  /* 0x0000002404047981 */ /* 0x000ea4000c1e1b00 */
[----:B--2---:R0:W2:Y:S02]  /*2d10*/  I2F.U64 R23, R4 ;  /* 0x0000000400177312 */ /* 0x0040a40000301000 */
[----:B0-2---:R-:W-:Y:S05]  /*2d20*/  BRA `(.L_x_1449) ;  /* 0x0000000000087947 */ /* 0x005fea0003800000 */
.L_x_1468:
[----:B------:R-:W2:Y:S02]  /*2d30*/  LDG.E R4, desc[UR36][R4.64] ;  /* 0x0000002404047981 */ /* 0x000ea4000c1e1900 */
[----:B--2---:R-:W-:-:S07]  /*2d40*/  I2FP.F32.U32 R23, R4 ;  /* 0x0000000400177245 */ /* 0x004fce0000201000 */
.L_x_1449:
[----:B------:R-:W-:Y:S05]  /*2d50*/  BSYNC.RECONVERGENT B6 ;  /* 0x0000000000067941 */ /* 0x000fea0003800200 */
.L_x_1443:
[----:B------:R-:W-:-:S07]  /*2d60*/  VIADD R18, R18, 0x80 ;  /* 0x0000008012127836 */ /* 0x000fce0000000000 */
.L_x_1442:
[----:B------:R-:W-:Y:S05]  /*2d70*/  BSYNC.RECONVERGENT B7 ;  /* 0x0000000000077941 */ /* 0x000fea0003800200 */
.L_x_1441:
[----:B------:R-:W-:Y:S01]  /*2d80*/  ISETP.GE.AND P0, PT, R18, R17, PT ;  /* 0x000000111200720c */ /* 0x000fe20003f06270 */
[----:B------:R-:W-:Y:S01]  /*2d90*/  BSSY.RECONVERGENT B6, `(.L_x_1471) ;  /* 0x00000e9000067945 */ /* 0x000fe20003800200 */
[----:B------:R-:W-:-:S11]  /*2da0*/  IMAD.MOV.U32 R16, RZ, RZ, RZ ;  /* 0x000000ffff107224 */ /* 0x000fd600078e00ff */
        /* <DEDUP_REMOVED lines=21> */
.L_x_1476:
[----:B------:R-:W2:Y:S02]  /*2f00*/  LDG.E.U8 R4, desc[UR36][R4.64] ;  /* 0x0000002404047981 */ /* 0x000ea4000c1e1100 */
[----:B--2---:R-:W-:Y:S01]  /*2f10*/  I2FP.F32.U32 R16, R4 ;  /* 0x0000000400107245 */ /* 0x004fe20000201000 */
[----:B------:R-:W-:Y:S06]  /*2f20*/  BRA `(.L_x_1472) ;  /* 0x0000000c003c7947 */ /* 0x000fec0003800000 */
.L_x_1475:
        /* <DEDUP_REMOVED lines=9> */
.L_x_1479:
[----:B------:R-:W2:Y:S02]  /*2fc0*/  LDG.E R4, desc[UR36][R4.64] ;  /* 0x0000002404047981 */ /* 0x000ea4000c1e1900 */
[----:B--2---:R-:W-:Y:S01]  /*2fd0*/  I2FP.F32.S32 R16, R4 ;  /* 0x0000000400107245 */ /* 0x004fe20000201400 */
[----:B------:R-:W-:Y:S06]  /*2fe0*/  BRA `(.L_x_1472) ;  /* 0x0000000c000c7947 */ /* 0x000fec0003800000 */
.L_x_1478:
[----:B------:R-:W2:Y:S02]  /*2ff0*/  LDG.E.U16 R4, desc[UR36][R4.64] ;  /* 0x0000002404047981 */ /* 0x000ea4000c1e1500 */
[----:B--2---:R0:W2:Y:S01]  /*3000*/  I2F.S16 R16, R4 ;  /* 0x0000000400107306 */ /* 0x0040a20000101400 */
[----:B------:R-:W-:Y:S05]  /*3010*/  BRA `(.L_x_1472) ;  /* 0x0000000c00007947 */ /* 0x000fea0003800000 */
.L_x_1474:
        /* <DEDUP_REMOVED lines=8> */
.L_x_1481:
[----:B------:R-:W2:Y:S02]  /*30a0*/  LDG.E.U16 R4, desc[UR36][R4.64] ;  /* 0x0000002404047981 */ /* 0x000ea4000c1e1500 */
[----:B--2---:R-:W-:Y:S01]  /*30b0*/  HADD2.F32 R16, -RZ, R4.H0_H0 ;  /* 0x20000004ff107230 */ /* 0x004fe20000004100 */
[----:B------:R-:W-:Y:S06]  /*30c0*/  BRA `(.L_x_1472) ;  /* 0x0000000800d47947 */ /* 0x000fec0003800000 */
.L_x_1480:
        /* <DEDUP_REMOVED lines=8> */
.L_x_1483:
[----:B------:R-:W2:Y:S02]  /*3150*/  LDG.E.U16 R4, desc[UR36][R4.64] ;  /* 0x0000002404047981 */ /* 0x000ea4000c1e1500 */
[----:B--2---:R-:W-:Y:S01]  /*3160*/  HADD2.F32 R16, -RZ, R4.H0_H0 ;  /* 0x20000004ff107230 */ /* 0x004fe20000004100 */
[----:B------:R-:W-:Y:S06]  /*3170*/  BRA `(.L_x_1472) ;  /* 0x0000000800a87947 */ /* 0x000fec0003800000 */
.L_x_1482:
        /* <DEDUP_REMOVED lines=11> */
.L_x_1473:
        /* <DEDUP_REMOVED lines=12> */
.L_x_1486:
        /* <DEDUP_REMOVED lines=11> */
.L_x_1485:
        /* <DEDUP_REMOVED lines=25> */
.L_x_1488:
        /* <DEDUP_REMOVED lines=13> */
.L_x_1487:
[----:B------:R-:W2:Y:S02]  /*3600*/  LDG.E.U16 R4, desc[UR36][R4.64] ;  /* 0x0000002404047981 */ /* 0x000ea4000c1e1500 */
[----:B--2---:R-:W-:Y:S01]  /*3610*/  IMAD.U32 R16, R4, 0x10000, RZ ;  /* 0x0001000004107824 */ /* 0x004fe200078e00ff */
[----:B------:R-:W-:Y:S06]  /*3620*/  BRA `(.L_x_1472) ;  /* 0x00000004007c7947 */ /* 0x000fec0003800000 */
.L_x_1484:
        /* <DEDUP_REMOVED lines=11> */
.L_x_1491:
[----:B------:R-:W2:Y:S02]  /*36e0*/  LDG.E.U8 R4, desc[UR36][R4.64] ;  /* 0x0000002404047981 */ /* 0x000ea4000c1e1100 */
        /* <DEDUP_REMOVED lines=18> */
.L_x_1493:
[----:B------:R-:W-:Y:S05]  /*3810*/  BSYNC.RECONVERGENT B0 ;  /* 0x0000000000007941 */ /* 0x000fea0003800200 */
.L_x_1492:
[----:B------:R-:W-:Y:S01]  /*3820*/  IMAD.SHL.U32 R0, R0, 0x100000, RZ ;  /* 0x0010000000007824 */ /* 0x000fe200078e00ff */
[----:B------:R-:W-:-:S04]  /*3830*/  LEA R3, R3, 0x3b800000, 0x17 ;  /* 0x3b80000003037811 */ /* 0x000fc800078eb8ff */
[----:B------:R-:W-:Y:S01]  /*3840*/  LOP3.LUT R16, R3, R0, R7, 0xfe, !PT ;  /* 0x0000000003107212 */ /* 0x000fe200078efe07 */
[----:B------:R-:W-:Y:S06]  /*3850*/  BRA `(.L_x_1472) ;  /* 0x0000000000f07947 */ /* 0x000fec0003800000 */
.L_x_1490:
        /* <DEDUP_REMOVED lines=19> */
.L_x_1495:
[----:B------:R-:W-:Y:S05]  /*3990*/  BSYNC.RECONVERGENT B0 ;  /* 0x0000000000007941 */ /* 0x000fea0003800200 */
.L_x_1494:
[----:B------:R-:W-:Y:S01]  /*39a0*/  IMAD.SHL.U32 R0, R0, 0x200000, RZ ;  /* 0x0020000000007824 */ /* 0x000fe200078e00ff */
[----:B------:R-:W-:-:S04]  /*39b0*/  LEA R3, R3, 0x37800000, 0x17 ;  /* 0x3780000003037811 */ /* 0x000fc800078eb8ff */
[----:B------:R-:W-:Y:S01]  /*39c0*/  LOP3.LUT R16, R3, R0, R7, 0xfe, !PT ;  /* 0x0000000003107212 */ /* 0x000fe200078efe07 */
[----:B------:R-:W-:Y:S06]  /*39d0*/  BRA `(.L_x_1472) ;  /* 0x0000000000907947 */ /* 0x000fec0003800000 */
.L_x_1489:
        /* <DEDUP_REMOVED lines=14> */
.L_x_1477:
        /* <DEDUP_REMOVED lines=16> */
.L_x_1498:
[----:B------:R-:W-:Y:S05]  /*3bc0*/  BRA `(.L_x_1472) ;  /* 0x0000000000147947 */ /* 0x000fea0003800000 */
.L_x_1497:
[----:B------:R-:W2:Y:S02]  /*3bd0*/  LDG.E.64 R4, desc[UR36][R4.64] ;  /* 0x0000002404047981 */ /* 0x000ea4000c1e1b00 */
[----:B--2---:R0:W2:Y:S02]  /*3be0*/  I2F.U64 R16, R4 ;  /* 0x0000000400107312 */ /* 0x0040a40000301000 */
[----:B0-2---:R-:W-:Y:S05]  /*3bf0*/  BRA `(.L_x_1472) ;  /* 0x0000000000087947 */ /* 0x005fea0003800000 */
.L_x_1496:
[----:B------:R-:W2:Y:S02]  /*3c00*/  LDG.E R4, desc[UR36][R4.64] ;  /* 0x0000002404047981 */ /* 0x000ea4000c1e1900 */
[----:B--2---:R-:W-:-:S07]  /*3c10*/  I2FP.F32.U32 R16, R4 ;  /* 0x0000000400107245 */ /* 0x004fce0000201000 */
.L_x_1472:
[----:B------:R-:W-:Y:S05]  /*3c20*/  BSYNC.RECONVERGENT B6 ;  /* 0x0000000000067941 */ /* 0x000fea0003800200 */
.L_x_1471:
[C---:B------:R-:W-:Y:S01]  /*3c30*/  VIADD R0, R19.reuse, 0x100 ;  /* 0x0000010013007836 */ /* 0x040fe20000000000 */
[CC--:B------:R-:W-:Y:S01]  /*3c40*/  ISETP.GE.AND P1, PT, R19.reuse, R17.reuse, PT ;  /* 0x000000111300720c */ /* 0x0c0fe20003f26270 */
[C---:B------:R-:W-:Y:S01]  /*3c50*/  VIADD R26, R19.reuse, 0x80 ;  /* 0x00000080131a7836 */ /* 0x040fe20000000000 */
[----:B------:R-:W-:Y:S02]  /*3c60*/  BSSY.RECONVERGENT B6, `(.L_x_1499) ;  /* 0x0000114000067945 */ /* 0x000fe40003800200 */
[-C--:B------:R-:W-:Y:S01]  /*3c70*/  ISETP.GE.AND P4, PT, R0, R17.reuse, PT ;  /* 0x000000110000720c */ /* 0x080fe20003f86270 */
[----:B------:R-:W-:Y:S01]  /*3c80*/  VIADD R0, R19, 0x180 ;  /* 0x0000018013007836 */ /* 0x000fe20000000000 */
[----:B------:R-:W-:Y:S02]  /*3c90*/  ISETP.GE.AND P3, PT, R26, R17, PT ;  /* 0x000000111a00720c */ /* 0x000fe40003f66270 */
[----:B0-2--5:R-:W-:Y:S02]  /*3ca0*/  FSETP.NAN.OR P6, PT, |R23|, |R23|, P4 ;  /* 0x400000171700720b */ /* 0x025fe400027c8600 */
[----:B------:R-:W-:-:S02]  /*3cb0*/  FSETP.NAN.OR P0, PT, |R25|, |R25|, P3 ;  /* 0x400000191900720b */ /* 0x000fc40001f08600 */
[----:B------:R-:W-:Y:S01]  /*3cc0*/  ISETP.GE.AND P2, PT, R0, R17, PT ;  /* 0x000000110000720c */ /* 0x000fe20003f46270 */
[----:B------:R-:W-:Y:S02]  /*3cd0*/  IMAD.MOV.U32 R0, RZ, RZ, R16 ;  /* 0x000000ffff007224 */ /* 0x000fe400078e0010 */
[----:B------:R-:W0:Y:S02]  /*3ce0*/  LDC.U8 R16, c[0x0][0x3a4] ;  /* 0x0000e900ff107b82 */ /* 0x000e240000000000 */
[----:B------:R-:W-:-:S04]  /*3cf0*/  @!P4 FSETP.GEU.FTZ.AND P5, PT, R23, RZ, PT ;  /* 0x000000ff1700c20b */ /* 0x000fc80003fbe000 */
[----:B------:R-:W-:Y:S02]  /*3d00*/  @!P6 FSEL R23, RZ, 3.1415927410125732422, P5 ;  /* 0x40490fdbff17e808 */ /* 0x000fe40002800000 */
[----:B------:R-:W-:Y:S02]  /*3d10*/  @!P3 FSETP.GEU.FTZ.AND P6, PT, R25, RZ, PT ;  /* 0x000000ff1900b20b */ /* 0x000fe40003fde000 */
[----:B-1-3--:R-:W-:Y:S01]  /*3d20*/  FSETP.NAN.OR P5, PT, |R27|, |R27|, P1 ;  /* 0x4000001b1b00720b */ /* 0x00afe20000fa8600 */
[----:B------:R-:W-:Y:S01]  /*3d30*/  @!P4 IMAD.MOV.U32 R22, RZ, RZ, R23 ;  /* 0x000000ffff16c224 */ /* 0x000fe200078e0017 */
[----:B------:R-:W-:Y:S02]  /*3d40*/  @!P0 FSEL R25, RZ, 3.1415927410125732422, P6 ;  /* 0x40490fdbff198808 */ /* 0x000fe40003000000 */
[----:B------:R-:W-:Y:S02]  /*3d50*/  @!P2 FSETP.NAN.FTZ.AND P6, PT, |R0|, |R0|, PT ;  /* 0x400000000000a20b */ /* 0x000fe40003fd8200 */
[----:B------:R-:W-:Y:S01]  /*3d60*/  PLOP3.LUT P0, PT, PT, PT, PT, 0x80, 0x8 ;  /* 0x000000000008781c */ /* 0x000fe20003f0f070 */
[----:B------:R-:W-:Y:S01]  /*3d70*/  @!P3 IMAD.MOV.U32 R24, RZ, RZ, R25 ;  /* 0x000000ffff18b224 */ /* 0x000fe200078e0019 */
[----:B------:R-:W-:-:S02]  /*3d80*/  @!P2 PLOP3.LUT P0, PT, P6, PT, PT, 0x80, 0x8 ;  /* 0x000000000008a81c */ /* 0x000fc4000370f070 */
[----:B------:R-:W-:-:S04]  /*3d90*/  @!P1 FSETP.GEU.FTZ.AND P6, PT, R27, RZ, PT ;  /* 0x000000ff1b00920b */ /* 0x000fc80003fde000 */
[----:B------:R-:W-:Y:S02]  /*3da0*/  @!P5 FSEL R27, RZ, 3.1415927410125732422, P6 ;  /* 0x40490fdbff1bd808 */ /* 0x000fe40003000000 */
[----:B------:R-:W-:-:S03]  /*3db0*/  @!P2 FSETP.GEU.FTZ.AND P5, PT, R0, RZ, PT ;  /* 0x000000ff0000a20b */ /* 0x000fc60003fbe000 */
[----:B----4-:R-:W-:Y:S02]  /*3dc0*/  @!P1 IMAD.MOV.U32 R4, RZ, RZ, R27 ;  /* 0x000000ffff049224 */ /* 0x010fe400078e001b */
[----:B------:R-:W-:-:S05]  /*3dd0*/  @!P0 FSEL R0, RZ, 3.1415927410125732422, P5 ;  /* 0x40490fdbff008808 */ /* 0x000fca0002800000 */
[----:B------:R-:W-:Y:S01]  /*3de0*/  @!P2 IMAD.MOV.U32 R18, RZ, RZ, R0 ;  /* 0x000000ffff12a224 */ /* 0x000fe200078e0000 */
[----:B------:R-:W-:Y:S06]  /*3df0*/  @P1 BRA `(.L_x_1500) ;  /* 0x0000000c00e81947 */ /* 0x000fec0003800000 */
[----:B------:R-:W1:Y:S01]  /*3e00*/  LDCU UR4, c[0x0][0x3a8] ;  /* 0x00007500ff0477ac */ /* 0x000e620008000800 */
[----:B------:R-:W2:Y:S01]  /*3e10*/  LDC.64 R8, c[0x0][0x388] ;  /* 0x0000e200ff087b82 */ /* 0x000ea20000000a00 */
[----:B------:R-:W-:Y:S01]  /*3e20*/  IMAD R0, R2, 0x200, R19 ;  /* 0x0000020002007824 */ /* 0x000fe200078e0213 */
[----:B0-----:R-:W-:-:S03]  /*3e30*/  PRMT R5, R16, 0x9910, RZ ;  /* 0x0000991010057816 */ /* 0x001fc600000000ff */
[----:B-1----:R-:W-:Y:S02]  /*3e40*/  IMAD R3, R0, UR4, RZ ;  /* 0x0000000400037c24 */ /* 0x002fe4000f8e02ff */
        /* <DEDUP_REMOVED lines=13> */
[----:B------:R-:W0:Y:S01]  /*3f20*/  F2I.FTZ.TRUNC.NTZ R3, R4 ;  /* 0x0000000400037305 */ /* 0x000e22000021f100 */
[----:B------:R-:W-:Y:S01]  /*3f30*/  IMAD.MOV.U32 R19, RZ, RZ, R26 ;  /* 0x000000ffff137224 */ /* 0x000fe200078e001a */
[----:B0-----:R0:W-:Y:S01]  /*3f40*/  STG.E.U8 desc[UR36][R8.64], R3 ;  /* 0x0000000308007986 */ /* 0x0011e2000c101124 */
[----:B------:R-:W-:Y:S05]  /*3f50*/  BRA `(.L_x_1500) ;  /* 0x0000000c00907947 */ /* 0x000fea0003800000 */
.L_x_1504:
[----:B------:R-:W0:Y:S01]  /*3f60*/  F2I.S64.TRUNC R4, R4 ;  /* 0x0000000400047311 */ /* 0x000e22000020d900 */
[----:B------:R-:W-:Y:S02]  /*3f70*/  IMAD.MOV.U32 R19, RZ, RZ, R26 ;  /* 0x000000ffff137224 */ /* 0x000fe400078e001a */
[----:B0-----:R-:W-:-:S05]  /*3f80*/  IMAD.MOV.U32 R3, RZ, RZ, R4 ;  /* 0x000000ffff037224 */ /* 0x001fca00078e0004 */
[----:B------:R0:W-:Y:S01]  /*3f90*/  STG.E.U8 desc[UR36][R8.64], R3 ;  /* 0x0000000308007986 */ /* 0x0001e2000c101124 */
[----:B------:R-:W-:Y:S05]  /*3fa0*/  BRA `(.L_x_1500) ;  /* 0x0000000c007c7947 */ /* 0x000fea0003800000 */
.L_x_1503:
[----:B------:R-:W-:-:S13]  /*3fb0*/  ISETP.NE.AND P0, PT, R0, 0x2, PT ;  /* 0x000000020000780c */ /* 0x000fda0003f05270 */
[----:B------:R-:W-:Y:S05]  /*3fc0*/  @!P0 BRA `(.L_x_1506) ;  /* 0x0000000000308947 */ /* 0x000fea0003800000 */
[----:B------:R-:W-:-:S13]  /*3fd0*/  ISETP.NE.AND P0, PT, R0, 0x3, PT ;  /* 0x000000030000780c */ /* 0x000fda0003f05270 */
[----:B------:R-:W-:Y:S05]  /*3fe0*/  @!P0 BRA `(.L_x_1507) ;  /* 0x0000000000188947 */ /* 0x000fea0003800000 */
[----:B------:R-:W-:-:S13]  /*3ff0*/  ISETP.NE.AND P0, PT, R0, 0x4, PT ;  /* 0x000000040000780c */ /* 0x000fda0003f05270 */
[----:B------:R-:W-:Y:S05]  /*4000*/  @P0 BRA `(.L_x_1505) ;  /* 0x0000000800c00947 */ /* 0x000fea0003800000 */
[----:B------:R-:W0:Y:S01]  /*4010*/  F2I.S64.TRUNC R4, R4 ;  /* 0x0000000400047311 */ /* 0x000e22000020d900 */
[----:B------:R-:W-:Y:S01]  /*4020*/  IMAD.MOV.U32 R19, RZ, RZ, R26 ;  /* 0x000000ffff137224 */ /* 0x000fe200078e001a */
[----:B0-----:R0:W-:Y:S01]  /*4030*/  STG.E.64 desc[UR36][R8.64], R4 ;  /* 0x0000000408007986 */ /* 0x0011e2000c101b24 */
[----:B------:R-:W-:Y:S05]  /*4040*/  BRA `(.L_x_1500) ;  /* 0x0000000c00547947 */ /* 0x000fea0003800000 */
.L_x_1507:
[----:B------:R-:W0:Y:S01]  /*4050*/  F2I.FTZ.TRUNC.NTZ R3, R4 ;  /* 0x0000000400037305 */ /* 0x000e22000021f100 */
[----:B------:R-:W-:Y:S01]  /*4060*/  IMAD.MOV.U32 R19, RZ, RZ, R26 ;  /* 0x000000ffff137224 */ /* 0x000fe200078e001a */
[----:B0-----:R0:W-:Y:S01]  /*4070*/  STG.E desc[UR36][R8.64], R3 ;  /* 0x0000000308007986 */ /* 0x0011e2000c101924 */
[----:B------:R-:W-:Y:S05]  /*4080*/  BRA `(.L_x_1500) ;  /* 0x0000000c00447947 */ /* 0x000fea0003800000 */
.L_x_1506:
[----:B------:R-:W0:Y:S01]  /*4090*/  F2I.FTZ.TRUNC.NTZ R3, R4 ;  /* 0x0000000400037305 */ /* 0x000e22000021f100 */
[----:B------:R-:W-:Y:S01]  /*40a0*/  IMAD.MOV.U32 R19, RZ, RZ, R26 ;  /* 0x000000ffff137224 */ /* 0x000fe200078e001a */
[----:B0-----:R0:W-:Y:S01]  /*40b0*/  STG.E.U16 desc[UR36][R8.64], R3 ;  /* 0x0000000308007986 */ /* 0x0011e2000c101524 */
[----:B------:R-:W-:Y:S05]  /*40c0*/  BRA `(.L_x_1500) ;  /* 0x0000000c00347947 */ /* 0x000fea0003800000 */
.L_x_1502:
[----:B------:R-:W-:-:S13]  /*40d0*/  ISETP.GT.AND P0, PT, R0, 0x6, PT ;  /* 0x000000060000780c */ /* 0x000fda0003f04270 */
[----:B------:R-:W-:Y:S05]  /*40e0*/  @P0 BRA `(.L_x_1508) ;  /* 0x00000000002c0947 */ /* 0x000fea0003800000 */
[----:B------:R-:W-:-:S13]  /*40f0*/  ISETP.NE.AND P0, PT, R0, 0x5, PT ;  /* 0x000000050000780c */ /* 0x000fda0003f05270 */
[----:B------:R-:W-:Y:S05]  /*4100*/  @!P0 BRA `(.L_x_1509) ;  /* 0x0000000000148947 */ /* 0x000fea0003800000 */
[----:B------:R-:W-:-:S13]  /*4110*/  ISETP.NE.AND P0, PT, R0, 0x6, PT ;  /* 0x000000060000780c */ /* 0x000fda0003f05270 */
[----:B------:R-:W-:Y:S05]  /*4120*/  @P0 BRA `(.L_x_1505) ;  /* 0x0000000800780947 */ /* 0x000fea0003800000 */
[----:B------:R0:W-:Y:S01]  /*4130*/  STG.E desc[UR36][R8.64], R4 ;  /* 0x0000000408007986 */ /* 0x0001e2000c101924 */
[----:B------:R-:W-:Y:S01]  /*4140*/  IMAD.MOV.U32 R19, RZ, RZ, R26 ;  /* 0x000000ffff137224 */ /* 0x000fe200078e001a */
[----:B------:R-:W-:Y:S06]  /*4150*/  BRA `(.L_x_1500) ;  /* 0x0000000c00107947 */ /* 0x000fec0003800000 */
.L_x_1509:
[----:B------:R-:W-:Y:S01]  /*4160*/  F2FP.F16.F32.PACK_AB R4, RZ, R4 ;  /* 0x00000004ff04723e */ /* 0x000fe200000000ff */
[----:B------:R-:W-:-:S04]  /*4170*/  IMAD.MOV.U32 R19, RZ, RZ, R26 ;  /* 0x000000ffff137224 */ /* 0x000fc800078e001a */
[----:B------:R0:W-:Y:S01]  /*4180*/  STG.E.U16 desc[UR36][R8.64], R4 ;  /* 0x0000000408007986 */ /* 0x0001e2000c101524 */
[----:B------:R-:W-:Y:S05]  /*4190*/  BRA `(.L_x_1500) ;  /* 0x0000000c00007947 */ /* 0x000fea0003800000 */
.L_x_1508:
[----:B------:R-:W-:-:S13]  /*41a0*/  ISETP.NE.AND P0, PT, R0, 0x7, PT ;  /* 0x000000070000780c */ /* 0x000fda0003f05270 */
[----:B------:R-:W-:Y:S05]  /*41b0*/  @!P0 BRA `(.L_x_1510) ;  /* 0x0000000000348947 */ /* 0x000fea0003800000 */
[----:B------:R-:W-:-:S13]  /*41c0*/  ISETP.NE.AND P0, PT, R0, 0x8, PT ;  /* 0x000000080000780c */ /* 0x000fda0003f05270 */
[----:B------:R-:W-:Y:S05]  /*41d0*/  @!P0 BRA `(.L_x_1511) ;  /* 0x0000000000188947 */ /* 0x000fea0003800000 */
[----:B------:R-:W-:-:S13]  /*41e0*/  ISETP.NE.AND P0, PT, R0, 0x9, PT ;  /* 0x000000090000780c */ /* 0x000fda0003f05270 */
[----:B------:R-:W-:Y:S05]  /*41f0*/  @P0 BRA `(.L_x_1505) ;  /* 0x0000000800440947 */ /* 0x000fea0003800000 */
[----:B------:R-:W-:Y:S02]  /*4200*/  IMAD.MOV.U32 R5, RZ, RZ, RZ ;  /* 0x000000ffff057224 */ /* 0x000fe400078e00ff */
[----:B------:R-:W-:-:S03]  /*4210*/  IMAD.MOV.U32 R19, RZ, RZ, R26 ;  /* 0x000000ffff137224 */ /* 0x000fc600078e001a */
[----:B------:R0:W-:Y:S01]  /*4220*/  STG.E.64 desc[UR36][R8.64], R4 ;  /* 0x0000000408007986 */ /* 0x0001e2000c101b24 */
[----:B------:R-:W-:Y:S05]  /*4230*/  BRA `(.L_x_1500) ;  /* 0x0000000800d87947 */ /* 0x000fea0003800000 */
.L_x_1511:
[----:B------:R-:W-:Y:S01]  /*4240*/  F2FP.F16.F32.PACK_AB R3, RZ, R4 ;  /* 0x00000004ff03723e */ /* 0x000fe200000000ff */
[----:B------:R-:W-:-:S03]  /*4250*/  IMAD.MOV.U32 R19, RZ, RZ, R26 ;  /* 0x000000ffff137224 */ /* 0x000fc600078e001a */
[----:B------:R-:W-:-:S05]  /*4260*/  PRMT R3, R3, 0x5410, RZ ;  /* 0x0000541003037816 */ /* 0x000fca00000000ff */
[----:B------:R0:W-:Y:S01]  /*4270*/  STG.E desc[UR36][R8.64], R3 ;  /* 0x0000000308007986 */ /* 0x0001e2000c101924 */
[----:B------:R-:W-:Y:S05]  /*4280*/  BRA `(.L_x_1500) ;  /* 0x0000000800c47947 */ /* 0x000fea0003800000 */
.L_x_1510:
[----:B------:R-:W-:Y:S01]  /*4290*/  FMUL.FTZ R4, R4, 1 ;  /* 0x3f80000004047820 */ /* 0x000fe20000410000 */
[----:B------:R-:W-:-:S05]  /*42a0*/  IMAD.MOV.U32 R19, RZ, RZ, R26 ;  /* 0x000000ffff137224 */ /* 0x000fca00078e001a */
[----:B------:R-:W0:Y:S02]  /*42b0*/  F2F.F64.F32 R4, R4 ;  /* 0x0000000400047310 */ /* 0x000e240000201800 */
[----:B0-----:R0:W-:Y:S01]  /*42c0*/  STG.E.64 desc[UR36][R8.64], R4 ;  /* 0x0000000408007986 */ /* 0x0011e2000c101b24 */
[----:B------:R-:W-:Y:S05]  /*42d0*/  BRA `(.L_x_1500) ;  /* 0x0000000800b07947 */ /* 0x000fea0003800000 */
.L_x_1501:
        /* <DEDUP_REMOVED lines=8> */
[----:B------:R-:W-:Y:S01]  /*4360*/  FSETP.NEU.FTZ.AND P0, PT, R4, RZ, PT ;  /* 0x000000ff0400720b */ /* 0x000fe20003f1d000 */
[----:B------:R-:W-:-:S03]  /*4370*/  IMAD.MOV.U32 R19, RZ, RZ, R26 ;  /* 0x000000ffff137224 */ /* 0x000fc600078e001a */
[----:B------:R-:W-:-:S05]  /*4380*/  SEL R3, RZ, 0x1, !P0 ;  /* 0x00000001ff037807 */ /* 0x000fca0004000000 */
[----:B------:R0:W-:Y:S01]  /*4390*/  STG.E.U8 desc[UR36][R8.64], R3 ;  /* 0x0000000308007986 */ /* 0x0001e2000c101124 */
[----:B------:R-:W-:Y:S05]  /*43a0*/  BRA `(.L_x_1500) ;  /* 0x00000008007c7947 */ /* 0x000fea0003800000 */
.L_x_1514:
[----:B------:R-:W-:Y:S01]  /*43b0*/  FMUL.FTZ R4, R4, 1 ;  /* 0x3f80000004047820 */ /* 0x000fe20000410000 */
[----:B------:R-:W-:Y:S01]  /*43c0*/  CS2R R6, SRZ ;  /* 0x0000000000067805 */ /* 0x000fe2000001ff00 */
[----:B------:R-:W-:-:S04]  /*43d0*/  IMAD.MOV.U32 R19, RZ, RZ, R26 ;  /* 0x000000ffff137224 */ /* 0x000fc800078e001a */
[----:B------:R-:W0:Y:S02]  /*43e0*/  F2F.F64.F32 R4, R4 ;  /* 0x0000000400047310 */ /* 0x000e240000201800 */
[----:B0-----:R0:W-:Y:S01]  /*43f0*/  STG.E.128 desc[UR36][R8.64], R4 ;  /* 0x0000000408007986 */ /* 0x0011e2000c101d24 */
[----:B------:R-:W-:Y:S05]  /*4400*/  BRA `(.L_x_1500) ;  /* 0x0000000800647947 */ /* 0x000fea0003800000 */
.L_x_1513:
[----:B------:R-:W-:-:S13]  /*4410*/  ISETP.NE.AND P0, PT, R0, 0xf, PT ;  /* 0x0000000f0000780c */ /* 0x000fda0003f05270 */
[----:B------:R-:W-:Y:S05]  /*4420*/  @!P0 BRA `(.L_x_1515) ;  /* 0x0000000000a08947 */ /* 0x000fea0003800000 */
[----:B------:R-:W-:-:S13]  /*4430*/  ISETP.NE.AND P0, PT, R0, 0x17, PT ;  /* 0x000000170000780c */ /* 0x000fda0003f05270 */
[----:B------:R-:W-:Y:S05]  /*4440*/  @!P0 BRA `(.L_x_1516) ;  /* 0x00000000004c8947 */ /* 0x000fea0003800000 */
[----:B------:R-:W-:-:S13]  /*4450*/  ISETP.NE.AND P0, PT, R0, 0x18, PT ;  /* 0x000000180000780c */ /* 0x000fda0003f05270 */
[----:B------:R-:W-:Y:S05]  /*4460*/  @P0 BRA `(.L_x_1505) ;  /* 0x0000000400a80947 */ /* 0x000fea0003800000 */
[----:B------:R-:W-:Y:S01]  /*4470*/  LOP3.LUT R6, R4, 0x7fffffff, RZ, 0xc0, !PT ;  /* 0x7fffffff04067812 */ /* 0x000fe200078ec0ff */
        /* <DEDUP_REMOVED lines=11> */
.L_x_1518:
[----:B------:R-:W-:Y:S05]  /*4530*/  BSYNC.RECONVERGENT B0 ;  /* 0x0000000000007941 */ /* 0x000fea0003800200 */
.L_x_1517:
[----:B------:R-:W-:Y:S01]  /*4540*/  LOP3.LUT R5, R0, 0x80, R5, 0xf8, !PT ;  /* 0x0000008000057812 */ /* 0x000fe200078ef805 */
[----:B------:R-:W-:-:S04]  /*4550*/  IMAD.MOV.U32 R19, RZ, RZ, R26 ;  /* 0x000000ffff137224 */ /* 0x000fc800078e001a */
[----:B------:R0:W-:Y:S01]  /*4560*/  STG.E.U8 desc[UR36][R8.64], R5 ;  /* 0x0000000508007986 */ /* 0x0001e2000c101124 */
[----:B------:R-:W-:Y:S05]  /*4570*/  BRA `(.L_x_1500) ;  /* 0x0000000800087947 */ /* 0x000fea0003800000 */
.L_x_1516:
        /* <DEDUP_REMOVED lines=14> */
.L_x_1520:
[----:B------:R-:W-:Y:S05]  /*4660*/  BSYNC.RECONVERGENT B0 ;  /* 0x0000000000007941 */ /* 0x000fea0003800200 */
.L_x_1519:
[----:B------:R-:W-:Y:S01]  /*4670*/  LOP3.LUT R3, R0, 0x80, R7, 0xf8, !PT ;  /* 0x0000008000037812 */ /* 0x000fe200078ef807 */
[----:B------:R-:W-:-:S04]  /*4680*/  IMAD.MOV.U32 R19, RZ, RZ, R26 ;  /* 0x000000ffff137224 */ /* 0x000fc800078e001a */
[----:B------:R0:W-:Y:S01]  /*4690*/  STG.E.U8 desc[UR36][R8.64], R3 ;  /* 0x0000000308007986 */ /* 0x0001e2000c101124 */
[----:B------:R-:W-:Y:S05]  /*46a0*/  BRA `(.L_x_1500) ;  /* 0x0000000400bc7947 */ /* 0x000fea0003800000 */
.L_x_1515:
[----:B------:R-:W-:Y:S01]  /*46b0*/  F2FP.BF16.F32.PACK_AB R4, RZ, R4 ;  /* 0x00000004ff04723e */ /* 0x000fe200000010ff */
[----:B------:R-:W-:-:S04]  /*46c0*/  IMAD.MOV.U32 R19, RZ, RZ, R26 ;  /* 0x000000ffff137224 */ /* 0x000fc800078e001a */
[----:B------:R0:W-:Y:S01]  /*46d0*/  STG.E.U16 desc[UR36][R8.64], R4 ;  /* 0x0000000408007986 */ /* 0x0001e2000c101524 */
[----:B------:R-:W-:Y:S05]  /*46e0*/  BRA `(.L_x_1500) ;  /* 0x0000000400ac7947 */ /* 0x000fea0003800000 */
.L_x_1512:
        /* <DEDUP_REMOVED lines=8> */
[----:B------:R-:W0:Y:S01]  /*4770*/  F2I.FTZ.U32.TRUNC.NTZ R3, R4 ;  /* 0x0000000400037305 */ /* 0x000e22000021f000 */
[----:B------:R-:W-:Y:S01]  /*4780*/  IMAD.MOV.U32 R19, RZ, RZ, R26 ;  /* 0x000000ffff137224 */ /* 0x000fe200078e001a */
[----:B0-----:R1:W-:Y:S01]  /*4790*/  STG.E.U16 desc[UR36][R8.64], R3 ;  /* 0x0000000308007986 */ /* 0x0013e2000c101524 */
[----:B------:R-:W-:Y:S05]  /*47a0*/  BRA `(.L_x_1500) ;  /* 0x00000004007c7947 */ /* 0x000fea0003800000 */
.L_x_1523:
        /* <DEDUP_REMOVED lines=12> */
.L_x_1526:
[----:B------:R-:W-:-:S04]  /*4870*/  SHF.R.U32.HI R0, RZ, 0x14, R4 ;  /* 0x00000014ff007819 */ /* 0x000fc80000011604 */
[----:B------:R-:W-:-:S04]  /*4880*/  LOP3.LUT R3, R0, 0x1, RZ, 0xc0, !PT ;  /* 0x0000000100037812 */ /* 0x000fc800078ec0ff */
[----:B------:R-:W-:-:S04]  /*4890*/  IADD3 R0, PT, PT, R4, 0x487ffff, R3 ;  /* 0x0487ffff04007810 */ /* 0x000fc80007ffe003 */
[----:B------:R-:W-:-:S04]  /*48a0*/  SHF.R.U32.HI R0, RZ, 0x14, R0 ;  /* 0x00000014ff007819 */ /* 0x000fc80000011600 */
[----:B------:R-:W-:-:S07]  /*48b0*/  LOP3.LUT R3, R0, 0xff, RZ, 0xc0, !PT ;  /* 0x000000ff00037812 */ /* 0x000fce00078ec0ff */
.L_x_1527:
[----:B------:R-:W-:-:S04]  /*48c0*/  SHF.R.U32.HI R4, RZ, 0x18, R4 ;  /* 0x00000018ff047819 */ /* 0x000fc80000011604 */
[----:B------:R-:W-:-:S04]  /*48d0*/  LOP3.LUT R3, R3, 0x80, R4, 0xf8, !PT ;  /* 0x0000008003037812 */ /* 0x000fc800078ef804 */
[----:B------:R-:W-:-:S07]  /*48e0*/  PRMT R0, R3, 0x7610, R0 ;  /* 0x0000761003007816 */ /* 0x000fce0000000000 */
.L_x_1525:
[----:B------:R-:W-:Y:S05]  /*48f0*/  BSYNC.RECONVERGENT B0 ;  /* 0x0000000000007941 */ /* 0x000fea0003800200 */
.L_x_1524:
[----:B------:R2:W-:Y:S01]  /*4900*/  STG.E.U8 desc[UR36][R8.64], R0 ;  /* 0x0000000008007986 */ /* 0x0005e2000c101124 */
[----:B------:R-:W-:Y:S01]  /*4910*/  IMAD.MOV.U32 R19, RZ, RZ, R26 ;  /* 0x000000ffff137224 */ /* 0x000fe200078e001a */
[----:B------:R-:W-:Y:S06]  /*4920*/  BRA `(.L_x_1500) ;  /* 0x00000004001c7947 */ /* 0x000fec0003800000 */
.L_x_1522:
        /* <DEDUP_REMOVED lines=12> */
.L_x_1530:
[----:B------:R-:W-:-:S04]  /*49f0*/  SHF.R.U32.HI R0, RZ, 0x15, R4 ;  /* 0x00000015ff007819 */ /* 0x000fc80000011604 */
[----:B------:R-:W-:-:S04]  /*4a00*/  LOP3.LUT R3, R0, 0x1, RZ, 0xc0, !PT ;  /* 0x0000000100037812 */ /* 0x000fc800078ec0ff */
[----:B------:R-:W-:-:S04]  /*4a10*/  IADD3 R0, PT, PT, R4, 0x88fffff, R3 ;  /* 0x088fffff04007810 */ /* 0x000fc80007ffe003 */
[----:B------:R-:W-:-:S04]  /*4a20*/  SHF.R.U32.HI R0, RZ, 0x15, R0 ;  /* 0x00000015ff007819 */ /* 0x000fc80000011600 */
[----:B------:R-:W-:-:S07]  /*4a30*/  LOP3.LUT R3, R0, 0xff, RZ, 0xc0, !PT ;  /* 0x000000ff00037812 */ /* 0x000fce00078ec0ff */
.L_x_1531:
[----:B------:R-:W-:-:S04]  /*4a40*/  SHF.R.U32.HI R4, RZ, 0x18, R4 ;  /* 0x00000018ff047819 */ /* 0x000fc80000011604 */
[----:B------:R-:W-:-:S04]  /*4a50*/  LOP3.LUT R3, R3, 0x80, R4, 0xf8, !PT ;  /* 0x0000008003037812 */ /* 0x000fc800078ef804 */
[----:B------:R-:W-:-:S07]  /*4a60*/  PRMT R0, R3, 0x7610, R0 ;  /* 0x0000761003007816 */ /* 0x000fce0000000000 */
.L_x_1529:
[----:B------:R-:W-:Y:S05]  /*4a70*/  BSYNC.RECONVERGENT B0 ;  /* 0x0000000000007941 */ /* 0x000fea0003800200 */
.L_x_1528:
[----:B------:R3:W-:Y:S01]  /*4a80*/  STG.E.U8 desc[UR36][R8.64], R0 ;  /* 0x0000000008007986 */ /* 0x0007e2000c101124 */
[----:B------:R-:W-:Y:S01]  /*4a90*/  IMAD.MOV.U32 R19, RZ, RZ, R26 ;  /* 0x000000ffff137224 */ /* 0x000fe200078e001a */
[----:B------:R-:W-:Y:S06]  /*4aa0*/  BRA `(.L_x_1500) ;  /* 0x0000000000bc7947 */ /* 0x000fec0003800000 */
.L_x_1521:
[----:B------:R-:W-:-:S13]  /*4ab0*/  ISETP.NE.AND P0, PT, R0, 0x1c, PT ;  /* 0x0000001c0000780c */ /* 0x000fda0003f05270 */
[----:B------:R-:W-:Y:S05]  /*4ac0*/  @!P0 BRA `(.L_x_1532) ;  /* 0x0000000000a88947 */ /* 0x000fea0003800000 */
[----:B------:R-:W-:-:S13]  /*4ad0*/  ISETP.NE.AND P0, PT, R0, 0x1d, PT ;  /* 0x0000001d0000780c */ /* 0x000fda0003f05270 */
[----:B------:R-:W-:Y:S05]  /*4ae0*/  @!P0 BRA `(.L_x_1533) ;  /* 0x0000000000908947 */ /* 0x000fea0003800000 */
[----:B------:R-:W-:-:S13]  /*4af0*/  ISETP.NE.AND P0, PT, R0, 0x2c, PT ;  /* 0x0000002c0000780c */ /* 0x000fda0003f05270 */
[----:B------:R-:W-:Y:S05]  /*4b00*/  @!P0 BRA `(.L_x_1534) ;  /* 0x0000000000488947 */ /* 0x000fea0003800000 */
.L_x_1505:
        /* <DEDUP_REMOVED lines=16> */
.L_x_1535:
[----:B------:R-:W-:Y:S01]  /*4c10*/  IMAD.MOV.U32 R19, RZ, RZ, R26 ;  /* 0x000000ffff137224 */ /* 0x000fe200078e001a */
[----:B------:R-:W-:Y:S06]  /*4c20*/  BRA `(.L_x_1500) ;  /* 0x00000000005c7947 */ /* 0x000fec0003800000 */
.L_x_1534:
[----:B------:R-:W-:Y:S01]  /*4c30*/  SHF.R.U32.HI R5, RZ, 0x17, R4 ;  /* 0x00000017ff057819 */ /* 0x000fe20000011604 */
        /* <DEDUP_REMOVED lines=15> */
.L_x_1533:
[----:B------:R-:W0:Y:S01]  /*4d30*/  F2I.U64.TRUNC R4, R4 ;  /* 0x0000000400047311 */ /* 0x000e22000020d800 */
[----:B------:R-:W-:Y:S01]  /*4d40*/  IMAD.MOV.U32 R19, RZ, RZ, R26 ;  /* 0x000000ffff137224 */ /* 0x000fe200078e001a */
[----:B0-----:R0:W-:Y:S01]  /*4d50*/  STG.E.64 desc[UR36][R8.64], R4 ;  /* 0x0000000408007986 */ /* 0x0011e2000c101b24 */
[----:B------:R-:W-:Y:S05]  /*4d60*/  BRA `(.L_x_1500) ;  /* 0x00000000000c7947 */ /* 0x000fea0003800000 */
.L_x_1532:
[----:B------:R-:W0:Y:S01]  /*4d70*/  F2I.FTZ.U32.TRUNC.NTZ R3, R4 ;  /* 0x0000000400037305 */ /* 0x000e22000021f000 */
[----:B------:R-:W-:Y:S01]  /*4d80*/  IMAD.MOV.U32 R19, RZ, RZ, R26 ;  /* 0x000000ffff137224 */ /* 0x000fe200078e001a */
[----:B0-----:R4:W-:Y:S06]  /*4d90*/  STG.E desc[UR36][R8.64], R3 ;  /* 0x0000000308007986 */ /* 0x0019ec000c101924 */
.L_x_1500:
[----:B------:R-:W-:Y:S05]  /*4da0*/  BSYNC.RECONVERGENT B6 ;  /* 0x0000000000067941 */ /* 0x000fea0003800200 */
.L_x_1499:
[----:B------:R-:W-:Y:S01]  /*4db0*/  ISETP.GE.AND P0, PT, R19, R17, PT ;  /* 0x000000111300720c */ /* 0x000fe20003f06270 */
[----:B------:R-:W-:-:S12]  /*4dc0*/  BSSY.RECONVERGENT B6, `(.L_x_1536) ;  /* 0x00001cc000067945 */ /* 0x000fd80003800200 */
        /* <DEDUP_REMOVED lines=22> */
.L_x_1541:
[----:B------:R-:W0:Y:S02]  /*4f30*/  F2I.S64.TRUNC R24, R24 ;  /* 0x0000001800187311 */ /* 0x000e24000020d900 */
[----:B0-----:R-:W-:-:S05]  /*4f40*/  IMAD.MOV.U32 R3, RZ, RZ, R24 ;  /* 0x000000ffff037224 */ /* 0x001fca00078e0018 */
[----:B------:R0:W-:Y:S01]  /*4f50*/  STG.E.U8 desc[UR36][R8.64], R3 ;  /* 0x0000000308007986 */ /* 0x0001e2000c101124 */
[----:B------:R-:W-:Y:S05]  /*4f60*/  BRA `(.L_x_1543) ;  /* 0x0000000c00287947 */ /* 0x000fea0003800000 */
.L_x_1540:
        /* <DEDUP_REMOVED lines=9> */
.L_x_1545:
[----:B------:R-:W0:Y:S02]  /*5000*/  F2I.FTZ.TRUNC.NTZ R3, R24 ;  /* 0x0000001800037305 */ /* 0x000e24000021f100 */
[----:B0-----:R0:W-:Y:S01]  /*5010*/  STG.E desc[UR36][R8.64], R3 ;  /* 0x0000000308007986 */ /* 0x0011e2000c101924 */
[----:B------:R-:W-:Y:S05]  /*5020*/  BRA `(.L_x_1543) ;  /* 0x0000000800f87947 */ /* 0x000fea0003800000 */
.L_x_1544:
[----:B------:R-:W0:Y:S02]  /*5030*/  F2I.FTZ.TRUNC.NTZ R3, R24 ;  /* 0x0000001800037305 */ /* 0x000e24000021f100 */
[----:B0-----:R0:W-:Y:S01]  /*5040*/  STG.E.U16 desc[UR36][R8.64], R3 ;  /* 0x0000000308007986 */ /* 0x0011e2000c101524 */
[----:B------:R-:W-:Y:S05]  /*5050*/  BRA `(.L_x_1543) ;  /* 0x0000000800ec7947 */ /* 0x000fea0003800000 */
.L_x_1539:
        /* <DEDUP_REMOVED lines=8> */
.L_x_1547:
[----:B------:R-:W-:-:S05]  /*50e0*/  F2FP.F16.F32.PACK_AB R24, RZ, R24 ;  /* 0x00000018ff18723e */ /* 0x000fca00000000ff */
[----:B------:R0:W-:Y:S01]  /*50f0*/  STG.E.U16 desc[UR36][R8.64], R24 ;  /* 0x0000001808007986 */ /* 0x0001e2000c101524 */
[----:B------:R-:W-:Y:S05]  /*5100*/  BRA `(.L_x_1543) ;  /* 0x0000000800c07947 */ /* 0x000fea0003800000 */
.L_x_1546:
[----:B------:R-:W-:-:S13]  /*5110*/  ISETP.NE.AND P0, PT, R0, 0x7, PT ;  /* 0x000000070000780c */ /* 0x000fda0003f05270 */
[----:B------:R-:W-:Y:S05]  /*5120*/  @!P0 BRA `(.L_x_1548) ;  /* 0x00000000002c8947 */ /* 0x000fea0003800000 */
[----:B------:R-:W-:-:S13]  /*5130*/  ISETP.NE.AND P0, PT, R0, 0x8, PT ;  /* 0x000000080000780c */ /* 0x000fda0003f05270 */
[----:B------:R-:W-:Y:S05]  /*5140*/  @!P0 BRA `(.L_x_1549) ;  /* 0x0000000000148947 */ /* 0x000fea0003800000 */
[----:B------:R-:W-:-:S13]  /*5150*/  ISETP.NE.AND P0, PT, R0, 0x9, PT ;  /* 0x000000090000780c */ /* 0x000fda0003f05270 */
[----:B------:R-:W-:Y:S05]  /*5160*/  @P0 BRA `(.L_x_1542) ;  /* 0x0000000400d00947 */ /* 0x000fea0003800000 */
[----:B------:R-:W-:-:S05]  /*5170*/  IMAD.MOV.U32 R25, RZ, RZ, RZ ;  /* 0x000000ffff197224 */ /* 0x000fca00078e00ff */
[----:B------:R0:W-:Y:S01]  /*5180*/  STG.E.64 desc[UR36][R8.64], R24 ;  /* 0x0000001808007986 */ /* 0x0001e2000c101b24 */
[----:B------:R-:W-:Y:S05]  /*5190*/  BRA `(.L_x_1543) ;  /* 0x00000008009c7947 */ /* 0x000fea0003800000 */
.L_x_1549:
[----:B------:R-:W-:-:S04]  /*51a0*/  F2FP.F16.F32.PACK_AB R3, RZ, R24 ;  /* 0x00000018ff03723e */ /* 0x000fc800000000ff */
[----:B------:R-:W-:-:S05]  /*51b0*/  PRMT R3, R3, 0x5410, RZ ;  /* 0x0000541003037816 */ /* 0x000fca00000000ff */
[----:B------:R0:W-:Y:S01]  /*51c0*/  STG.E desc[UR36][R8.64], R3 ;  /* 0x0000000308007986 */ /* 0x0001e2000c101924 */
[----:B------:R-:W-:Y:S05]  /*51d0*/  BRA `(.L_x_1543) ;  /* 0x00000008008c7947 */ /* 0x000fea0003800000 */
.L_x_1548:
[----:B------:R-:W-:-:S06]  /*51e0*/  FMUL.FTZ R4, R24, 1 ;  /* 0x3f80000018047820 */ /* 0x000fcc0000410000 */
[----:B------:R-:W0:Y:S02]  /*51f0*/  F2F.F64.F32 R4, R4 ;  /* 0x0000000400047310 */ /* 0x000e240000201800 */
[----:B0-----:R0:W-:Y:S01]  /*5200*/  STG.E.64 desc[UR36][R8.64], R4 ;  /* 0x0000000408007986 */ /* 0x0011e2000c101b24 */
[----:B------:R-:W-:Y:S05]  /*5210*/  BRA `(.L_x_1543) ;  /* 0x00000008007c7947 */ /* 0x000fea0003800000 */
.L_x_1538:
        /* <DEDUP_REMOVED lines=13> */
.L_x_1553:
        /* <DEDUP_REMOVED lines=16> */
.L_x_1556:
[----:B------:R-:W-:-:S04]  /*53f0*/  SHF.R.U32.HI R24, RZ, 0x18, R24 ;  /* 0x00000018ff187819 */ /* 0x000fc80000011618 */
[----:B------:R-:W-:-:S04]  /*5400*/  LOP3.LUT R3, R3, 0x80, R24, 0xf8, !PT ;  /* 0x0000008003037812 */ /* 0x000fc800078ef818 */
[----:B------:R-:W-:-:S07]  /*5410*/  PRMT R4, R3, 0x7610, R4 ;  /* 0x0000761003047816 */ /* 0x000fce0000000004 */
.L_x_1555:
[----:B------:R-:W-:Y:S05]  /*5420*/  BSYNC.RECONVERGENT B0 ;  /* 0x0000000000007941 */ /* 0x000fea0003800200 */
.L_x_1554:
[----:B------:R0:W-:Y:S01]  /*5430*/  STG.E.U8 desc[UR36][R8.64], R4 ;  /* 0x0000000408007986 */ /* 0x0001e2000c101124 */
[----:B------:R-:W-:Y:S05]  /*5440*/  BRA `(.L_x_1543) ;  /* 0x0000000400f07947 */ /* 0x000fea0003800000 */
.L_x_1552:
        /* <DEDUP_REMOVED lines=16> */
.L_x_1559:
[----:B------:R-:W-:-:S04]  /*5550*/  SHF.R.U32.HI R24, RZ, 0x18, R24 ;  /* 0x00000018ff187819 */ /* 0x000fc80000011618 */
[----:B------:R-:W-:-:S04]  /*5560*/  LOP3.LUT R3, R3, 0x80, R24, 0xf8, !PT ;  /* 0x0000008003037812 */ /* 0x000fc800078ef818 */
[----:B------:R-:W-:-:S07]  /*5570*/  PRMT R4, R3, 0x7610, R4 ;  /* 0x0000761003047816 */ /* 0x000fce0000000004 */
.L_x_1558:
[----:B------:R-:W-:Y:S05]  /*5580*/  BSYNC.RECONVERGENT B0 ;  /* 0x0000000000007941 */ /* 0x000fea0003800200 */
.L_x_1557:
[----:B------:R0:W-:Y:S01]  /*5590*/  STG.E.U8 desc[UR36][R8.64], R4 ;  /* 0x0000000408007986 */ /* 0x0001e2000c101124 */
[----:B------:R-:W-:Y:S05]  /*55a0*/  BRA `(.L_x_1543) ;  /* 0x0000000400987947 */ /* 0x000fea0003800000 */
.L_x_1551:
        /* <DEDUP_REMOVED lines=21> */
.L_x_1561:
[----:B------:R-:W0:Y:S02]  /*5700*/  F2I.U64.TRUNC R24, R24 ;  /* 0x0000001800187311 */ /* 0x000e24000020d800 */
[----:B0-----:R0:W-:Y:S01]  /*5710*/  STG.E.64 desc[UR36][R8.64], R24 ;  /* 0x0000001808007986 */ /* 0x0011e2000c101b24 */
[----:B------:R-:W-:Y:S05]  /*5720*/  BRA `(.L_x_1543) ;  /* 0x0000000400387947 */ /* 0x000fea0003800000 */
.L_x_1560:
[----:B------:R-:W0:Y:S02]  /*5730*/  F2I.FTZ.U32.TRUNC.NTZ R3, R24 ;  /* 0x0000001800037305 */ /* 0x000e24000021f000 */
[----:B0-----:R0:W-:Y:S01]  /*5740*/  STG.E desc[UR36][R8.64], R3 ;  /* 0x0000000308007986 */ /* 0x0011e2000c101924 */
[----:B------:R-:W-:Y:S05]  /*5750*/  BRA `(.L_x_1543) ;  /* 0x00000004002c7947 */ /* 0x000fea0003800000 */
.L_x_1550:
[----:B------:R-:W-:-:S13]  /*5760*/  ISETP.GT.AND P0, PT, R0, 0xe, PT ;  /* 0x0000000e0000780c */ /* 0x000fda0003f04270 */
[----:B------:R-:W-:Y:S05]  /*5770*/  @P0 BRA `(.L_x_1562) ;  /* 0x0000000000340947 */ /* 0x000fea0003800000 */
[----:B------:R-:W-:-:S13]  /*5780*/  ISETP.NE.AND P0, PT, R0, 0xa, PT ;  /* 0x0000000a0000780c */ /* 0x000fda0003f05270 */
[----:B------:R-:W-:Y:S05]  /*5790*/  @!P0 BRA `(.L_x_1563) ;  /* 0x0000000000188947 */ /* 0x000fea0003800000 */
[----:B------:R-:W-:-:S13]  /*57a0*/  ISETP.NE.AND P0, PT, R0, 0xb, PT ;  /* 0x0000000b0000780c */ /* 0x000fda0003f05270 */
[----:B------:R-:W-:Y:S05]  /*57b0*/  @P0 BRA `(.L_x_1542) ;  /* 0x00000000003c0947 */ /* 0x000fea0003800000 */
[----:B------:R-:W-:-:S04]  /*57c0*/  FSETP.NEU.FTZ.AND P0, PT, R24, RZ, PT ;  /* 0x000000ff1800720b */ /* 0x000fc80003f1d000 */
[----:B------:R-:W-:-:S05]  /*57d0*/  SEL R3, RZ, 0x1, !P0 ;  /* 0x00000001ff037807 */ /* 0x000fca0004000000 */
[----:B------:R3:W-:Y:S01]  /*57e0*/  STG.E.U8 desc[UR36][R8.64], R3 ;  /* 0x0000000308007986 */ /* 0x0007e2000c101124 */
[----:B------:R-:W-:Y:S05]  /*57f0*/  BRA `(.L_x_1543) ;  /* 0x0000000400047947 */ /* 0x000fea0003800000 */
.L_x_1563:
[----:B------:R-:W-:Y:S01]  /*5800*/  FMUL.FTZ R4, R24, 1 ;  /* 0x3f80000018047820 */ /* 0x000fe20000410000 */
[----:B------:R-:W-:-:S05]  /*5810*/  CS2R R6, SRZ ;  /* 0x0000000000067805 */ /* 0x000fca000001ff00 */
[----:B------:R-:W0:Y:S02]  /*5820*/  F2F.F64.F32 R4, R4 ;  /* 0x0000000400047310 */ /* 0x000e240000201800 */
[----:B0-----:R4:W-:Y:S01]  /*5830*/  STG.E.128 desc[UR36][R8.64], R4 ;  /* 0x0000000408007986 */ /* 0x0019e2000c101d24 */
[----:B------:R-:W-:Y:S05]  /*5840*/  BRA `(.L_x_1543) ;  /* 0x0000000000f07947 */ /* 0x000fea0003800000 */
.L_x_1562:
[----:B------:R-:W-:-:S13]  /*5850*/  ISETP.NE.AND P0, PT, R0, 0xf, PT ;  /* 0x0000000f0000780c */ /* 0x000fda0003f05270 */
[----:B------:R-:W-:Y:S05]  /*5860*/  @!P0 BRA `(.L_x_1564) ;  /* 0x0000000000e08947 */ /* 0x000fea0003800000 */
[----:B------:R-:W-:-:S13]  /*5870*/  ISETP.NE.AND P0, PT, R0, 0x17, PT ;  /* 0x000000170000780c */ /* 0x000fda0003f05270 */
[----:B------:R-:W-:Y:S05]  /*5880*/  @!P0 BRA `(.L_x_1565) ;  /* 0x00000000008c8947 */ /* 0x000fea0003800000 */
[----:B------:R-:W-:-:S13]  /*5890*/  ISETP.NE.AND P0, PT, R0, 0x18, PT ;  /* 0x000000180000780c */ /* 0x000fda0003f05270 */
[----:B------:R-:W-:Y:S05]  /*58a0*/  @!P0 BRA `(.L_x_1566) ;  /* 0x0000000000448947 */ /* 0x000fea0003800000 */
.L_x_1542:
        /* <DEDUP_REMOVED lines=16> */
.L_x_1567:
[----:B------:R-:W-:Y:S05]  /*59b0*/  BRA `(.L_x_1543) ;  /* 0x0000000000947947 */ /* 0x000fea0003800000 */
.L_x_1566:
        /* <DEDUP_REMOVED lines=12> */
.L_x_1569:
[----:B------:R-:W-:Y:S05]  /*5a80*/  BSYNC.RECONVERGENT B0 ;  /* 0x0000000000007941 */ /* 0x000fea0003800200 */
.L_x_1568:
[----:B------:R-:W-:-:S05]  /*5a90*/  LOP3.LUT R3, R0, 0x80, R5, 0xf8, !PT ;  /* 0x0000008000037812 */ /* 0x000fca00078ef805 */
[----:B------:R1:W-:Y:S01]  /*5aa0*/  STG.E.U8 desc[UR36][R8.64], R3 ;  /* 0x0000000308007986 */ /* 0x0003e2000c101124 */
[----:B------:R-:W-:Y:S05]  /*5ab0*/  BRA `(.L_x_1543) ;  /* 0x0000000000547947 */ /* 0x000fea0003800000 */
.L_x_1565:
        /* <DEDUP_REMOVED lines=11> */
.L_x_1571:
[----:B------:R-:W-:Y:S01]  /*5b70*/  IMAD.MOV.U32 R0, RZ, RZ, 0x7f ;  /* 0x0000007fff007424 */ /* 0x000fe200078e00ff */
[----:B------:R-:W-:-:S04]  /*5b80*/  ISETP.GT.U32.AND P0, PT, R4, 0x7f800000, PT ;  /* 0x7f8000000400780c */ /* 0x000fc80003f04070 */
[----:B------:R-:W-:-:S09]  /*5b90*/  SEL R0, R0, 0x7c, P0 ;  /* 0x0000007c00007807 */ /* 0x000fd20000000000 */
.L_x_1572:
[----:B------:R-:W-:Y:S05]  /*5ba0*/  BSYNC.RECONVERGENT B0 ;  /* 0x0000000000007941 */ /* 0x000fea0003800200 */
.L_x_1570:
[----:B------:R-:W-:-:S04]  /*5bb0*/  SHF.R.U32.HI R3, RZ, 0x18, R24 ;  /* 0x00000018ff037819 */ /* 0x000fc80000011618 */
[----:B------:R-:W-:-:S05]  /*5bc0*/  LOP3.LUT R3, R0, 0x80, R3, 0xf8, !PT ;  /* 0x0000008000037812 */ /* 0x000fca00078ef803 */
[----:B------:R2:W-:Y:S01]  /*5bd0*/  STG.E.U8 desc[UR36][R8.64], R3 ;  /* 0x0000000308007986 */ /* 0x0005e2000c101124 */
[----:B------:R-:W-:Y:S05]  /*5be0*/  BRA `(.L_x_1543) ;  /* 0x0000000000087947 */ /* 0x000fea0003800000 */
.L_x_1564:
[----:B------:R-:W-:-:S05]  /*5bf0*/  F2FP.BF16.F32.PACK_AB R24, RZ, R24 ;  /* 0x00000018ff18723e */ /* 0x000fca00000010ff */
[----:B------:R0:W-:Y:S02]  /*5c00*/  STG.E.U16 desc[UR36][R8.64], R24 ;  /* 0x0000001808007986 */ /* 0x0001e4000c101524 */
.L_x_1543:
[----:B------:R-:W-:-:S05]  /*5c10*/  VIADD R19, R19, 0x80 ;  /* 0x0000008013137836 */ /* 0x000fca0000000000 */
[----:B------:R-:W-:-:S13]  /*5c20*/  ISETP.GE.AND P0, PT, R19, R17, PT ;  /* 0x000000111300720c */ /* 0x000fda0003f06270 */
        /* <DEDUP_REMOVED lines=22> */
.L_x_1576:
[----:B------:R-:W0:Y:S02]  /*5d90*/  F2I.S64.TRUNC R22, R22 ;  /* 0x0000001600167311 */ /* 0x000e24000020d900 */
[----:B0-----:R-:W-:-:S05]  /*5da0*/  IMAD.MOV.U32 R3, RZ, RZ, R22 ;  /* 0x000000ffff037224 */ /* 0x001fca00078e0016 */
[----:B------:R0:W-:Y:S01]  /*5db0*/  STG.E.U8 desc[UR36][R8.64], R3 ;  /* 0x0000000308007986 */ /* 0x0001e2000c101124 */
[----:B------:R-:W-:Y:S05]  /*5dc0*/  BRA `(.L_x_1578) ;  /* 0x0000000c00287947 */ /* 0x000fea0003800000 */
.L_x_1575:
        /* <DEDUP_REMOVED lines=9> */
.L_x_1580:
[----:B------:R-:W0:Y:S02]  /*5e60*/  F2I.FTZ.TRUNC.NTZ R3, R22 ;  /* 0x0000001600037305 */ /* 0x000e24000021f100 */
[----:B0-----:R0:W-:Y:S01]  /*5e70*/  STG.E desc[UR36][R8.64], R3 ;  /* 0x0000000308007986 */ /* 0x0011e2000c101924 */
[----:B------:R-:W-:Y:S05]  /*5e80*/  BRA `(.L_x_1578) ;  /* 0x0000000800f87947 */ /* 0x000fea0003800000 */
.L_x_1579:
[----:B------:R-:W0:Y:S02]  /*5e90*/  F2I.FTZ.TRUNC.NTZ R3, R22 ;  /* 0x0000001600037305 */ /* 0x000e24000021f100 */
[----:B0-----:R0:W-:Y:S01]  /*5ea0*/  STG.E.U16 desc[UR36][R8.64], R3 ;  /* 0x0000000308007986 */ /* 0x0011e2000c101524 */
[----:B------:R-:W-:Y:S05]  /*5eb0*/  BRA `(.L_x_1578) ;  /* 0x0000000800ec7947 */ /* 0x000fea0003800000 */
.L_x_1574:
        /* <DEDUP_REMOVED lines=8> */
.L_x_1582:
[----:B------:R-:W-:-:S05]  /*5f40*/  F2FP.F16.F32.PACK_AB R22, RZ, R22 ;  /* 0x00000016ff16723e */ /* 0x000fca00000000ff */
[----:B------:R0:W-:Y:S01]  /*5f50*/  STG.E.U16 desc[UR36][R8.64], R22 ;  /* 0x0000001608007986 */ /* 0x0001e2000c101524 */
[----:B------:R-:W-:Y:S05]  /*5f60*/  BRA `(.L_x_1578) ;  /* 0x0000000800c07947 */ /* 0x000fea0003800000 */
.L_x_1581:
        /* <DEDUP_REMOVED lines=9> */
.L_x_1584:
[----:B------:R-:W-:-:S04]  /*6000*/  F2FP.F16.F32.PACK_AB R3, RZ, R22 ;  /* 0x00000016ff03723e */ /* 0x000fc800000000ff */
[----:B------:R-:W-:-:S05]  /*6010*/  PRMT R3, R3, 0x5410, RZ ;  /* 0x0000541003037816 */ /* 0x000fca00000000ff */
[----:B------:R0:W-:Y:S01]  /*6020*/  STG.E desc[UR36][R8.64], R3 ;  /* 0x0000000308007986 */ /* 0x0001e2000c101924 */
[----:B------:R-:W-:Y:S05]  /*6030*/  BRA `(.L_x_1578) ;  /* 0x00000008008c7947 */ /* 0x000fea0003800000 */
.L_x_1583:
[----:B------:R-:W-:-:S06]  /*6040*/  FMUL.FTZ R4, R22, 1 ;  /* 0x3f80000016047820 */ /* 0x000fcc0000410000 */
[----:B------:R-:W0:Y:S02]  /*6050*/  F2F.F64.F32 R4, R4 ;  /* 0x0000000400047310 */ /* 0x000e240000201800 */
[----:B0-----:R0:W-:Y:S01]  /*6060*/  STG.E.64 desc[UR36][R8.64], R4 ;  /* 0x0000000408007986 */ /* 0x0011e2000c101b24 */
[----:B------:R-:W-:Y:S05]  /*6070*/  BRA `(.L_x_1578) ;  /* 0x00000008007c7947 */ /* 0x000fea0003800000 */
.L_x_1573:
        /* <DEDUP_REMOVED lines=13> */
.L_x_1588:
        /* <DEDUP_REMOVED lines=16> */
.L_x_1591:
[----:B------:R-:W-:-:S04]  /*6250*/  SHF.R.U32.HI R22, RZ, 0x18, R22 ;  /* 0x00000018ff167819 */ /* 0x000fc80000011616 */
[----:B------:R-:W-:-:S04]  /*6260*/  LOP3.LUT R3, R3, 0x80, R22, 0xf8, !PT ;  /* 0x0000008003037812 */ /* 0x000fc800078ef816 */
[----:B------:R-:W-:-:S07]  /*6270*/  PRMT R4, R3, 0x7610, R4 ;  /* 0x0000761003047816 */ /* 0x000fce0000000004 */
.L_x_1590:
[----:B------:R-:W-:Y:S05]  /*6280*/  BSYNC.RECONVERGENT B0 ;  /* 0x0000000000007941 */ /* 0x000fea0003800200 */
.L_x_1589:
[----:B------:R0:W-:Y:S01]  /*6290*/  STG.E.U8 desc[UR36][R8.64], R4 ;  /* 0x0000000408007986 */ /* 0x0001e2000c101124 */
[----:B------:R-:W-:Y:S05]  /*62a0*/  BRA `(.L_x_1578) ;  /* 0x0000000400f07947 */ /* 0x000fea0003800000 */
.L_x_1587:
        /* <DEDUP_REMOVED lines=16> */
.L_x_1594:
[----:B------:R-:W-:-:S04]  /*63b0*/  SHF.R.U32.HI R22, RZ, 0x18, R22 ;  /* 0x00000018ff167819 */ /* 0x000fc80000011616 */
[----:B------:R-:W-:-:S04]  /*63c0*/  LOP3.LUT R3, R3, 0x80, R22, 0xf8, !PT ;  /* 0x0000008003037812 */ /* 0x000fc800078ef816 */
[----:B------:R-:W-:-:S07]  /*63d0*/  PRMT R4, R3, 0x7610, R4 ;  /* 0x0000761003047816 */ /* 0x000fce0000000004 */
.L_x_1593:
[----:B------:R-:W-:Y:S05]  /*63e0*/  BSYNC.RECONVERGENT B0 ;  /* 0x0000000000007941 */ /* 0x000fea0003800200 */
.L_x_1592:
[----:B------:R0:W-:Y:S01]  /*63f0*/  STG.E.U8 desc[UR36][R8.64], R4 ;  /* 0x0000000408007986 */ /* 0x0001e2000c101124 */
[----:B------:R-:W-:Y:S05]  /*6400*/  BRA `(.L_x_1578) ;  /* 0x0000000400987947 */ /* 0x000fea0003800000 */
.L_x_1586:
        /* <DEDUP_REMOVED lines=21> */
.L_x_1596:
[----:B------:R-:W0:Y:S02]  /*6560*/  F2I.U64.TRUNC R22, R22 ;  /* 0x0000001600167311 */ /* 0x000e24000020d800 */
[----:B0-----:R0:W-:Y:S01]  /*6570*/  STG.E.64 desc[UR36][R8.64], R22 ;  /* 0x0000001608007986 */ /* 0x0011e2000c101b24 */
[----:B------:R-:W-:Y:S05]  /*6580*/  BRA `(.L_x_1578) ;  /* 0x0000000400387947 */ /* 0x000fea0003800000 */
.L_x_1595:
[----:B------:R-:W0:Y:S02]  /*6590*/  F2I.FTZ.U32.TRUNC.NTZ R3, R22 ;  /* 0x0000001600037305 */ /* 0x000e24000021f000 */
[----:B0-----:R0:W-:Y:S01]  /*65a0*/  STG.E desc[UR36][R8.64], R3 ;  /* 0x0000000308007986 */ /* 0x0011e2000c101924 */
[----:B------:R-:W-:Y:S05]  /*65b0*/  BRA `(.L_x_1578) ;  /* 0x00000004002c7947 */ /* 0x000fea0003800000 */
.L_x_1585:
        /* <DEDUP_REMOVED lines=10> */
.L_x_1598:
[----:B------:R-:W-:Y:S01]  /*6660*/  FMUL.FTZ R4, R22, 1 ;  /* 0x3f80000016047820 */ /* 0x000fe20000410000 */
[----:B------:R-:W-:-:S05]  /*6670*/  CS2R R6, SRZ ;  /* 0x0000000000067805 */ /* 0x000fca000001ff00 */
[----:B------:R-:W0:Y:S02]  /*6680*/  F2F.F64.F32 R4, R4 ;  /* 0x0000000400047310 */ /* 0x000e240000201800 */
[----:B0-----:R0:W-:Y:S01]  /*6690*/  STG.E.128 desc[UR36][R8.64], R4 ;  /* 0x0000000408007986 */ /* 0x0011e2000c101d24 */
[----:B------:R-:W-:Y:S05]  /*66a0*/  BRA `(.L_x_1578) ;  /* 0x0000000000f07947 */ /* 0x000fea0003800000 */
.L_x_1597:
[----:B------:R-:W-:-:S13]  /*66b0*/  ISETP.NE.AND P0, PT, R0, 0xf, PT ;  /* 0x0000000f0000780c */ /* 0x000fda0003f05270 */
[----:B------:R-:W-:Y:S05]  /*66c0*/  @!P0 BRA `(.L_x_1599) ;  /* 0x0000000000e08947 */ /* 0x000fea0003800000 */
[----:B------:R-:W-:-:S13]  /*66d0*/  ISETP.NE.AND P0, PT, R0, 0x17, PT ;  /* 0x000000170000780c */ /* 0x000fda0003f05270 */
[----:B------:R-:W-:Y:S05]  /*66e0*/  @!P0 BRA `(.L_x_1600) ;  /* 0x00000000008c8947 */ /* 0x000fea0003800000 */
[----:B------:R-:W-:-:S13]  /*66f0*/  ISETP.NE.AND P0, PT, R0, 0x18, PT ;  /* 0x000000180000780c */ /* 0x000fda0003f05270 */
[----:B------:R-:W-:Y:S05]  /*6700*/  @!P0 BRA `(.L_x_1601) ;  /* 0x0000000000448947 */ /* 0x000fea0003800000 */
.L_x_1577:
        /* <DEDUP_REMOVED lines=16> */
.L_x_1602:
[----:B------:R-:W-:Y:S05]  /*6810*/  BRA `(.L_x_1578) ;  /* 0x0000000000947947 */ /* 0x000fea0003800000 */
.L_x_1601:
        /* <DEDUP_REMOVED lines=12> */
.L_x_1604:
[----:B------:R-:W-:Y:S05]  /*68e0*/  BSYNC.RECONVERGENT B0 ;  /* 0x0000000000007941 */ /* 0x000fea0003800200 */
.L_x_1603:
[----:B------:R-:W-:-:S05]  /*68f0*/  LOP3.LUT R3, R0, 0x80, R5, 0xf8, !PT ;  /* 0x0000008000037812 */ /* 0x000fca00078ef805 */
[----:B------:R3:W-:Y:S01]  /*6900*/  STG.E.U8 desc[UR36][R8.64], R3 ;  /* 0x0000000308007986 */ /* 0x0007e2000c101124 */
[----:B------:R-:W-:Y:S05]  /*6910*/  BRA `(.L_x_1578) ;  /* 0x0000000000547947 */ /* 0x000fea0003800000 */
.L_x_1600:
        /* <DEDUP_REMOVED lines=11> */
.L_x_1606:
[----:B------:R-:W-:Y:S01]  /*69d0*/  IMAD.MOV.U32 R0, RZ, RZ, 0x7f ;  /* 0x0000007fff007424 */ /* 0x000fe200078e00ff */
[----:B------:R-:W-:-:S04]  /*69e0*/  ISETP.GT.U32.AND P0, PT, R4, 0x7f800000, PT ;  /* 0x7f8000000400780c */ /* 0x000fc80003f04070 */
[----:B------:R-:W-:-:S09]  /*69f0*/  SEL R0, R0, 0x7c, P0 ;  /* 0x0000007c00007807 */ /* 0x000fd20000000000 */
.L_x_1607:
[----:B------:R-:W-:Y:S05]  /*6a00*/  BSYNC.RECONVERGENT B0 ;  /* 0x0000000000007941 */ /* 0x000fea0003800200 */
.L_x_1605:
[----:B------:R-:W-:-:S04]  /*6a10*/  SHF.R.U32.HI R3, RZ, 0x18, R22 ;  /* 0x00000018ff037819 */ /* 0x000fc80000011616 */
[----:B------:R-:W-:-:S05]  /*6a20*/  LOP3.LUT R3, R0, 0x80, R3, 0xf8, !PT ;  /* 0x0000008000037812 */ /* 0x000fca00078ef803 */
[----:B------:R2:W-:Y:S01]  /*6a30*/  STG.E.U8 desc[UR36][R8.64], R3 ;  /* 0x0000000308007986 */ /* 0x0005e2000c101124 */
[----:B------:R-:W-:Y:S05]  /*6a40*/  BRA `(.L_x_1578) ;  /* 0x0000000000087947 */ /* 0x000fea0003800000 */
.L_x_1599:
[----:B------:R-:W-:-:S05]  /*6a50*/  F2FP.BF16.F32.PACK_AB R22, RZ, R22 ;  /* 0x00000016ff16723e */ /* 0x000fca00000010ff */
[----:B------:R4:W-:Y:S02]  /*6a60*/  STG.E.U16 desc[UR36][R8.64], R22 ;  /* 0x0000001608007986 */ /* 0x0009e4000c101524 */
.L_x_1578:
[----:B------:R-:W-:-:S07]  /*6a70*/  VIADD R19, R19, 0x80 ;  /* 0x0000008013137836 */ /* 0x000fce0000000000 */
.L_x_1537:
[----:B------:R-:W-:Y:S05]  /*6a80*/  BSYNC.RECONVERGENT B6 ;  /* 0x0000000000067941 */ /* 0x000fea0003800200 */
.L_x_1536:
[----:B------:R-:W-:-:S13]  /*6a90*/  ISETP.GE.AND P0, PT, R19, R17, PT ;  /* 0x000000111300720c */ /* 0x000fda0003f06270 */
[----:B------:R-:W-:Y:S05]  /*6aa0*/  @P0 EXIT ;  /* 0x000000000000094d */ /* 0x000fea0003800000 */
[----:B0---4-:R-:W0:Y:S01]  /*6ab0*/  LDC.64 R4, c[0x0][0x388] ;  /* 0x0000e200ff047b82 */ /* 0x011e220000000a00 */
[----:B------:R-:W1:Y:S01]  /*6ac0*/  LDCU UR4, c[0x0][0x3a8] ;  /* 0x00007500ff0477ac */ /* 0x000e620008000800 */
[----:B--23--:R-:W-:Y:S01]  /*6ad0*/  PRMT R0, R16, 0x9910, RZ ;  /* 0x0000991010007816 */ /* 0x00cfe200000000ff */
        /* <DEDUP_REMOVED lines=17> */
.L_x_1611:
[----:B------:R-:W0:Y:S02]  /*6bf0*/  F2I.S64.TRUNC R18, R18 ;  /* 0x0000001200127311 */ /* 0x000e24000020d900 */
[----:B0-----:R-:W-:-:S05]  /*6c00*/  IMAD.MOV.U32 R5, RZ, RZ, R18 ;  /* 0x000000ffff057224 */ /* 0x001fca00078e0012 */
[----:B------:R-:W-:Y:S01]  /*6c10*/  STG.E.U8 desc[UR36][R2.64], R5 ;  /* 0x0000000502007986 */ /* 0x000fe2000c101124 */
[----:B------:R-:W-:Y:S05]  /*6c20*/  EXIT ;  /* 0x000000000000794d */ /* 0x000fea0003800000 */
.L_x_1610:
        /* <DEDUP_REMOVED lines=9> */
.L_x_1614:
[----:B------:R-:W0:Y:S02]  /*6cc0*/  F2I.FTZ.TRUNC.NTZ R5, R18 ;  /* 0x0000001200057305 */ /* 0x000e24000021f100 */
[----:B0-----:R-:W-:Y:S01]  /*6cd0*/  STG.E desc[UR36][R2.64], R5 ;  /* 0x0000000502007986 */ /* 0x001fe2000c101924 */
[----:B------:R-:W-:Y:S05]  /*6ce0*/  EXIT ;  /* 0x000000000000794d */ /* 0x000fea0003800000 */
.L_x_1613:
[----:B------:R-:W0:Y:S02]  /*6cf0*/  F2I.FTZ.TRUNC.NTZ R5, R18 ;  /* 0x0000001200057305 */ /* 0x000e24000021f100 */
[----:B0-----:R-:W-:Y:S01]  /*6d00*/  STG.E.U16 desc[UR36][R2.64], R5 ;  /* 0x0000000502007986 */ /* 0x001fe2000c101524 */
[----:B------:R-:W-:Y:S05]  /*6d10*/  EXIT ;  /* 0x000000000000794d */ /* 0x000fea0003800000 */
.L_x_1609:
        /* <DEDUP_REMOVED lines=8> */
.L_x_1616:
[----:B------:R-:W-:-:S05]  /*6da0*/  F2FP.F16.F32.PACK_AB R18, RZ, R18 ;  /* 0x00000012ff12723e */ /* 0x000fca00000000ff */
[----:B------:R-:W-:Y:S01]  /*6db0*/  STG.E.U16 desc[UR36][R2.64], R18 ;  /* 0x0000001202007986 */ /* 0x000fe2000c101524 */
[----:B------:R-:W-:Y:S05]  /*6dc0*/  EXIT ;  /* 0x000000000000794d */ /* 0x000fea0003800000 */
.L_x_1615:
[----:B------:R-:W-:-:S13]  /*6dd0*/  ISETP.NE.AND P0, PT, R0, 0x7, PT ;  /* 0x000000070000780c */ /* 0x000fda0003f05270 */
[----:B------:R-:W-:Y:S05]  /*6de0*/  @!P0 BRA `(.L_x_1617) ;  /* 0x00000000002c8947 */ /* 0x000fea0003800000 */
[----:B------:R-:W-:-:S13]  /*6df0*/  ISETP.NE.AND P0, PT, R0, 0x8, PT ;  /* 0x000000080000780c */ /* 0x000fda0003f05270 */
[----:B------:R-:W-:Y:S05]  /*6e00*/  @!P0 BRA `(.L_x_1618) ;  /* 0x0000000000148947 */ /* 0x000fea0003800000 */
[----:B------:R-:W-:-:S13]  /*6e10*/  ISETP.NE.AND P0, PT, R0, 0x9, PT ;  /* 0x000000090000780c */ /* 0x000fda0003f05270 */
[----:B------:R-:W-:Y:S05]  /*6e20*/  @P0 BRA `(.L_x_1612) ;  /* 0x0000000400d00947 */ /* 0x000fea0003800000 */
[----:B------:R-:W-:-:S05]  /*6e30*/  IMAD.MOV.U32 R19, RZ, RZ, RZ ;  /* 0x000000ffff137224 */ /* 0x000fca00078e00ff */
[----:B------:R-:W-:Y:S01]  /*6e40*/  STG.E.64 desc[UR36][R2.64], R18 ;  /* 0x0000001202007986 */ /* 0x000fe2000c101b24 */
[----:B------:R-:W-:Y:S05]  /*6e50*/  EXIT ;  /* 0x000000000000794d */ /* 0x000fea0003800000 */
.L_x_1618:
[----:B------:R-:W-:-:S04]  /*6e60*/  F2FP.F16.F32.PACK_AB R5, RZ, R18 ;  /* 0x00000012ff05723e */ /* 0x000fc800000000ff */
[----:B------:R-:W-:-:S05]  /*6e70*/  PRMT R5, R5, 0x5410, RZ ;  /* 0x0000541005057816 */ /* 0x000fca00000000ff */
[----:B------:R-:W-:Y:S01]  /*6e80*/  STG.E desc[UR36][R2.64], R5 ;  /* 0x0000000502007986 */ /* 0x000fe2000c101924 */
[----:B------:R-:W-:Y:S05]  /*6e90*/  EXIT ;  /* 0x000000000000794d */ /* 0x000fea0003800000 */
.L_x_1617:
[----:B------:R-:W-:-:S06]  /*6ea0*/  FMUL.FTZ R4, R18, 1 ;  /* 0x3f80000012047820 */ /* 0x000fcc0000410000 */
[----:B------:R-:W0:Y:S02]  /*6eb0*/  F2F.F64.F32 R4, R4 ;  /* 0x0000000400047310 */ /* 0x000e240000201800 */
[----:B0-----:R-:W-:Y:S01]  /*6ec0*/  STG.E.64 desc[UR36][R2.64], R4 ;  /* 0x0000000402007986 */ /* 0x001fe2000c101b24 */
[----:B------:R-:W-:Y:S05]  /*6ed0*/  EXIT ;  /* 0x000000000000794d */ /* 0x000fea0003800000 */
.L_x_1608:
        /* <DEDUP_REMOVED lines=13> */
.L_x_1622:
        /* <DEDUP_REMOVED lines=16> */
.L_x_1625:
[----:B------:R-:W-:-:S04]  /*70b0*/  SHF.R.U32.HI R18, RZ, 0x18, R18 ;  /* 0x00000018ff127819 */ /* 0x000fc80000011612 */
[----:B------:R-:W-:-:S04]  /*70c0*/  LOP3.LUT R5, R5, 0x80, R18, 0xf8, !PT ;  /* 0x0000008005057812 */ /* 0x000fc800078ef812 */
[----:B------:R-:W-:-:S07]  /*70d0*/  PRMT R0, R5, 0x7610, R0 ;  /* 0x0000761005007816 */ /* 0x000fce0000000000 */
.L_x_1624:
[----:B------:R-:W-:Y:S05]  /*70e0*/  BSYNC.RECONVERGENT B0 ;  /* 0x0000000000007941 */ /* 0x000fea0003800200 */
.L_x_1623:
[----:B------:R-:W-:Y:S01]  /*70f0*/  STG.E.U8 desc[UR36][R2.64], R0 ;  /* 0x0000000002007986 */ /* 0x000fe2000c101124 */
[----:B------:R-:W-:Y:S05]  /*7100*/  EXIT ;  /* 0x000000000000794d */ /* 0x000fea0003800000 */
.L_x_1621:
        /* <DEDUP_REMOVED lines=16> */
.L_x_1628:
[----:B------:R-:W-:-:S04]  /*7210*/  SHF.R.U32.HI R18, RZ, 0x18, R18 ;  /* 0x00000018ff127819 */ /* 0x000fc80000011612 */
[----:B------:R-:W-:-:S04]  /*7220*/  LOP3.LUT R5, R5, 0x80, R18, 0xf8, !PT ;  /* 0x0000008005057812 */ /* 0x000fc800078ef812 */
[----:B------:R-:W-:-:S07]  /*7230*/  PRMT R0, R5, 0x7610, R0 ;  /* 0x0000761005007816 */ /* 0x000fce0000000000 */
.L_x_1627:
[----:B------:R-:W-:Y:S05]  /*7240*/  BSYNC.RECONVERGENT B0 ;  /* 0x0000000000007941 */ /* 0x000fea0003800200 */
.L_x_1626:
[----:B------:R-:W-:Y:S01]  /*7250*/  STG.E.U8 desc[UR36][R2.64], R0 ;  /* 0x0000000002007986 */ /* 0x000fe2000c101124 */
[----:B------:R-:W-:Y:S05]  /*7260*/  EXIT ;  /* 0x000000000000794d */ /* 0x000fea0003800000 */
.L_x_1620:
        /* <DEDUP_REMOVED lines=21> */
.L_x_1630:
[----:B------:R-:W0:Y:S02]  /*73c0*/  F2I.U64.TRUNC R18, R18 ;  /* 0x0000001200127311 */ /* 0x000e24000020d800 */
[----:B0-----:R-:W-:Y:S01]  /*73d0*/  STG.E.64 desc[UR36][R2.64], R18 ;  /* 0x0000001202007986 */ /* 0x001fe2000c101b24 */
[----:B------:R-:W-:Y:S05]  /*73e0*/  EXIT ;  /* 0x000000000000794d */ /* 0x000fea0003800000 */
.L_x_1629:
[----:B------:R-:W0:Y:S02]  /*73f0*/  F2I.FTZ.U32.TRUNC.NTZ R5, R18 ;  /* 0x0000001200057305 */ /* 0x000e24000021f000 */
[----:B0-----:R-:W-:Y:S01]  /*7400*/  STG.E desc[UR36][R2.64], R5 ;  /* 0x0000000502007986 */ /* 0x001fe2000c101924 */
[----:B------:R-:W-:Y:S05]  /*7410*/  EXIT ;  /* 0x000000000000794d */ /* 0x000fea0003800000 */
.L_x_1619:
        /* <DEDUP_REMOVED lines=8> */
[----:B------:R-:W-:Y:S01]  /*74a0*/  STG.E.U8 desc[UR36][R2.64], R5 ;  /* 0x0000000502007986 */ /* 0x000fe2000c101124 */
[----:B------:R-:W-:Y:S05]  /*74b0*/  EXIT ;  /* 0x000000000000794d */ /* 0x000fea0003800000 */
.L_x_1632:
[----:B------:R-:W-:Y:S01]  /*74c0*/  FMUL.FTZ R4, R18, 1 ;  /* 0x3f80000012047820 */ /* 0x000fe20000410000 */
[----:B------:R-:W-:-:S05]  /*74d0*/  CS2R R6, SRZ ;  /* 0x0000000000067805 */ /* 0x000fca000001ff00 */
[----:B------:R-:W0:Y:S02]  /*74e0*/  F2F.F64.F32 R4, R4 ;  /* 0x0000000400047310 */ /* 0x000e240000201800 */
[----:B0-----:R-:W-:Y:S01]  /*74f0*/  STG.E.128 desc[UR36][R2.64], R4 ;  /* 0x0000000402007986 */ /* 0x001fe2000c101d24 */
[----:B------:R-:W-:Y:S05]  /*7500*/  EXIT ;  /* 0x000000000000794d */ /* 0x000fea0003800000 */
.L_x_1631:
[----:B------:R-:W-:-:S13]  /*7510*/  ISETP.NE.AND P0, PT, R0, 0xf, PT ;  /* 0x0000000f0000780c */ /* 0x000fda0003f05270 */
[----:B------:R-:W-:Y:S05]  /*7520*/  @!P0 BRA `(.L_x_1633) ;  /* 0x0000000000e08947 */ /* 0x000fea0003800000 */
[----:B------:R-:W-:-:S13]  /*7530*/  ISETP.NE.AND P0, PT, R0, 0x17, PT ;  /* 0x000000170000780c */ /* 0x000fda0003f05270 */
[----:B------:R-:W-:Y:S05]  /*7540*/  @!P0 BRA `(.L_x_1634) ;  /* 0x00000000008c8947 */ /* 0x000fea0003800000 */
[----:B------:R-:W-:-:S13]  /*7550*/  ISETP.NE.AND P0, PT, R0, 0x18, PT ;  /* 0x000000180000780c */ /* 0x000fda0003f05270 */
[----:B------:R-:W-:Y:S05]  /*7560*/  @!P0 BRA `(.L_x_1635) ;  /* 0x0000000000448947 */ /* 0x000fea0003800000 */
.L_x_1612:
        /* <DEDUP_REMOVED lines=16> */
.L_x_1636:
[----:B------:R-:W-:Y:S05]  /*7670*/  EXIT ;  /* 0x000000000000794d */ /* 0x000fea0003800000 */
.L_x_1635:
        /* <DEDUP_REMOVED lines=12> */
.L_x_1638:
[----:B------:R-:W-:Y:S05]  /*7740*/  BSYNC.RECONVERGENT B0 ;  /* 0x0000000000007941 */ /* 0x000fea0003800200 */
.L_x_1637:
[----:B------:R-:W-:-:S05]  /*7750*/  LOP3.LUT R5, R0, 0x80, R7, 0xf8, !PT ;  /* 0x0000008000057812 */ /* 0x000fca00078ef807 */
[----:B------:R-:W-:Y:S01]  /*7760*/  STG.E.U8 desc[UR36][R2.64], R5 ;  /* 0x0000000502007986 */ /* 0x000fe2000c101124 */
[----:B------:R-:W-:Y:S05]  /*7770*/  EXIT ;  /* 0x000000000000794d */ /* 0x000fea0003800000 */
.L_x_1634:
        /* <DEDUP_REMOVED lines=11> */
.L_x_1640:
[----:B------:R-:W-:Y:S01]  /*7830*/  IMAD.MOV.U32 R0, RZ, RZ, 0x7f ;  /* 0x0000007fff007424 */ /* 0x000fe200078e00ff */
[----:B------:R-:W-:-:S04]  /*7840*/  ISETP.GT.U32.AND P0, PT, R4, 0x7f800000, PT ;  /* 0x7f8000000400780c */ /* 0x000fc80003f04070 */
[----:B------:R-:W-:-:S09]  /*7850*/  SEL R0, R0, 0x7c, P0 ;  /* 0x0000007c00007807 */ /* 0x000fd20000000000 */
.L_x_1641:
[----:B------:R-:W-:Y:S05]  /*7860*/  BSYNC.RECONVERGENT B0 ;  /* 0x0000000000007941 */ /* 0x000fea0003800200 */
.L_x_1639:
[----:B------:R-:W-:-:S04]  /*7870*/  SHF.R.U32.HI R5, RZ, 0x18, R18 ;  /* 0x00000018ff057819 */ /* 0x000fc80000011612 */
[----:B------:R-:W-:-:S05]  /*7880*/  LOP3.LUT R5, R0, 0x80, R5, 0xf8, !PT ;  /* 0x0000008000057812 */ /* 0x000fca00078ef805 */
[----:B------:R-:W-:Y:S01]  /*7890*/  STG.E.U8 desc[UR36][R2.64], R5 ;  /* 0x0000000502007986 */ /* 0x000fe2000c101124 */
[----:B------:R-:W-:Y:S05]  /*78a0*/  EXIT ;  /* 0x000000000000794d */ /* 0x000fea0003800000 */
.L_x_1633:
[----:B------:R-:W-:-:S05]  /*78b0*/  F2FP.BF16.F32.PACK_AB R18, RZ, R18 ;  /* 0x00000012ff12723e */ /* 0x000fca00000010ff */
[----:B------:R-:W-:Y:S01]  /*78c0*/  STG.E.U16 desc[UR36][R2.64], R18 ;  /* 0x0000001202007986 */ /* 0x000fe2000c101524 */
[----:B------:R-:W-:Y:S05]  /*78d0*/  EXIT ;  /* 0x000000000000794d */ /* 0x000fea0003800000 */
.L_x_1642:
        /* <DEDUP_REMOVED lines=10> */
.L_x_2250:


//--------------------- .text._ZN2at6native18elementwise_kernelILi128ELi2EZNS0_22gpu_kernel_impl_nocastIZZZNS0_17angle_kernel_cudaERNS_18TensorIteratorBaseEENKUlvE0_clEvENKUlvE0_clEvEUlfE_EEvS4_RKT_EUliE_EEviT1_ --------------------------
	.section	.text._ZN2at6native18elementwise_kernelILi128ELi2EZNS0_22gpu_kernel_impl_nocastIZZZNS0_17angle_kernel_cudaERNS_18TensorIteratorBaseEENKUlvE0_clEvENKUlvE0_clEvEUlfE_EEvS4_RKT_EUliE_EEviT1_,"ax",@progbits
	.align	128
        .global         _ZN2at6native18elementwise_kernelILi128ELi2EZNS0_22gpu_kernel_impl_nocastIZZZNS0_17angle_kernel_cudaERNS_18TensorIteratorBaseEENKUlvE0_clEvENKUlvE0_clEvEUlfE_EEvS4_RKT_EUliE_EEviT1_
        .type           _ZN2at6native18elementwise_kernelILi128ELi2EZNS0_22gpu_kernel_impl_nocastIZZZNS0_17angle_kernel_cudaERNS_18TensorIteratorBaseEENKUlvE0_clEvENKUlvE0_clEvEUlfE_EEvS4_RKT_EUliE_EEviT1_,@function
        .size           _ZN2at6native18elementwise_kernelILi128ELi2EZNS0_22gpu_kernel_impl_nocastIZZZNS0_17angle_kernel_cudaERNS_18TensorIteratorBaseEENKUlvE0_clEvENKUlvE0_clEvEUlfE_EEvS4_RKT_EUliE_EEviT1_,(.L_x_2251 - _ZN2at6native18elementwise_kernelILi128ELi2EZNS0_22gpu_kernel_impl_nocastIZZZNS0_17angle_kernel_cudaERNS_18TensorIteratorBaseEENKUlvE0_clEvENKUlvE0_clEvEUlfE_EEvS4_RKT_EUliE_EEviT1_)
        .other          _ZN2at6native18elementwise_kernelILi128ELi2EZNS0_22gpu_kernel_impl_nocastIZZZNS0_17angle_kernel_cudaERNS_18TensorIteratorBaseEENKUlvE0_clEvENKUlvE0_clEvEUlfE_EEvS4_RKT_EUliE_EEviT1_,@"STO_CUDA_ENTRY STV_DEFAULT"
_ZN2at6native18elementwise_kernelILi128ELi2EZNS0_22gpu_kernel_impl_nocastIZZZNS0_17angle_kernel_cudaERNS_18TensorIteratorBaseEENKUlvE0_clEvENKUlvE0_clEvEUlfE_EEvS4_RKT_EUliE_EEviT1_:
.text._ZN2at6native18elementwise_kernelILi128ELi2EZNS0_22gpu_kernel_impl_nocastIZZZNS0_17angle_kernel_cudaERNS_18TensorIteratorBaseEENKUlvE0_clEvENKUlvE0_clEvEUlfE_EEvS4_RKT_EUliE_EEviT1_:
        /* <DEDUP_REMOVED lines=14> */
[----:B0-----:R-:W2:Y:S06]  /*00e0*/  LDG.E R9, desc[UR6][R4.64] ;  /* 0x0000000604097981 */ /* 0x001eac000c1e1900 */
[----:B------:R-:W0:Y:S01]  /*00f0*/  LDC.64 R6, c[0x0][0x580] ;  /* 0x00016000ff067b82 */ /* 0x000e220000000a00 */
[----:B------:R-:W-:Y:S02]  /*0100*/  IADD3 R3, PT, PT, R3, 0x80, RZ ;  /* 0x0000008003037810 */ /* 0x000fe40007ffe0ff */
[----:B--2---:R-:W-:-:S02]  /*0110*/  FSETP.NAN.FTZ.AND P0, PT, |R9|, |R9|, PT ;  /* 0x400000090900720b */ /* 0x004fc40003f18200 */
[----:B------:R-:W-:-:S11]  /*0120*/  FSETP.GEU.FTZ.AND P1, PT, R9, RZ, PT ;  /* 0x000000ff0900720b */ /* 0x000fd60003f3e000 */
[----:B------:R-:W-:-:S05]  /*0130*/  @!P0 FSEL R9, RZ, 3.1415927410125732422, P1 ;  /* 0x40490fdbff098808 */ /* 0x000fca0000800000 */
[----:B0-----:R0:W-:Y:S02]  /*0140*/  STG.E desc[UR6][R6.64], R9 ;  /* 0x0000000906007986 */ /* 0x0011e4000c101906 */
.L_x_1645:
[----:B------:R-:W-:Y:S05]  /*0150*/  BSYNC.RECONVERGENT B0 ;  /* 0x0000000000007941 */ /* 0x000fea0003800200 */
.L_x_1644:
[----:B------:R-:W-:-:S13]  /*0160*/  ISETP.GE.AND P0, PT, R3, UR4, PT ;  /* 0x0000000403007c0c */ /* 0x000fda000bf06270 */
[----:B------:R-:W-:Y:S05]  /*0170*/  @P0 EXIT ;  /* 0x000000000000094d */ /* 0x000fea0003800000 */
[----:B------:R-:W0:Y:S02]  /*0180*/  LDC.64 R2, c[0x0][0x588] ;  /* 0x00016200ff027b82 */ /* 0x000e240000000a00 */
[----:B0-----:R-:W2:Y:S06]  /*0190*/  LDG.E R7, desc[UR6][R2.64] ;  /* 0x0000000602077981 */ /* 0x001eac000c1e1900 */
[----:B------:R-:W0:Y:S01]  /*01a0*/  LDC.64 R4, c[0x0][0x580] ;  /* 0x00016000ff047b82 */ /* 0x000e220000000a00 */
[C---:B--2---:R-:W-:Y:S02]  /*01b0*/  FSETP.NAN.FTZ.AND P0, PT, |R7|.reuse, |R7|, PT ;  /* 0x400000070700720b */ /* 0x044fe40003f18200 */
[----:B------:R-:W-:-:S11]  /*01c0*/  FSETP.GEU.FTZ.AND P1, PT, R7, RZ, PT ;  /* 0x000000ff0700720b */ /* 0x000fd60003f3e000 */
[----:B------:R-:W-:-:S05]  /*01d0*/  @!P0 FSEL R7, RZ, 3.1415927410125732422, P1 ;  /* 0x40490fdbff078808 */ /* 0x000fca0000800000 */
[----:B0-----:R-:W-:Y:S01]  /*01e0*/  STG.E desc[UR6][R4.64], R7 ;  /* 0x0000000704007986 */ /* 0x001fe2000c101906 */
[----:B------:R-:W-:Y:S05]  /*01f0*/  EXIT ;  /* 0x000000000000794d */ /* 0x000fea0003800000 */
.L_x_1643:
        /* <DEDUP_REMOVED lines=305> */
.L_x_1648:
[----:B------:R-:W0:Y:S02]  /*1510*/  LDCU.128 UR8, c[0x0][0x580] ;  /* 0x0000b000ff0877ac */ /* 0x000e240008000c00 */
[----:B0-----:R-:W-:-:S05]  /*1520*/  IADD3 R6, P0, PT, R4, UR10, RZ ;  /* 0x0000000a04067c10 */ /* 0x001fca000ff1e0ff */
[----:B------:R-:W-:-:S05]  /*1530*/  IMAD.X R7, RZ, RZ, UR11, P0 ;  /* 0x0000000bff077e24 */ /* 0x000fca00080e06ff */
[----:B------:R-:W2:Y:S01]  /*1540*/  LDG.E R9, desc[UR6][R6.64] ;  /* 0x0000000606097981 */ /* 0x000ea2000c1e1900 */
[----:B------:R-:W-:Y:S02]  /*1550*/  IADD3 R4, P2, PT, R5, UR8, RZ ;  /* 0x0000000805047c10 */ /* 0x000fe4000ff5e0ff */
[----:B------:R-:W-:Y:S02]  /*1560*/  IADD3 R3, PT, PT, R3, 0x80, RZ ;  /* 0x0000008003037810 */ /* 0x000fe40007ffe0ff */
[----:B------:R-:W-:Y:S02]  /*1570*/  IADD3.X R5, PT, PT, RZ, UR9, RZ, P2, !PT ;  /* 0x00000009ff057c10 */ /* 0x000fe400097fe4ff */
[C---:B--2---:R-:W-:Y:S02]  /*1580*/  FSETP.NAN.FTZ.AND P0, PT, |R9|.reuse, |R9|, PT ;  /* 0x400000090900720b */ /* 0x044fe40003f18200 */
[----:B------:R-:W-:-:S11]  /*1590*/  FSETP.GEU.FTZ.AND P1, PT, R9, RZ, PT ;  /* 0x000000ff0900720b */ /* 0x000fd60003f3e000 */
[----:B------:R-:W-:-:S05]  /*15a0*/  @!P0 FSEL R9, RZ, 3.1415927410125732422, P1 ;  /* 0x40490fdbff098808 */ /* 0x000fca0000800000 */
[----:B------:R0:W-:Y:S02]  /*15b0*/  STG.E desc[UR6][R4.64], R9 ;  /* 0x0000000904007986 */ /* 0x0001e4000c101906 */
.L_x_1647:
[----:B------:R-:W-:Y:S05]  /*15c0*/  BSYNC.RECONVERGENT B0 ;  /* 0x0000000000007941 */ /* 0x000fea0003800200 */
.L_x_1646:
[----:B------:R-:W-:-:S13]  /*15d0*/  ISETP.GE.AND P0, PT, R3, UR4, PT ;  /* 0x0000000403007c0c */ /* 0x000fda000bf06270 */
[----:B------:R-:W-:Y:S05]  /*15e0*/  @P0 EXIT ;  /* 0x000000000000094d */ /* 0x000fea0003800000 */
[----:B------:R-:W1:Y:S01]  /*15f0*/  LDCU.64 UR4, c[0x0][0x390] ;  /* 0x00007200ff0477ac */ /* 0x000e620008000a00 */
[----:B0-----:R-:W-:Y:S01]  /*1600*/  HFMA2 R4, -RZ, RZ, 0, 0 ;  /* 0x00000000ff047431 */ /* 0x001fe200000001ff */
        /* <DEDUP_REMOVED lines=296> */
.L_x_1649:
[----:B------:R-:W0:Y:S02]  /*2890*/  LDCU.128 UR8, c[0x0][0x580] ;  /* 0x0000b000ff0877ac */ /* 0x000e240008000c00 */
[----:B0-----:R-:W-:-:S04]  /*28a0*/  IADD3 R4, P0, PT, R2, UR10, RZ ;  /* 0x0000000a02047c10 */ /* 0x001fc8000ff1e0ff */
[----:B------:R-:W-:-:S05]  /*28b0*/  IADD3.X R5, PT, PT, RZ, UR11, RZ, P0, !PT ;  /* 0x0000000bff057c10 */ /* 0x000fca00087fe4ff */
[----:B------:R-:W2:Y:S01]  /*28c0*/  LDG.E R7, desc[UR6][R4.64] ;  /* 0x0000000604077981 */ /* 0x000ea2000c1e1900 */
[----:B------:R-:W-:-:S04]  /*28d0*/  IADD3 R2, P2, PT, R3, UR8, RZ ;  /* 0x0000000803027c10 */ /* 0x000fc8000ff5e0ff */
[----:B------:R-:W-:Y:S02]  /*28e0*/  IADD3.X R3, PT, PT, RZ, UR9, RZ, P2, !PT ;  /* 0x00000009ff037c10 */ /* 0x000fe400097fe4ff */
[C---:B--2---:R-:W-:Y:S02]  /*28f0*/  FSETP.NAN.FTZ.AND P0, PT, |R7|.reuse, |R7|, PT ;  /* 0x400000070700720b */ /* 0x044fe40003f18200 */
[----:B------:R-:W-:-:S11]  /*2900*/  FSETP.GEU.FTZ.AND P1, PT, R7, RZ, PT ;  /* 0x000000ff0700720b */ /* 0x000fd60003f3e000 */
[----:B------:R-:W-:-:S05]  /*2910*/  @!P0 FSEL R7, RZ, 3.1415927410125732422, P1 ;  /* 0x40490fdbff078808 */ /* 0x000fca0000800000 */
[----:B------:R-:W-:Y:S01]  /*2920*/  STG.E desc[UR6][R2.64], R7 ;  /* 0x0000000702007986 */ /* 0x000fe2000c101906 */
[----:B------:R-:W-:Y:S05]  /*2930*/  EXIT ;  /* 0x000000000000794d */ /* 0x000fea0003800000 */
.L_x_1650:
        /* <DEDUP_REMOVED lines=12> */
.L_x_2251:


//--------------------- .text._ZN2at6native27unrolled_elementwise_kernelIZZZNS0_17angle_kernel_cudaERNS_18TensorIteratorBaseEENKUlvE0_clEvENKUlvE0_clEvEUlfE_St5arrayIPcLm2EELi4E23TrivialOffsetCalculatorILi1EjESB_NS0_6memory15LoadWithoutCastENSC_16StoreWithoutCastEEEviT_T0_T2_T3_T4_T5_ --------------------------
	.section	.text._ZN2at6native27unrolled_elementwise_kernelIZZZNS0_17angle_kernel_cudaERNS_18TensorIteratorBaseEENKUlvE0_clEvENKUlvE0_clEvEUlfE_St5arrayIPcLm2EELi4E23TrivialOffsetCalculatorILi1EjESB_NS0_6memory15LoadWithoutCastENSC_16StoreWithoutCastEEEviT_T0_T2_T3_T4_T5_,"ax",@progbits
	.align	128
        .global         _ZN2at6native27unrolled_elementwise_kernelIZZZNS0_17angle_kernel_cudaERNS_18TensorIteratorBaseEENKUlvE0_clEvENKUlvE0_clEvEUlfE_St5arrayIPcLm2EELi4E23TrivialOffsetCalculatorILi1EjESB_NS0_6memory15LoadWithoutCastENSC_16StoreWithoutCastEEEviT_T0_T2_T3_T4_T5_
        .type           _ZN2at6native27unrolled_elementwise_kernelIZZZNS0_17angle_kernel_cudaERNS_18TensorIteratorBaseEENKUlvE0_clEvENKUlvE0_clEvEUlfE_St5arrayIPcLm2EELi4E23TrivialOffsetCalculatorILi1EjESB_NS0_6memory15LoadWithoutCastENSC_16StoreWithoutCastEEEviT_T0_T2_T3_T4_T5_,@function
        .size           _ZN2at6native27unrolled_elementwise_kernelIZZZNS0_17angle_kernel_cudaERNS_18TensorIteratorBaseEENKUlvE0_clEvENKUlvE0_clEvEUlfE_St5arrayIPcLm2EELi4E23TrivialOffsetCalculatorILi1EjESB_NS0_6memory15LoadWithoutCastENSC_16StoreWithoutCastEEEviT_T0_T2_T3_T4_T5_,(.L_x_2252 - _ZN2at6native27unrolled_elementwise_kernelIZZZNS0_17angle_kernel_cudaERNS_18TensorIteratorBaseEENKUlvE0_clEvENKUlvE0_clEvEUlfE_St5arrayIPcLm2EELi4E23TrivialOffsetCalculatorILi1EjESB_NS0_6memory15LoadWithoutCastENSC_16StoreWithoutCastEEEviT_T0_T2_T3_T4_T5_)
        .other          _ZN2at6native27unrolled_elementwise_kernelIZZZNS0_17angle_kernel_cudaERNS_18TensorIteratorBaseEENKUlvE0_clEvENKUlvE0_clEvEUlfE_St5arrayIPcLm2EELi4E23TrivialOffsetCalculatorILi1EjESB_NS0_6memory15LoadWithoutCastENSC_16StoreWithoutCastEEEviT_T0_T2_T3_T4_T5_,@"STO_CUDA_ENTRY STV_DEFAULT"
_ZN2at6native27unrolled_elementwise_kernelIZZZNS0_17angle_kernel_cudaERNS_18TensorIteratorBaseEENKUlvE0_clEvENKUlvE0_clEvEUlfE_St5arrayIPcLm2EELi4E23TrivialOffsetCalculatorILi1EjESB_NS0_6memory15LoadWithoutCastENSC_16StoreWithoutCastEEEviT_T0_T2_T3_T4_T5_:
.text._ZN2at6native27unrolled_elementwise_kernelIZZZNS0_17angle_kernel_cudaERNS_18TensorIteratorBaseEENKUlvE0_clEvENKUlvE0_clEvEUlfE_St5arrayIPcLm2EELi4E23TrivialOffsetCalculatorILi1EjESB_NS0_6memory15LoadWithoutCastENSC_16StoreWithoutCastEEEviT_T0_T2_T3_T4_T5_:
[----:B------:R-:W-:Y:S01]  /*0000*/  LDC R1, c[0x0][0x37c] ;  /* 0x0000df00ff017b82 */ /* 0x000fe20000000800 */
[----:B------:R-:W0:Y:S07]  /*0010*/  S2R R3, SR_CTAID.X ;  /* 0x0000000000037919 */ /* 0x000e2e0000002500 */
[----:B------:R-:W0:Y:S01]  /*0020*/  LDC R0, c[0x0][0x380] ;  /* 0x0000e000ff007b82 */ /* 0x000e220000000800 */
[----:B------:R-:W1:Y:S01]  /*0030*/  LDCU.64 UR4, c[0x0][0x358] ;  /* 0x00006b00ff0477ac */ /* 0x000e620008000a00 */
[----:B------:R-:W-:Y:S01]  /*0040*/  CS2R R18, SRZ ;  /* 0x0000000000127805 */ /* 0x000fe2000001ff00 */
[----:B------:R-:W2:Y:S01]  /*0050*/  S2R R16, SR_TID.X ;  /* 0x0000000000107919 */ /* 0x000ea20000002100 */
[----:B0-----:R-:W-:-:S02]  /*0060*/  IMAD R5, R3, -0x200, R0 ;  /* 0xfffffe0003057824 */ /* 0x001fc400078e0200 */
[----:B--2---:R-:W-:-:S03]  /*0070*/  IMAD.MOV.U32 R0, RZ, RZ, R16 ;  /* 0x000000ffff007224 */ /* 0x004fc600078e0010 */
[----:B------:R-:W-:-:S13]  /*0080*/  ISETP.GE.AND P0, PT, R16, R5, PT ;  /* 0x000000051000720c */ /* 0x000fda0003f06270 */
[----:B------:R-:W-:Y:S01]  /*0090*/  @!P0 VIADD R16, R0, 0x80 ;  /* 0x0000008000108836 */ /* 0x000fe20000000000 */
[----:B------:R-:W0:Y:S01]  /*00a0*/  @!P0 LDC.64 R12, c[0x0][0x390] ;  /* 0x0000e400ff0c8b82 */ /* 0x000e220000000a00 */
[----:B------:R-:W-:-:S03]  /*00b0*/  @!P0 IMAD R7, R3, 0x200, R0 ;  /* 0x0000020003078824 */ /* 0x000fc600078e0200 */
[----:B------:R-:W-:-:S13]  /*00c0*/  ISETP.GE.AND P1, PT, R16, R5, PT ;  /* 0x000000051000720c */ /* 0x000fda0003f26270 */
[----:B------:R-:W-:Y:S01]  /*00d0*/  @!P1 IMAD R15, R3, 0x200, R16 ;  /* 0x00000200030f9824 */ /* 0x000fe200078e0210 */
[----:B------:R-:W2:Y:S01]  /*00e0*/  @!P1 LDC.64 R10, c[0x0][0x390] ;  /* 0x0000e400ff0a9b82 */ /* 0x000ea20000000a00 */
[----:B------:R-:W-:-:S05]  /*00f0*/  @!P1 VIADD R16, R16, 0x80 ;  /* 0x0000008010109836 */ /* 0x000fca0000000000 */
[----:B------:R-:W-:Y:S01]  /*0100*/  ISETP.GE.AND P2, PT, R16, R5, PT ;  /* 0x000000051000720c */ /* 0x000fe20003f46270 */
[----:B0-----:R-:W-:-:S12]  /*0110*/  @!P0 IMAD.WIDE.U32 R12, R7, 0x4, R12 ;  /* 0x00000004070c8825 */ /* 0x001fd800078e000c */
[----:B------:R-:W0:Y:S01]  /*0120*/  @!P2 LDC.64 R8, c[0x0][0x390] ;  /* 0x0000e400ff08ab82 */ /* 0x000e220000000a00 */
[----:B------:R-:W-:Y:S01]  /*0130*/  @!P2 IMAD R17, R3, 0x200, R16 ;  /* 0x000002000311a824 */ /* 0x000fe200078e0210 */
[----:B-1----:R-:W3:Y:S01]  /*0140*/  @!P0 LDG.E R18, desc[UR4][R12.64] ;  /* 0x000000040c128981 */ /* 0x002ee2000c1e1900 */
[----:B------:R-:W-:Y:S02]  /*0150*/  IMAD.MOV.U32 R7, RZ, RZ, RZ ;  /* 0x000000ffff077224 */ /* 0x000fe400078e00ff */
[----:B--2---:R-:W-:-:S05]  /*0160*/  @!P1 IMAD.WIDE.U32 R10, R15, 0x4, R10 ;  /* 0x000000040f0a9825 */ /* 0x004fca00078e000a */
[----:B------:R1:W2:Y:S01]  /*0170*/  @!P1 LDG.E R7, desc[UR4][R10.64] ;  /* 0x000000040a079981 */ /* 0x0002a2000c1e1900 */
[----:B0-----:R-:W-:-:S05]  /*0180*/  @!P2 IMAD.WIDE.U32 R14, R17, 0x4, R8 ;  /* 0x00000004110ea825 */ /* 0x001fca00078e0008 */
[----:B------:R-:W4:Y:S01]  /*0190*/  @!P2 LDG.E R19, desc[UR4][R14.64] ;  /* 0x000000040e13a981 */ /* 0x000f22000c1e1900 */
[----:B------:R-:W-:-:S05]  /*01a0*/  @!P2 VIADD R16, R16, 0x80 ;  /* 0x000000801010a836 */ /* 0x000fca0000000000 */
[----:B------:R-:W-:-:S13]  /*01b0*/  ISETP.GE.AND P0, PT, R16, R5, PT ;  /* 0x000000051000720c */ /* 0x000fda0003f06270 */
[----:B------:R-:W0:Y:S01]  /*01c0*/  @!P0 LDC.64 R8, c[0x0][0x390] ;  /* 0x0000e400ff088b82 */ /* 0x000e220000000a00 */
[C---:B------:R-:W-:Y:S01]  /*01d0*/  ISETP.GE.AND P3, PT, R0.reuse, R5, PT ;  /* 0x000000050000720c */ /* 0x040fe20003f66270 */
[----:B------:R-:W-:Y:S02]  /*01e0*/  @!P0 IMAD R17, R3, 0x200, R16 ;  /* 0x0000020003118824 */ /* 0x000fe400078e0210 */
[C---:B------:R-:W-:Y:S02]  /*01f0*/  VIADD R16, R0.reuse, 0x80 ;  /* 0x0000008000107836 */ /* 0x040fe40000000000 */
[----:B-1----:R-:W-:-:S03]  /*0200*/  VIADD R10, R0, 0x100 ;  /* 0x00000100000a7836 */ /* 0x002fc60000000000 */
[-C--:B------:R-:W-:Y:S02]  /*0210*/  ISETP.GE.AND P5, PT, R16, R5.reuse, PT ;  /* 0x000000051000720c */ /* 0x080fe40003fa6270 */
[----:B------:R-:W-:-:S03]  /*0220*/  ISETP.GE.AND P4, PT, R10, R5, PT ;  /* 0x000000050a00720c */ /* 0x000fc60003f86270 */
[----:B------:R-:W1:Y:S01]  /*0230*/  @!P3 LDC.64 R10, c[0x0][0x388] ;  /* 0x0000e200ff0abb82 */ /* 0x000e620000000a00 */
[----:B0-----:R-:W-:-:S04]  /*0240*/  @!P0 IMAD.WIDE.U32 R12, R17, 0x4, R8 ;  /* 0x00000004110c8825 */ /* 0x001fc800078e0008 */
[----:B------:R-:W-:-:S06]  /*0250*/  IMAD.MOV.U32 R8, RZ, RZ, RZ ;  /* 0x000000ffff087224 */ /* 0x000fcc00078e00ff */
[----:B------:R0:W5:Y:S01]  /*0260*/  @!P0 LDG.E R8, desc[UR4][R12.64] ;  /* 0x000000040c088981 */ /* 0x000162000c1e1900 */
[----:B------:R-:W-:Y:S02]  /*0270*/  PLOP3.LUT P0, PT, PT, PT, PT, 0x80, 0x8 ;  /* 0x000000000008781c */ /* 0x000fe40003f0f070 */
[----:B------:R-:W-:Y:S01]  /*0280*/  PLOP3.LUT P2, PT, PT, PT, PT, 0x80, 0x8 ;  /* 0x000000000008781c */ /* 0x000fe20003f4f070 */
[----:B------:R-:W-:-:S04]  /*0290*/  @!P3 IMAD R9, R3, 0x200, R0 ;  /* 0x000002000309b824 */ /* 0x000fc800078e0200 */
[----:B-1----:R-:W-:Y:S01]  /*02a0*/  @!P3 IMAD.WIDE.U32 R10, R9, 0x4, R10 ;  /* 0x00000004090ab825 */ /* 0x002fe200078e000a */
[----:B0-----:R-:W-:-:S03]  /*02b0*/  IADD3 R12, PT, PT, R0, 0x180, RZ ;  /* 0x00000180000c7810 */ /* 0x001fc60007ffe0ff */
[----:B------:R-:W-:Y:S01]  /*02c0*/  @!P3 IMAD.MOV.U32 R0, RZ, RZ, R16 ;  /* 0x000000ffff00b224 */ /* 0x000fe200078e0010 */
[----:B------:R-:W-:Y:S01]  /*02d0*/  BSSY.RECONVERGENT B0, `(.L_x_1651) ;  /* 0x000001e000007945 */ /* 0x000fe20003800200 */
[----:B---3--:R-:W-:-:S04]  /*02e0*/  @!P3 FSETP.NAN.FTZ.AND P1, PT, |R18|, |R18|, PT ;  /* 0x400000121200b20b */ /* 0x008fc80003f38200 */
[----:B------:R-:W-:Y:S02]  /*02f0*/  @!P3 PLOP3.LUT P0, PT, P1, PT, PT, 0x80, 0x8 ;  /* 0x000000000008b81c */ /* 0x000fe40000f0f070 */
[----:B--2---:R-:W-:-:S04]  /*0300*/  @!P5 FSETP.NAN.FTZ.AND P1, PT, |R7|, |R7|, PT ;  /* 0x400000070700d20b */ /* 0x004fc80003f38200 */
[----:B------:R-:W-:Y:S02]  /*0310*/  @!P5 PLOP3.LUT P2, PT, P1, PT, PT, 0x80, 0x8 ;  /* 0x000000000008d81c */ /* 0x000fe40000f4f070 */
[----:B------:R-:W-:Y:S02]  /*0320*/  PLOP3.LUT P1, PT, PT, PT, PT, 0x80, 0x8 ;  /* 0x000000000008781c */ /* 0x000fe40003f2f070 */
[----:B----4-:R-:W-:-:S04]  /*0330*/  @!P4 FSETP.NAN.FTZ.AND P6, PT, |R19|, |R19|, PT ;  /* 0x400000131300c20b */ /* 0x010fc80003fd8200 */
[----:B------:R-:W-:Y:S02]  /*0340*/  @!P4 PLOP3.LUT P1, PT, P6, PT, PT, 0x80, 0x8 ;  /* 0x000000000008c81c */ /* 0x000fe4000372f070 */
[----:B------:R-:W-:-:S04]  /*0350*/  @!P3 FSETP.GEU.FTZ.AND P6, PT, R18, RZ, PT ;  /* 0x000000ff1200b20b */ /* 0x000fc80003fde000 */
[----:B------:R-:W-:-:S05]  /*0360*/  @!P0 FSEL R18, RZ, 3.1415927410125732422, P6 ;  /* 0x40490fdbff128808 */ /* 0x000fca0003000000 */
[----:B------:R-:W-:Y:S01]  /*0370*/  @!P3 IMAD.MOV.U32 R6, RZ, RZ, R18 ;  /* 0x000000ffff06b224 */ /* 0x000fe200078e0012 */
[----:B------:R-:W-:-:S04]  /*0380*/  @!P5 FSETP.GEU.FTZ.AND P0, PT, R7, RZ, PT ;  /* 0x000000ff0700d20b */ /* 0x000fc80003f1e000 */
[----:B------:R0:W-:Y:S01]  /*0390*/  @!P3 STG.E desc[UR4][R10.64], R6 ;  /* 0x000000060a00b986 */ /* 0x0001e2000c101904 */
[----:B------:R-:W-:Y:S02]  /*03a0*/  @!P2 FSEL R7, RZ, 3.1415927410125732422, P0 ;  /* 0x40490fdbff07a808 */ /* 0x000fe40000000000 */
[----:B------:R-:W-:Y:S02]  /*03b0*/  ISETP.GE.AND P2, PT, R0, R5, PT ;  /* 0x000000050000720c */ /* 0x000fe40003f46270 */
[----:B------:R-:W-:-:S04]  /*03c0*/  @!P4 FSETP.GEU.FTZ.AND P0, PT, R19, RZ, PT ;  /* 0x000000ff1300c20b */ /* 0x000fc80003f1e000 */
[----:B------:R-:W-:Y:S01]  /*03d0*/  @!P1 FSEL R19, RZ, 3.1415927410125732422, P0 ;  /* 0x40490fdbff139808 */ /* 0x000fe20000000000 */
[----:B------:R-:W-:-:S04]  /*03e0*/  @!P5 IMAD.MOV.U32 R4, RZ, RZ, R7 ;  /* 0x000000ffff04d224 */ /* 0x000fc800078e0007 */
[----:B------:R-:W-:Y:S02]  /*03f0*/  @!P4 IMAD.MOV.U32 R2, RZ, RZ, R19 ;  /* 0x000000ffff02c224 */ /* 0x000fe400078e0013 */
[----:B0-----:R-:W-:Y:S05]  /*0400*/  @P2 BRA `(.L_x_1652) ;  /* 0x0000000000282947 */ /* 0x001fea0003800000 */
[----:B------:R-:W0:Y:S01]  /*0410*/  LDC.64 R6, c[0x0][0x388] ;  /* 0x0000e200ff067b82 */ /* 0x000e220000000a00 */
[----:B------:R-:W-:Y:S01]  /*0420*/  IMAD R11, R3, 0x200, R0 ;  /* 0x00000200030b7824 */ /* 0x000fe200078e0200 */
[----:B------:R-:W-:-:S04]  /*0430*/  IADD3 R0, PT, PT, R0, 0x80, RZ ;  /* 0x0000008000007810 */ /* 0x000fc80007ffe0ff */
[----:B------:R-:W-:-:S13]  /*0440*/  ISETP.GE.AND P0, PT, R0, R5, PT ;  /* 0x000000050000720c */ /* 0x000fda0003f06270 */
[----:B------:R-:W-:Y:S02]  /*0450*/  @!P0 IMAD R9, R3, 0x200, R0 ;  /* 0x0000020003098824 */ /* 0x000fe400078e0200 */
[----:B------:R-:W-:Y:S02]  /*0460*/  @!P0 VIADD R0, R0, 0x80 ;  /* 0x0000008000008836 */ /* 0x000fe40000000000 */
[----:B0-----:R-:W-:-:S04]  /*0470*/  IMAD.WIDE.U32 R10, R11, 0x4, R6 ;  /* 0x000000040b0a7825 */ /* 0x001fc800078e0006 */
[----:B------:R-:W-:Y:S01]  /*0480*/  @!P0 IMAD.WIDE.U32 R6, R9, 0x4, R6 ;  /* 0x0000000409068825 */ /* 0x000fe200078e0006 */
[----:B------:R0:W-:Y:S04]  /*0490*/  STG.E desc[UR4][R10.64], R4 ;  /* 0x000000040a007986 */ /* 0x0001e8000c101904 */
[----:B------:R0:W-:Y:S02]  /*04a0*/  @!P0 STG.E desc[UR4][R6.64], R2 ;  /* 0x0000000206008986 */ /* 0x0001e4000c101904 */
.L_x_1652:
[----:B------:R-:W-:Y:S05]  /*04b0*/  BSYNC.RECONVERGENT B0 ;  /* 0x0000000000007941 */ /* 0x000fea0003800200 */
.L_x_1651:
[-C--:B------:R-:W-:Y:S02]  /*04c0*/  ISETP.GE.AND P0, PT, R0, R5.reuse, PT ;  /* 0x000000050000720c */ /* 0x080fe40003f06270 */
[----:B------:R-:W-:-:S11]  /*04d0*/  ISETP.GE.AND P1, PT, R12, R5, PT ;  /* 0x000000050c00720c */ /* 0x000fd60003f26270 */
[----:B------:R-:W-:Y:S05]  /*04e0*/  @P0 EXIT ;  /* 0x000000000000094d */ /* 0x000fea0003800000 */
[----:B0-----:R-:W0:Y:S01]  /*04f0*/  LDC.64 R4, c[0x0][0x388] ;  /* 0x0000e200ff047b82 */ /* 0x001e220000000a00 */
[C---:B-----5:R-:W-:Y:S01]  /*0500*/  @!P1 FSETP.NAN.FTZ.AND P2, PT, |R8|.reuse, |R8|, PT ;  /* 0x400000080800920b */ /* 0x060fe20003f58200 */
[----:B------:R-:W-:Y:S01]  /*0510*/  IMAD R3, R3, 0x200, R0 ;  /* 0x0000020003037824 */ /* 0x000fe200078e0200 */
[----:B------:R-:W-:Y:S02]  /*0520*/  PLOP3.LUT P0, PT, PT, PT, PT, 0x80, 0x8 ;  /* 0x000000000008781c */ /* 0x000fe40003f0f070 */
[----:B------:R-:W-:Y:S02]  /*0530*/  @!P1 PLOP3.LUT P0, PT, P2, PT, PT, 0x80, 0x8 ;  /* 0x000000000008981c */ /* 0x000fe4000170f070 */
[----:B------:R-:W-:-:S11]  /*0540*/  @!P1 FSETP.GEU.FTZ.AND P2, PT, R8, RZ, PT ;  /* 0x000000ff0800920b */ /* 0x000fd60003f5e000 */
[----:B------:R-:W-:-:S05]  /*0550*/  @!P0 FSEL R8, RZ, 3.1415927410125732422, P2 ;  /* 0x40490fdbff088808 */ /* 0x000fca0001000000 */
[----:B------:R-:W-:Y:S02]  /*0560*/  @!P1 IMAD.MOV.U32 R7, RZ, RZ, R8 ;  /* 0x000000ffff079224 */ /* 0x000fe400078e0008 */
[----:B0-----:R-:W-:-:S05]  /*0570*/  IMAD.WIDE.U32 R2, R3, 0x4, R4 ;  /* 0x0000000403027825 */ /* 0x001fca00078e0004 */
[----:B------:R-:W-:Y:S01]  /*0580*/  STG.E desc[UR4][R2.64], R7 ;  /* 0x0000000702007986 */ /* 0x000fe2000c101904 */
[----:B------:R-:W-:Y:S05]  /*0590*/  EXIT ;  /* 0x000000000000794d */ /* 0x000fea0003800000 */
.L_x_1653:
        /* <DEDUP_REMOVED lines=14> */
.L_x_2252:


//--------------------- .text._ZN2at6native29vectorized_elementwise_kernelILi2EZZZNS0_17angle_kernel_cudaERNS_18TensorIteratorBaseEENKUlvE0_clEvENKUlvE0_clEvEUlfE_St5arrayIPcLm2EEEEviT0_T1_ --------------------------
	.section	.text._ZN2at6native29vectorized_elementwise_kernelILi2EZZZNS0_17angle_kernel_cudaERNS_18TensorIteratorBaseEENKUlvE0_clEvENKUlvE0_clEvEUlfE_St5arrayIPcLm2EEEEviT0_T1_,"ax",@progbits
	.align	128
        .global         _ZN2at6native29vectorized_elementwise_kernelILi2EZZZNS0_17angle_kernel_cudaERNS_18TensorIteratorBaseEENKUlvE0_clEvENKUlvE0_clEvEUlfE_St5arrayIPcLm2EEEEviT0_T1_
        .type           _ZN2at6native29vectorized_elementwise_kernelILi2EZZZNS0_17angle_kernel_cudaERNS_18TensorIteratorBaseEENKUlvE0_clEvENKUlvE0_clEvEUlfE_St5arrayIPcLm2EEEEviT0_T1_,@function
        .size           _ZN2at6native29vectorized_elementwise_kernelILi2EZZZNS0_17angle_kernel_cudaERNS_18TensorIteratorBaseEENKUlvE0_clEvENKUlvE0_clEvEUlfE_St5arrayIPcLm2EEEEviT0_T1_,(.L_x_2253 - _ZN2at6native29vectorized_elementwise_kernelILi2EZZZNS0_17angle_kernel_cudaERNS_18TensorIteratorBaseEENKUlvE0_clEvENKUlvE0_clEvEUlfE_St5arrayIPcLm2EEEEviT0_T1_)
        .other          _ZN2at6native29vectorized_elementwise_kernelILi2EZZZNS0_17angle_kernel_cudaERNS_18TensorIteratorBaseEENKUlvE0_clEvENKUlvE0_clEvEUlfE_St5arrayIPcLm2EEEEviT0_T1_,@"STO_CUDA_ENTRY STV_DEFAULT"
_ZN2at6native29vectorized_elementwise_kernelILi2EZZZNS0_17angle_kernel_cudaERNS_18TensorIteratorBaseEENKUlvE0_clEvENKUlvE0_clEvEUlfE_St5arrayIPcLm2EEEEviT0_T1_:
.text._ZN2at6native29vectorized_elementwise_kernelILi2EZZZNS0_17angle_kernel_cudaERNS_18TensorIteratorBaseEENKUlvE0_clEvENKUlvE0_clEvEUlfE_St5arrayIPcLm2EEEEviT0_T1_:
        /* <DEDUP_REMOVED lines=10> */
[----:B0-----:R-:W-:Y:S01]  /*00a0*/  ISETP.GE.U32.AND P0, PT, R7, R8, PT ;  /* 0x000000080700720c */ /* 0x001fe20003f06070 */
[----:B------:R-:W-:-:S12]  /*00b0*/  IMAD.MOV.U32 R6, RZ, RZ, R7 ;  /* 0x000000ffff067224 */ /* 0x000fd800078e0007 */
[----:B------:R-:W-:Y:S01]  /*00c0*/  @!P0 VIADD R7, R6, 0x80 ;  /* 0x0000008006078836 */ /* 0x000fe20000000000 */
[----:B------:R-:W0:Y:S01]  /*00d0*/  @!P0 LDC.64 R24, c[0x0][0x390] ;  /* 0x0000e400ff188b82 */ /* 0x000e220000000a00 */
[----:B------:R-:W-:-:S03]  /*00e0*/  @!P0 IMAD.IADD R3, R9, 0x1, R6 ;  /* 0x0000000109038824 */ /* 0x000fc600078e0206 */
[----:B------:R-:W-:-:S13]  /*00f0*/  ISETP.GE.U32.AND P1, PT, R7, R8, PT ;  /* 0x000000080700720c */ /* 0x000fda0003f26070 */
[----:B------:R-:W-:Y:S01]  /*0100*/  @!P1 IMAD.IADD R17, R9, 0x1, R7 ;  /* 0x0000000109119824 */ /* 0x000fe200078e0207 */
[----:B------:R-:W1:Y:S01]  /*0110*/  @!P1 LDC.64 R14, c[0x0][0x390] ;  /* 0x0000e400ff0e9b82 */ /* 0x000e620000000a00 */
[----:B------:R-:W-:-:S05]  /*0120*/  @!P1 VIADD R7, R7, 0x80 ;  /* 0x0000008007079836 */ /* 0x000fca0000000000 */
[----:B------:R-:W-:Y:S01]  /*0130*/  ISETP.GE.U32.AND P2, PT, R7, R8, PT ;  /* 0x000000080700720c */ /* 0x000fe20003f46070 */
[----:B0-----:R-:W-:-:S05]  /*0140*/  @!P0 IMAD.WIDE.U32 R24, R3, 0x4, R24 ;  /* 0x0000000403188825 */ /* 0x001fca00078e0018 */
[----:B------:R-:W2:Y:S07]  /*0150*/  @!P0 LDG.E R5, desc[UR4][R24.64] ;  /* 0x0000000418058981 */ /* 0x000eae000c1e1900 */
[----:B------:R-:W-:Y:S01]  /*0160*/  @!P2 IMAD.IADD R27, R9, 0x1, R7 ;  /* 0x00000001091ba824 */ /* 0x000fe200078e0207 */
[----:B------:R-:W0:Y:S01]  /*0170*/  @!P2 LDC.64 R22, c[0x0][0x390] ;  /* 0x0000e400ff16ab82 */ /* 0x000e220000000a00 */
[----:B------:R-:W-:-:S05]  /*0180*/  @!P2 VIADD R7, R7, 0x80 ;  /* 0x000000800707a836 */ /* 0x000fca0000000000 */
[----:B------:R-:W-:Y:S01]  /*0190*/  ISETP.GE.U32.AND P3, PT, R7, R8, PT ;  /* 0x000000080700720c */ /* 0x000fe20003f66070 */
[----:B-1----:R-:W-:-:S05]  /*01a0*/  @!P1 IMAD.WIDE.U32 R14, R17, 0x4, R14 ;  /* 0x00000004110e9825 */ /* 0x002fca00078e000e */
[----:B------:R1:W3:Y:S01]  /*01b0*/  @!P1 LDG.E R4, desc[UR4][R14.64] ;  /* 0x000000040e049981 */ /* 0x0002e2000c1e1900 */
[----:B------:R-:W-:-:S06]  /*01c0*/  CS2R R2, SRZ ;  /* 0x0000000000027805 */ /* 0x000fcc000001ff00 */
[----:B------:R-:W4:Y:S01]  /*01d0*/  @!P3 LDC.64 R16, c[0x0][0x390] ;  /* 0x0000e400ff10bb82 */ /* 0x000f220000000a00 */
[----:B0-----:R-:W-:-:S04]  /*01e0*/  @!P2 IMAD.WIDE.U32 R22, R27, 0x4, R22 ;  /* 0x000000041b16a825 */ /* 0x001fc800078e0016 */
[----:B------:R-:W-:Y:S01]  /*01f0*/  @!P3 IMAD.IADD R27, R9, 0x1, R7 ;  /* 0x00000001091bb824 */ /* 0x000fe200078e0207 */
[----:B------:R0:W5:Y:S01]  /*0200*/  @!P2 LDG.E R3, desc[UR4][R22.64] ;  /* 0x000000041603a981 */ /* 0x000162000c1e1900 */
[----:B------:R-:W-:-:S05]  /*0210*/  @!P3 VIADD R7, R7, 0x80 ;  /* 0x000000800707b836 */ /* 0x000fca0000000000 */
[----:B------:R-:W-:Y:S01]  /*0220*/  ISETP.GE.U32.AND P6, PT, R7, R8, PT ;  /* 0x000000080700720c */ /* 0x000fe20003fc6070 */
[----:B----4-:R-:W-:-:S05]  /*0230*/  @!P3 IMAD.WIDE.U32 R16, R27, 0x4, R16 ;  /* 0x000000041b10b825 */ /* 0x010fca00078e0010 */
[----:B------:R4:W5:Y:S07]  /*0240*/  @!P3 LDG.E R2, desc[UR4][R16.64] ;  /* 0x000000041002b981 */ /* 0x00096e000c1e1900 */
[----:B-1----:R-:W1:Y:S01]  /*0250*/  @!P6 LDC.64 R14, c[0x0][0x390] ;  /* 0x0000e400ff0eeb82 */ /* 0x002e620000000a00 */
[----:B------:R-:W-:Y:S02]  /*0260*/  @!P6 IMAD.IADD R25, R9, 0x1, R7 ;  /* 0x000000010919e824 */ /* 0x000fe400078e0207 */
[----:B------:R-:W-:-:S02]  /*0270*/  IMAD.MOV.U32 R0, RZ, RZ, RZ ;  /* 0x000000ffff007224 */ /* 0x000fc400078e00ff */
[----:B-1----:R-:W-:-:S05]  /*0280*/  @!P6 IMAD.WIDE.U32 R14, R25, 0x4, R14 ;  /* 0x00000004190ee825 */ /* 0x002fca00078e000e */
[----:B------:R1:W5:Y:S01]  /*0290*/  @!P6 LDG.E R0, desc[UR4][R14.64] ;  /* 0x000000040e00e981 */ /* 0x000362000c1e1900 */
[C---:B------:R-:W-:Y:S01]  /*02a0*/  ISETP.GE.U32.AND P0, PT, R6.reuse, R8, PT ;  /* 0x000000080600720c */ /* 0x040fe20003f06070 */
[----:B0-----:R-:W-:-:S05]  /*02b0*/  VIADD R23, R6, 0x80 ;  /* 0x0000008006177836 */ /* 0x001fca0000000000 */
[----:B------:R-:W-:Y:S01]  /*02c0*/  ISETP.GE.U32.AND P2, PT, R23, R8, PT ;  /* 0x000000081700720c */ /* 0x000fe20003f46070 */
[C---:B----4-:R-:W-:Y:S01]  /*02d0*/  VIADD R17, R6.reuse, 0x100 ;  /* 0x0000010006117836 */ /* 0x050fe20000000000 */
[----:B------:R-:W-:Y:S02]  /*02e0*/  PLOP3.LUT P4, PT, PT, PT, PT, 0x80, 0x8 ;  /* 0x000000000008781c */ /* 0x000fe40003f8f070 */
[----:B------:R-:W-:Y:S01]  /*02f0*/  PLOP3.LUT P3, PT, PT, PT, PT, 0x80, 0x8 ;  /* 0x000000000008781c */ /* 0x000fe20003f6f070 */
[----:B-1----:R-:W-:Y:S02]  /*0300*/  VIADD R15, R6, 0x180 ;  /* 0x00000180060f7836 */ /* 0x002fe40000000000 */
[----:B------:R-:W-:Y:S01]  /*0310*/  @!P6 VIADD R7, R7, 0x80 ;  /* 0x000000800707e836 */ /* 0x000fe20000000000 */
[----:B------:R-:W-:Y:S02]  /*0320*/  PLOP3.LUT P6, PT, PT, PT, PT, 0x80, 0x8 ;  /* 0x000000000008781c */ /* 0x000fe40003fcf070 */
[----:B------:R-:W-:-:S02]  /*0330*/  CS2R R24, SRZ ;  /* 0x0000000000187805 */ /* 0x000fc4000001ff00 */
[----:B--2---:R-:W-:-:S04]  /*0340*/  @!P0 FSETP.NAN.FTZ.AND P1, PT, |R5|, |R5|, PT ;  /* 0x400000050500820b */ /* 0x004fc80003f38200 */
[----:B------:R-:W-:Y:S02]  /*0350*/  @!P0 PLOP3.LUT P4, PT, P1, PT, PT, 0x80, 0x8 ;  /* 0x000000000008881c */ /* 0x000fe40000f8f070 */
[----:B------:R-:W-:Y:S02]  /*0360*/  ISETP.GE.U32.AND P1, PT, R17, R8, PT ;  /* 0x000000081100720c */ /* 0x000fe40003f26070 */
[----:B---3--:R-:W-:-:S04]  /*0370*/  @!P2 FSETP.NAN.FTZ.AND P5, PT, |R4|, |R4|, PT ;  /* 0x400000040400a20b */ /* 0x008fc80003fb8200 */
[----:B------:R-:W-:Y:S02]  /*0380*/  @!P2 PLOP3.LUT P3, PT, P5, PT, PT, 0x80, 0x8 ;  /* 0x000000000008a81c */ /* 0x000fe40002f6f070 */
[----:B------:R-:W-:-:S04]  /*0390*/  @!P0 FSETP.GEU.FTZ.AND P5, PT, R5, RZ, PT ;  /* 0x000000ff0500820b */ /* 0x000fc80003fbe000 */
[----:B------:R-:W-:Y:S02]  /*03a0*/  @!P4 FSEL R5, RZ, 3.1415927410125732422, P5 ;  /* 0x40490fdbff05c808 */ /* 0x000fe40002800000 */
[----:B------:R-:W-:Y:S02]  /*03b0*/  @!P2 FSETP.GEU.FTZ.AND P5, PT, R4, RZ, PT ;  /* 0x000000ff0400a20b */ /* 0x000fe40003fbe000 */
[----:B-----5:R-:W-:-:S03]  /*03c0*/  @!P1 FSETP.NAN.FTZ.AND P4, PT, |R3|, |R3|, PT ;  /* 0x400000030300920b */ /* 0x020fc60003f98200 */
[----:B------:R-:W-:Y:S02]  /*03d0*/  @!P3 FSEL R4, RZ, 3.1415927410125732422, P5 ;  /* 0x40490fdbff04b808 */ /* 0x000fe40002800000 */
[----:B------:R-:W-:Y:S02]  /*03e0*/  PLOP3.LUT P3, PT, PT, PT, PT, 0x80, 0x8 ;  /* 0x000000000008781c */ /* 0x000fe40003f6f070 */
[----:B------:R-:W-:Y:S02]  /*03f0*/  @!P1 PLOP3.LUT P3, PT, P4, PT, PT, 0x80, 0x8 ;  /* 0x000000000008981c */ /* 0x000fe4000276f070 */
[----:B------:R-:W-:Y:S02]  /*0400*/  ISETP.GE.U32.AND P5, PT, R15, R8, PT ;  /* 0x000000080f00720c */ /* 0x000fe40003fa6070 */
[----:B------:R-:W-:-:S09]  /*0410*/  @!P1 FSETP.GEU.FTZ.AND P4, PT, R3, RZ, PT ;  /* 0x000000ff0300920b */ /* 0x000fd20003f9e000 */
[----:B------:R-:W-:Y:S02]  /*0420*/  @!P3 FSEL R3, RZ, 3.1415927410125732422, P4 ;  /* 0x40490fdbff03b808 */ /* 0x000fe40002000000 */
[----:B------:R-:W-:Y:S02]  /*0430*/  @!P5 FSETP.NAN.FTZ.AND P4, PT, |R2|, |R2|, PT ;  /* 0x400000020200d20b */ /* 0x000fe40003f98200 */
[----:B------:R-:W-:Y:S02]  /*0440*/  PLOP3.LUT P3, PT, PT, PT, PT, 0x80, 0x8 ;  /* 0x000000000008781c */ /* 0x000fe40003f6f070 */
[----:B------:R-:W-:Y:S01]  /*0450*/  @!P5 PLOP3.LUT P3, PT, P4, PT, PT, 0x80, 0x8 ;  /* 0x000000000008d81c */ /* 0x000fe2000276f070 */
[----:B------:R-:W-:Y:S01]  /*0460*/  VIADD R15, R6, 0x200 ;  /* 0x00000200060f7836 */ /* 0x000fe20000000000 */
[----:B------:R-:W-:-:S11]  /*0470*/  @!P5 FSETP.GEU.FTZ.AND P4, PT, R2, RZ, PT ;  /* 0x000000ff0200d20b */ /* 0x000fd60003f9e000 */
[----:B------:R-:W-:Y:S02]  /*0480*/  @!P3 FSEL R2, RZ, 3.1415927410125732422, P4 ;  /* 0x40490fdbff02b808 */ /* 0x000fe40002000000 */
[----:B------:R-:W-:-:S13]  /*0490*/  ISETP.GE.U32.AND P4, PT, R15, R8, PT ;  /* 0x000000080f00720c */ /* 0x000fda0003f86070 */
[----:B------:R-:W-:-:S04]  /*04a0*/  @!P4 FSETP.NAN.FTZ.AND P3, PT, |R0|, |R0|, PT ;  /* 0x400000000000c20b */ /* 0x000fc80003f78200 */
[----:B------:R-:W-:Y:S02]  /*04b0*/  @!P4 PLOP3.LUT P6, PT, P3, PT, PT, 0x80, 0x8 ;  /* 0x000000000008c81c */ /* 0x000fe40001fcf070 */
[----:B------:R-:W-:-:S11]  /*04c0*/  @!P4 FSETP.GEU.FTZ.AND P3, PT, R0, RZ, PT ;  /* 0x000000ff0000c20b */ /* 0x000fd60003f7e000 */
[----:B------:R-:W-:Y:S02]  /*04d0*/  @!P6 FSEL R0, RZ, 3.1415927410125732422, P3 ;  /* 0x40490fdbff00e808 */ /* 0x000fe40001800000 */
[----:B------:R-:W-:-:S13]  /*04e0*/  ISETP.GE.U32.AND P6, PT, R7, R8, PT ;  /* 0x000000080700720c */ /* 0x000fda0003fc6070 */
[----:B------:R-:W0:Y:S01]  /*04f0*/  @!P6 LDC.64 R14, c[0x0][0x390] ;  /* 0x0000e400ff0eeb82 */ /* 0x000e220000000a00 */
[----:B------:R-:W-:-:S04]  /*0500*/  @!P6 IMAD.IADD R17, R9, 0x1, R7 ;  /* 0x000000010911e824 */ /* 0x000fc800078e0207 */
[----:B0-----:R-:W-:-:S05]  /*0510*/  @!P6 IMAD.WIDE.U32 R14, R17, 0x4, R14 ;  /* 0x00000004110ee825 */ /* 0x001fca00078e000e */
[----:B------:R0:W2:Y:S01]  /*0520*/  @!P6 LDG.E R24, desc[UR4][R14.64] ;  /* 0x000000040e18e981 */ /* 0x0000a2000c1e1900 */
[----:B------:R-:W-:-:S05]  /*0530*/  VIADD R17, R6, 0x280 ;  /* 0x0000028006117836 */ /* 0x000fca0000000000 */
[-C--:B------:R-:W-:Y:S02]  /*0540*/  ISETP.GE.U32.AND P3, PT, R17, R8.reuse, PT ;  /* 0x000000081100720c */ /* 0x080fe40003f66070 */
[----:B------:R-:W-:Y:S01]  /*0550*/  P2R R22, PR, RZ, 0x1 ;  /* 0x00000001ff167803 */ /* 0x000fe20000000000 */
[----:B------:R-:W-:Y:S01]  /*0560*/  @!P6 VIADD R7, R7, 0x80 ;  /* 0x000000800707e836 */ /* 0x000fe20000000000 */
[----:B------:R-:W-:Y:S02]  /*0570*/  P2R R16, PR, RZ, 0x4 ;  /* 0x00000004ff107803 */ /* 0x000fe40000000000 */
[----:B------:R-:W-:Y:S02]  /*0580*/  PLOP3.LUT P2, PT, PT, PT, PT, 0x80, 0x8 ;  /* 0x000000000008781c */ /* 0x000fe40003f4f070 */
[----:B------:R-:W-:-:S13]  /*0590*/  ISETP.GE.U32.AND P6, PT, R7, R8, PT ;  /* 0x000000080700720c */ /* 0x000fda0003fc6070 */
[----:B0-----:R-:W-:Y:S02]  /*05a0*/  @!P6 IMAD.IADD R15, R9, 0x1, R7 ;  /* 0x00000001090fe824 */ /* 0x001fe400078e0207 */
[----:B------:R-:W-:Y:S01]  /*05b0*/  @!P6 VIADD R7, R7, 0x80 ;  /* 0x000000800707e836 */ /* 0x000fe20000000000 */
[----:B--2---:R-:W-:-:S04]  /*05c0*/  @!P3 FSETP.NAN.FTZ.AND P0, PT, |R24|, |R24|, PT ;  /* 0x400000181800b20b */ /* 0x004fc80003f18200 */
[----:B------:R-:W-:Y:S02]  /*05d0*/  @!P3 PLOP3.LUT P2, PT, P0, PT, PT, 0x80, 0x8 ;  /* 0x000000000008b81c */ /* 0x000fe4000074f070 */
[----:B------:R-:W-:-:S11]  /*05e0*/  @!P3 FSETP.GEU.FTZ.AND P0, PT, R24, RZ, PT ;  /* 0x000000ff1800b20b */ /* 0x000fd60003f1e000 */
[----:B------:R-:W-:Y:S02]  /*05f0*/  @!P2 FSEL R24, RZ, 3.1415927410125732422, P0 ;  /* 0x40490fdbff18a808 */ /* 0x000fe40000000000 */
[----:B------:R-:W-:Y:S02]  /*0600*/  ISETP.NE.AND P2, PT, R16, RZ, PT ;  /* 0x000000ff1000720c */ /* 0x000fe40003f45270 */
[----:B------:R-:W0:Y:S02]  /*0610*/  @!P6 LDC.64 R16, c[0x0][0x390] ;  /* 0x0000e400ff10eb82 */ /* 0x000e240000000a00 */
[----:B0-----:R-:W-:-:S05]  /*0620*/  @!P6 IMAD.WIDE.U32 R16, R15, 0x4, R16 ;  /* 0x000000040f10e825 */ /* 0x001fca00078e0010 */
[----:B------:R-:W2:Y:S01]  /*0630*/  @!P6 LDG.E R25, desc[UR4][R16.64] ;  /* 0x000000041019e981 */ /* 0x000ea2000c1e1900 */
[----:B------:R-:W-:-:S13]  /*0640*/  ISETP.GE.U32.AND P6, PT, R7, R8, PT ;  /* 0x000000080700720c */ /* 0x000fda0003fc6070 */
[----:B------:R-:W0:Y:S01]  /*0650*/  @!P6 LDC.64 R14, c[0x0][0x390] ;  /* 0x0000e400ff0eeb82 */ /* 0x000e220000000a00 */
[----:B------:R-:W-:-:S04]  /*0660*/  @!P6 IMAD.IADD R7, R9, 0x1, R7 ;  /* 0x000000010907e824 */ /* 0x000fc800078e0207 */
[----:B0-----:R-:W-:-:S04]  /*0670*/  @!P6 IMAD.WIDE.U32 R14, R7, 0x4, R14 ;  /* 0x00000004070ee825 */ /* 0x001fc800078e000e */
[----:B------:R-:W-:-:S06]  /*0680*/  IMAD.MOV.U32 R7, RZ, RZ, RZ ;  /* 0x000000ffff077224 */ /* 0x000fcc00078e00ff */
[----:B------:R-:W3:Y:S01]  /*0690*/  @!P6 LDG.E R7, desc[UR4][R14.64] ;  /* 0x000000040e07e981 */ /* 0x000ee2000c1e1900 */
[----:B------:R-:W-:-:S05]  /*06a0*/  VIADD R27, R6, 0x300 ;  /* 0x00000300061b7836 */ /* 0x000fca0000000000 */
[----:B------:R-:W-:Y:S01]  /*06b0*/  ISETP.GE.U32.AND P6, PT, R27, R8, PT ;  /* 0x000000081b00720c */ /* 0x000fe20003fc6070 */
[----:B------:R-:W-:Y:S02]  /*06c0*/  VIADD R27, R6, 0x380 ;  /* 0x00000380061b7836 */ /* 0x000fe40000000000 */
[----:B------:R-:W-:-:S03]  /*06d0*/  @!P2 IMAD.MOV.U32 R10, RZ, RZ, R4 ;  /* 0x000000ffff0aa224 */ /* 0x000fc600078e0004 */
[----:B------:R-:W-:Y:S01]  /*06e0*/  ISETP.GE.U32.AND P2, PT, R27, R8, PT ;  /* 0x000000081b00720c */ /* 0x000fe20003f46070 */
[----:B------:R-:W-:Y:S01]  /*06f0*/  @!P1 IMAD.MOV.U32 R11, RZ, RZ, R3 ;  /* 0x000000ffff0b9224 */ /* 0x000fe200078e0003 */
[----:B------:R-:W-:Y:S01]  /*0700*/  PLOP3.LUT P1, PT, PT, PT, PT, 0x80, 0x8 ;  /* 0x000000000008781c */ /* 0x000fe20003f2f070 */
[----:B------:R-:W-:Y:S01]  /*0710*/  @!P5 IMAD.MOV.U32 R12, RZ, RZ, R2 ;  /* 0x000000ffff0cd224 */ /* 0x000fe200078e0002 */
[----:B------:R-:W-:Y:S01]  /*0720*/  PLOP3.LUT P5, PT, PT, PT, PT, 0x80, 0x8 ;  /* 0x000000000008781c */ /* 0x000fe20003faf070 */
[----:B------:R-:W-:Y:S04]  /*0730*/  BSSY.RECONVERGENT B0, `(.L_x_1655) ;  /* 0x0000040000007945 */ /* 0x000fe80003800200 */
[----:B------:R-:W-:Y:S01]  /*0740*/  BSSY.RELIABLE B1, `(.L_x_1656) ;  /* 0x0000038000017945 */ /* 0x000fe20003800100 */
[----:B------:R-:W-:-:S02]  /*0750*/  @!P4 IMAD.MOV.U32 R18, RZ, RZ, R0 ;  /* 0x000000ffff12c224 */ /* 0x000fc400078e0000 */
[----:B------:R-:W-:Y:S01]  /*0760*/  @!P3 IMAD.MOV.U32 R19, RZ, RZ, R24 ;  /* 0x000000ffff13b224 */ /* 0x000fe200078e0018 */
[----:B--2---:R-:W-:-:S04]  /*0770*/  @!P6 FSETP.NAN.FTZ.AND P0, PT, |R25|, |R25|, PT ;  /* 0x400000191900e20b */ /* 0x004fc80003f18200 */
[----:B------:R-:W-:Y:S02]  /*0780*/  @!P6 PLOP3.LUT P1, PT, P0, PT, PT, 0x80, 0x8 ;  /* 0x000000000008e81c */ /* 0x000fe4000072f070 */
[----:B---3--:R-:W-:-:S04]  /*0790*/  @!P2 FSETP.NAN.FTZ.AND P0, PT, |R7|, |R7|, PT ;  /* 0x400000070700a20b */ /* 0x008fc80003f18200 */
[----:B------:R-:W-:Y:S02]  /*07a0*/  @!P2 PLOP3.LUT P5, PT, P0, PT, PT, 0x80, 0x8 ;  /* 0x000000000008a81c */ /* 0x000fe400007af070 */
[----:B------:R-:W-:-:S13]  /*07b0*/  ISETP.NE.AND P0, PT, R22, RZ, PT ;  /* 0x000000ff1600720c */ /* 0x000fda0003f05270 */
[----:B------:R-:W0:Y:S01]  /*07c0*/  @!P0 LDC.64 R2, c[0x0][0x388] ;  /* 0x0000e200ff028b82 */ /* 0x000e220000000a00 */
[----:B------:R-:W-:Y:S02]  /*07d0*/  @!P0 IMAD.IADD R15, R9, 0x1, R6 ;  /* 0x00000001090f8824 */ /* 0x000fe400078e0206 */
[----:B------:R-:W-:Y:S02]  /*07e0*/  @!P0 IMAD.MOV.U32 R13, RZ, RZ, R5 ;  /* 0x000000ffff0d8224 */ /* 0x000fe400078e0005 */
[----:B------:R-:W-:Y:S02]  /*07f0*/  @!P0 IMAD.MOV.U32 R6, RZ, RZ, R23 ;  /* 0x000000ffff068224 */ /* 0x000fe400078e0017 */
[----:B0-----:R-:W-:-:S05]  /*0800*/  @!P0 IMAD.WIDE.U32 R2, R15, 0x4, R2 ;  /* 0x000000040f028825 */ /* 0x001fca00078e0002 */
[----:B------:R0:W-:Y:S01]  /*0810*/  @!P0 STG.E desc[UR4][R2.64], R13 ;  /* 0x0000000d02008986 */ /* 0x0001e2000c101904 */
[----:B------:R-:W-:-:S04]  /*0820*/  @!P6 FSETP.GEU.FTZ.AND P0, PT, R25, RZ, PT ;  /* 0x000000ff1900e20b */ /* 0x000fc80003f1e000 */
[----:B------:R-:W-:Y:S02]  /*0830*/  @!P1 FSEL R25, RZ, 3.1415927410125732422, P0 ;  /* 0x40490fdbff199808 */ /* 0x000fe40000000000 */
[----:B------:R-:W-:Y:S02]  /*0840*/  ISETP.GE.U32.AND P1, PT, R6, R8, PT ;  /* 0x000000080600720c */ /* 0x000fe40003f26070 */
[----:B------:R-:W-:-:S04]  /*0850*/  @!P2 FSETP.GEU.FTZ.AND P0, PT, R7, RZ, PT ;  /* 0x000000ff0700a20b */ /* 0x000fc80003f1e000 */
[----:B------:R-:W-:Y:S01]  /*0860*/  @!P5 FSEL R7, RZ, 3.1415927410125732422, P0 ;  /* 0x40490fdbff07d808 */ /* 0x000fe20000000000 */
[----:B------:R-:W-:-:S04]  /*0870*/  @!P6 IMAD.MOV.U32 R20, RZ, RZ, R25 ;  /* 0x000000ffff14e224 */ /* 0x000fc800078e0019 */
[----:B------:R-:W-:Y:S02]  /*0880*/  @!P2 IMAD.MOV.U32 R21, RZ, RZ, R7 ;  /* 0x000000ffff15a224 */ /* 0x000fe400078e0007 */
[----:B0-----:R-:W-:Y:S05]  /*0890*/  @P1 BRA `(.L_x_1657) ;  /* 0x0000000000301947 */ /* 0x001fea0003800000 */
[----:B------:R-:W0:Y:S01]  /*08a0*/  LDC.64 R2, c[0x0][0x388] ;  /* 0x0000e200ff027b82 */ /* 0x000e220000000a00 */
[----:B------:R-:W-:Y:S02]  /*08b0*/  IMAD.IADD R5, R9, 0x1, R6 ;  /* 0x0000000109057824 */ /* 0x000fe400078e0206 */
[----:B------:R-:W-:-:S05]  /*08c0*/  VIADD R6, R6, 0x80 ;  /* 0x0000008006067836 */ /* 0x000fca0000000000 */
[----:B------:R-:W-:Y:S01]  /*08d0*/  ISETP.GE.U32.AND P0, PT, R6, R8, PT ;  /* 0x000000080600720c */ /* 0x000fe20003f06070 */
[----:B0-----:R-:W-:-:S05]  /*08e0*/  IMAD.WIDE.U32 R2, R5, 0x4, R2 ;  /* 0x0000000405027825 */ /* 0x001fca00078e0002 */
[----:B------:R0:W-:Y:S07]  /*08f0*/  STG.E desc[UR4][R2.64], R10 ;  /* 0x0000000a02007986 */ /* 0x0001ee000c101904 */
[----:B------:R-:W-:Y:S05]  /*0900*/  @P0 BRA `(.L_x_1658) ;  /* 0x0000000000300947 */ /* 0x000fea0003800000 */
[----:B0-----:R-:W0:Y:S01]  /*0910*/  LDC.64 R2, c[0x0][0x388] ;  /* 0x0000e200ff027b82 */ /* 0x001e220000000a00 */
[----:B------:R-:W-:Y:S02]  /*0920*/  IMAD.IADD R5, R9, 0x1, R6 ;  /* 0x0000000109057824 */ /* 0x000fe400078e0206 */
[----:B------:R-:W-:Y:S02]  /*0930*/  VIADD R6, R6, 0x80 ;  /* 0x0000008006067836 */ /* 0x000fe40000000000 */
[----:B0-----:R-:W-:-:S05]  /*0940*/  IMAD.WIDE.U32 R2, R5, 0x4, R2 ;  /* 0x0000000405027825 */ /* 0x001fca00078e0002 */
[----:B------:R0:W-:Y:S02]  /*0950*/  STG.E desc[UR4][R2.64], R11 ;  /* 0x0000000b02007986 */ /* 0x0001e4000c101904 */
.L_x_1657:
[----:B------:R-:W-:-:S13]  /*0960*/  ISETP.GE.U32.AND P0, PT, R6, R8, PT ;  /* 0x000000080600720c */ /* 0x000fda0003f06070 */
[----:B------:R-:W-:Y:S05]  /*0970*/  @P0 BRA `(.L_x_1659) ;  /* 0x0000000000300947 */ /* 0x000fea0003800000 */
[----:B0-----:R-:W0:Y:S01]  /*0980*/  LDC.64 R2, c[0x0][0x388] ;  /* 0x0000e200ff027b82 */ /* 0x001e220000000a00 */
[----:B------:R-:W-:Y:S02]  /*0990*/  IMAD.IADD R5, R9, 0x1, R6 ;  /* 0x0000000109057824 */ /* 0x000fe400078e0206 */
[----:B------:R-:W-:Y:S02]  /*09a0*/  VIADD R6, R6, 0x80 ;  /* 0x0000008006067836 */ /* 0x000fe40000000000 */
[----:B0-----:R-:W-:-:S05]  /*09b0*/  IMAD.WIDE.U32 R2, R5, 0x4, R2 ;  /* 0x0000000405027825 */ /* 0x001fca00078e0002 */
[----:B------:R1:W-:Y:S02]  /*09c0*/  STG.E desc[UR4][R2.64], R12 ;  /* 0x0000000c02007986 */ /* 0x0003e4000c101904 */
.L_x_1658:
[----:B------:R-:W-:-:S13]  /*09d0*/  ISETP.GE.U32.AND P0, PT, R6, R8, PT ;  /* 0x000000080600720c */ /* 0x000fda0003f06070 */
[----:B------:R-:W-:Y:S05]  /*09e0*/  @P0 BRA `(.L_x_1660) ;  /* 0x0000000000340947 */ /* 0x000fea0003800000 */
[----:B01----:R-:W0:Y:S01]  /*09f0*/  LDC.64 R2, c[0x0][0x388] ;  /* 0x0000e200ff027b82 */ /* 0x003e220000000a00 */
[----:B------:R-:W-:Y:S02]  /*0a00*/  IMAD.IADD R5, R9, 0x1, R6 ;  /* 0x0000000109057824 */ /* 0x000fe400078e0206 */
[----:B------:R-:W-:Y:S02]  /*0a10*/  VIADD R6, R6, 0x80 ;  /* 0x0000008006067836 */ /* 0x000fe40000000000 */
[----:B0-----:R-:W-:-:S05]  /*0a20*/  IMAD.WIDE.U32 R2, R5, 0x4, R2 ;  /* 0x0000000405027825 */ /* 0x001fca00078e0002 */
[----:B------:R1:W-:Y:S02]  /*0a30*/  STG.E desc[UR4][R2.64], R18 ;  /* 0x0000001202007986 */ /* 0x0003e4000c101904 */
.L_x_1659:
[----:B------:R-:W-:-:S13]  /*0a40*/  ISETP.GE.U32.AND P0, PT, R6, R8, PT ;  /* 0x000000080600720c */ /* 0x000fda0003f06070 */
[----:B------:R-:W-:Y:S05]  /*0a50*/  @P0 BREAK.RELIABLE B1 ;  /* 0x0000000000010942 */ /* 0x000fea0003800100 */
[----:B------:R-:W-:Y:S05]  /*0a60*/  @P0 BRA `(.L_x_1661) ;  /* 0x0000000000300947 */ /* 0x000fea0003800000 */
[----:B01----:R-:W0:Y:S01]  /*0a70*/  LDC.64 R2, c[0x0][0x388] ;  /* 0x0000e200ff027b82 */ /* 0x003e220000000a00 */
[----:B------:R-:W-:Y:S02]  /*0a80*/  IMAD.IADD R5, R9, 0x1, R6 ;  /* 0x0000000109057824 */ /* 0x000fe400078e0206 */
[----:B------:R-:W-:Y:S02]  /*0a90*/  VIADD R6, R6, 0x80 ;  /* 0x0000008006067836 */ /* 0x000fe40000000000 */
[----:B0-----:R-:W-:-:S05]  /*0aa0*/  IMAD.WIDE.U32 R2, R5, 0x4, R2 ;  /* 0x0000000405027825 */ /* 0x001fca00078e0002 */
[----:B------:R2:W-:Y:S02]  /*0ab0*/  STG.E desc[UR4][R2.64], R19 ;  /* 0x0000001302007986 */ /* 0x0005e4000c101904 */
.L_x_1660:
[----:B------:R-:W-:Y:S05]  /*0ac0*/  BSYNC.RELIABLE B1 ;  /* 0x0000000000017941 */ /* 0x000fea0003800100 */
.L_x_1656:
[----:B------:R-:W-:-:S13]  /*0ad0*/  ISETP.GE.U32.AND P0, PT, R6, R8, PT ;  /* 0x000000080600720c */ /* 0x000fda0003f06070 */
[----:B012---:R-:W0:Y:S01]  /*0ae0*/  @!P0 LDC.64 R2, c[0x0][0x388] ;  /* 0x0000e200ff028b82 */ /* 0x007e220000000a00 */
[----:B------:R-:W-:Y:S02]  /*0af0*/  @!P0 IMAD.IADD R5, R9, 0x1, R6 ;  /* 0x0000000109058824 */ /* 0x000fe400078e0206 */
[----:B------:R-:W-:Y:S02]  /*0b00*/  @!P0 VIADD R6, R6, 0x80 ;  /* 0x0000008006068836 */ /* 0x000fe40000000000 */
[----:B0-----:R-:W-:-:S05]  /*0b10*/  @!P0 IMAD.WIDE.U32 R2, R5, 0x4, R2 ;  /* 0x0000000405028825 */ /* 0x001fca00078e0002 */
[----:B------:R2:W-:Y:S02]  /*0b20*/  @!P0 STG.E desc[UR4][R2.64], R20 ;  /* 0x0000001402008986 */ /* 0x0005e4000c101904 */
.L_x_1661:
[----:B------:R-:W-:Y:S05]  /*0b30*/  BSYNC.RECONVERGENT B0 ;  /* 0x0000000000007941 */ /* 0x000fea0003800200 */
.L_x_1655:
[----:B------:R-:W-:Y:S05]  /*0b40*/  WARPSYNC.ALL ;  /* 0x0000000000007948 */ /* 0x000fea0003800000 */
[----:B------:R-:W-:-:S13]  /*0b50*/  ISETP.GE.U32.AND P0, PT, R6, R8, PT ;  /* 0x000000080600720c */ /* 0x000fda0003f06070 */
[----:B------:R-:W-:Y:S05]  /*0b60*/  @P0 EXIT ;  /* 0x000000000000094d */ /* 0x000fea0003800000 */
[----:B012---:R-:W0:Y:S01]  /*0b70*/  LDC.64 R2, c[0x0][0x388] ;  /* 0x0000e200ff027b82 */ /* 0x007e220000000a00 */
[----:B------:R-:W-:-:S04]  /*0b80*/  IMAD.IADD R9, R9, 0x1, R6 ;  /* 0x0000000109097824 */ /* 0x000fc800078e0206 */
[----:B0-----:R-:W-:-:S05]  /*0b90*/  IMAD.WIDE.U32 R2, R9, 0x4, R2 ;  /* 0x0000000409027825 */ /* 0x001fca00078e0002 */
[----:B------:R-:W-:Y:S01]  /*0ba0*/  STG.E desc[UR4][R2.64], R21 ;  /* 0x0000001502007986 */ /* 0x000fe2000c101904 */
[----:B------:R-:W-:Y:S05]  /*0bb0*/  EXIT ;  /* 0x000000000000794d */ /* 0x000fea0003800000 */
.L_x_1654:
[----:B------:R-:W0:Y:S01]  /*0bc0*/  S2R R17, SR_TID.X ;  /* 0x0000000000117919 */ /* 0x000e220000002100 */
[----:B------:R-:W1:Y:S08]  /*0bd0*/  LDC.64 R2, c[0x0][0x390] ;  /* 0x0000e400ff027b82 */ /* 0x000e700000000a00 */
[----:B------:R-:W2:Y:S01]  /*0be0*/  LDC.64 R4, c[0x0][0x388] ;  /* 0x0000e200ff047b82 */ /* 0x000ea20000000a00 */
[----:B-1----:R-:W-:-:S04]  /*0bf0*/  IMAD.WIDE.U32 R2, R9, 0x4, R2 ;  /* 0x0000000409027825 */ /* 0x002fc800078e0002 */
[----:B0-----:R-:W-:-:S05]  /*0c00*/  IMAD.WIDE.U32 R2, R17, 0x8, R2 ;  /* 0x0000000811027825 */ /* 0x001fca00078e0002 */
[----:B------:R-:W3:Y:S04]  /*0c10*/  LDG.E.64 R6, desc[UR4][R2.64] ;  /* 0x0000000402067981 */ /* 0x000ee8000c1e1b00 */
[----:B------:R-:W4:Y:S04]  /*0c20*/  LDG.E.64 R10, desc[UR4][R2.64+0x400] ;  /* 0x00040004020a7981 */ /* 0x000f28000c1e1b00 */
[----:B------:R-:W5:Y:S04]  /*0c30*/  LDG.E.64 R12, desc[UR4][R2.64+0x800] ;  /* 0x00080004020c7981 */ /* 0x000f68000c1e1b00 */
[----:B------:R2:W5:Y:S02]  /*0c40*/  LDG.E.64 R14, desc[UR4][R2.64+0xc00] ;  /* 0x000c0004020e7981 */ /* 0x000564000c1e1b00 */
[----:B--2---:R-:W-:-:S04]  /*0c50*/  IMAD.WIDE.U32 R2, R9, 0x4, R4 ;  /* 0x0000000409027825 */ /* 0x004fc800078e0004 */
[----:B------:R-:W-:Y:S01]  /*0c60*/  IMAD.WIDE.U32 R2, R17, 0x8, R2 ;  /* 0x0000000811027825 */ /* 0x000fe200078e0002 */
[----:B---3--:R-:W-:Y:S02]  /*0c70*/  FSETP.NAN.FTZ.AND P0, PT, |R6|, |R6|, PT ;  /* 0x400000060600720b */ /* 0x008fe40003f18200 */
[C---:B------:R-:W-:Y:S02]  /*0c80*/  FSETP.NAN.FTZ.AND P1, PT, |R7|.reuse, |R7|, PT ;  /* 0x400000070700720b */ /* 0x040fe40003f38200 */
[----:B----4-:R-:W-:Y:S02]  /*0c90*/  FSETP.NAN.FTZ.AND P5, PT, |R10|, |R10|, PT ;  /* 0x4000000a0a00720b */ /* 0x010fe40003fb8200 */
[----:B------:R-:W-:Y:S02]  /*0ca0*/  FSETP.GEU.FTZ.AND P2, PT, R6, RZ, PT ;  /* 0x000000ff0600720b */ /* 0x000fe40003f5e000 */
[----:B------:R-:W-:Y:S02]  /*0cb0*/  FSETP.GEU.FTZ.AND P3, PT, R7, RZ, PT ;  /* 0x000000ff0700720b */ /* 0x000fe40003f7e000 */
[----:B------:R-:W-:-:S02]  /*0cc0*/  FSETP.NAN.FTZ.AND P4, PT, |R11|, |R11|, PT ;  /* 0x4000000b0b00720b */ /* 0x000fc40003f98200 */
[----:B------:R-:W-:Y:S02]  /*0cd0*/  FSETP.GEU.FTZ.AND P6, PT, R10, RZ, PT ;  /* 0x000000ff0a00720b */ /* 0x000fe40003fde000 */
[----:B------:R-:W-:Y:S02]  /*0ce0*/  @!P0 FSEL R6, RZ, 3.1415927410125732422, P2 ;  /* 0x40490fdbff068808 */ /* 0x000fe40001000000 */
[----:B-----5:R-:W-:Y:S02]  /*0cf0*/  FSETP.NAN.FTZ.AND P2, PT, |R12|, |R12|, PT ;  /* 0x4000000c0c00720b */ /* 0x020fe40003f58200 */
[----:B------:R-:W-:Y:S02]  /*0d00*/  @!P1 FSEL R7, RZ, 3.1415927410125732422, P3 ;  /* 0x40490fdbff079808 */ /* 0x000fe40001800000 */
[----:B------:R-:W-:Y:S02]  /*0d10*/  FSETP.NAN.FTZ.AND P0, PT, |R13|, |R13|, PT ;  /* 0x4000000d0d00720b */ /* 0x000fe40003f18200 */
[----:B------:R-:W-:Y:S01]  /*0d20*/  FSETP.NAN.FTZ.AND P3, PT, |R14|, |R14|, PT ;  /* 0x4000000e0e00720b */ /* 0x000fe20003f78200 */
[----:B------:R-:W-:Y:S01]  /*0d30*/  STG.E.64 desc[UR4][R2.64], R6 ;  /* 0x0000000602007986 */ /* 0x000fe2000c101b04 */
[----:B------:R-:W-:-:S02]  /*0d40*/  FSETP.NAN.FTZ.AND P1, PT, |R15|, |R15|, PT ;  /* 0x4000000f0f00720b */ /* 0x000fc40003f38200 */
[----:B------:R-:W-:Y:S02]  /*0d50*/  @!P5 FSEL R10, RZ, 3.1415927410125732422, P6 ;  /* 0x40490fdbff0ad808 */ /* 0x000fe40003000000 */
[----:B------:R-:W-:Y:S02]  /*0d60*/  FSETP.GEU.FTZ.AND P6, PT, R11, RZ, PT ;  /* 0x000000ff0b00720b */ /* 0x000fe40003fde000 */
[----:B------:R-:W-:Y:S02]  /*0d70*/  FSETP.GEU.FTZ.AND P5, PT, R12, RZ, PT ;  /* 0x000000ff0c00720b */ /* 0x000fe40003fbe000 */
[----:B------:R-:W-:Y:S02]  /*0d80*/  @!P4 FSEL R11, RZ, 3.1415927410125732422, P6 ;  /* 0x40490fdbff0bc808 */ /* 0x000fe40003000000 */
[----:B------:R-:W-:Y:S02]  /*0d90*/  @!P2 FSEL R12, RZ, 3.1415927410125732422, P5 ;  /* 0x40490fdbff0ca808 */ /* 0x000fe40002800000 */
[----:B------:R-:W-:Y:S01]  /*0da0*/  FSETP.GEU.FTZ.AND P6, PT, R13, RZ, PT ;  /* 0x000000ff0d00720b */ /* 0x000fe20003fde000 */
[----:B------:R-:W-:Y:S01]  /*0db0*/  STG.E.64 desc[UR4][R2.64+0x400], R10 ;  /* 0x0004000a02007986 */ /* 0x000fe2000c101b04 */
[----:B------:R-:W-:-:S02]  /*0dc0*/  FSETP.GEU.FTZ.AND P4, PT, R14, RZ, PT ;  /* 0x000000ff0e00720b */ /* 0x000fc40003f9e000 */
[----:B------:R-:W-:Y:S02]  /*0dd0*/  FSETP.GEU.FTZ.AND P2, PT, R15, RZ, PT ;  /* 0x000000ff0f00720b */ /* 0x000fe40003f5e000 */
[----:B------:R-:W-:Y:S02]  /*0de0*/  @!P0 FSEL R13, RZ, 3.1415927410125732422, P6 ;  /* 0x40490fdbff0d8808 */ /* 0x000fe40003000000 */
[----:B------:R-:W-:Y:S02]  /*0df0*/  @!P3 FSEL R14, RZ, 3.1415927410125732422, P4 ;  /* 0x40490fdbff0eb808 */ /* 0x000fe40002000000 */
[----:B------:R-:W-:Y:S01]  /*0e00*/  @!P1 FSEL R15, RZ, 3.1415927410125732422, P2 ;  /* 0x40490fdbff0f9808 */ /* 0x000fe20001000000 */
[----:B------:R-:W-:Y:S04]  /*0e10*/  STG.E.64 desc[UR4][R2.64+0x800], R12 ;  /* 0x0008000c02007986 */ /* 0x000fe8000c101b04 */
[----:B------:R-:W-:Y:S01]  /*0e20*/  STG.E.64 desc[UR4][R2.64+0xc00], R14 ;  /* 0x000c000e02007986 */ /* 0x000fe2000c101b04 */
[----:B------:R-:W-:Y:S05]  /*0e30*/  EXIT ;  /* 0x000000000000794d */ /* 0x000fea0003800000 */
.L_x_1662:
        /* <DEDUP_REMOVED lines=12> */
.L_x_2253:


//--------------------- .text._ZN2at6native29vectorized_elementwise_kernelILi4EZZZNS0_17angle_kernel_cudaERNS_18TensorIteratorBaseEENKUlvE0_clEvENKUlvE0_clEvEUlfE_St5arrayIPcLm2EEEEviT0_T1_ --------------------------
	.section	.text._ZN2at6native29vectorized_elementwise_kernelILi4EZZZNS0_17angle_kernel_cudaERNS_18TensorIteratorBaseEENKUlvE0_clEvENKUlvE0_clEvEUlfE_St5arrayIPcLm2EEEEviT0_T1_,"ax",@progbits
	.align	128
        .global         _ZN2at6native29vectorized_elementwise_kernelILi4EZZZNS0_17angle_kernel_cudaERNS_18TensorIteratorBaseEENKUlvE0_clEvENKUlvE0_clEvEUlfE_St5arrayIPcLm2EEEEviT0_T1_
        .type           _ZN2at6native29vectorized_elementwise_kernelILi4EZZZNS0_17angle_kernel_cudaERNS_18TensorIteratorBaseEENKUlvE0_clEvENKUlvE0_clEvEUlfE_St5arrayIPcLm2EEEEviT0_T1_,@function
        .size           _ZN2at6native29vectorized_elementwise_kernelILi4EZZZNS0_17angle_kernel_cudaERNS_18TensorIteratorBaseEENKUlvE0_clEvENKUlvE0_clEvEUlfE_St5arrayIPcLm2EEEEviT0_T1_,(.L_x_2254 - _ZN2at6native29vectorized_elementwise_kernelILi4EZZZNS0_17angle_kernel_cudaERNS_18TensorIteratorBaseEENKUlvE0_clEvENKUlvE0_clEvEUlfE_St5arrayIPcLm2EEEEviT0_T1_)
        .other          _ZN2at6native29vectorized_elementwise_kernelILi4EZZZNS0_17angle_kernel_cudaERNS_18TensorIteratorBaseEENKUlvE0_clEvENKUlvE0_clEvEUlfE_St5arrayIPcLm2EEEEviT0_T1_,@"STO_CUDA_ENTRY STV_DEFAULT"
_ZN2at6native29vectorized_elementwise_kernelILi4EZZZNS0_17angle_kernel_cudaERNS_18TensorIteratorBaseEENKUlvE0_clEvENKUlvE0_clEvEUlfE_St5arrayIPcLm2EEEEviT0_T1_:
.text._ZN2at6native29vectorized_elementwise_kernelILi4EZZZNS0_17angle_kernel_cudaERNS_18TensorIteratorBaseEENKUlvE0_clEvENKUlvE0_clEvEUlfE_St5arrayIPcLm2EEEEviT0_T1_:
        /* <DEDUP_REMOVED lines=150> */
.L_x_1666:
[----:B------:R-:W-:-:S13]  /*0960*/  ISETP.GE.U32.AND P0, PT, R6, R8, PT ;  /* 0x000000080600720c */ /* 0x000fda0003f06070 */
[----:B------:R-:W-:Y:S05]  /*0970*/  @P0 BRA `(.L_x_1668) ;  /* 0x0000000000300947 */ /* 0x000fea0003800000 */
[----:B0-----:R-:W0:Y:S01]  /*0980*/  LDC.64 R2, c[0x0][0x388] ;  /* 0x0000e200ff027b82 */ /* 0x001e220000000a00 */
[----:B------:R-:W-:Y:S02]  /*0990*/  IMAD.IADD R5, R9, 0x1, R6 ;  /* 0x0000000109057824 */ /* 0x000fe400078e0206 */
[----:B------:R-:W-:Y:S02]  /*09a0*/  VIADD R6, R6, 0x80 ;  /* 0x0000008006067836 */ /* 0x000fe40000000000 */
[----:B0-----:R-:W-:-:S05]  /*09b0*/  IMAD.WIDE.U32 R2, R5, 0x4, R2 ;  /* 0x0000000405027825 */ /* 0x001fca00078e0002 */
[----:B------:R1:W-:Y:S02]  /*09c0*/  STG.E desc[UR4][R2.64], R12 ;  /* 0x0000000c02007986 */ /* 0x0003e4000c101904 */
.L_x_1667:
[----:B------:R-:W-:-:S13]  /*09d0*/  ISETP.GE.U32.AND P0, PT, R6, R8, PT ;  /* 0x000000080600720c */ /* 0x000fda0003f06070 */
[----:B------:R-:W-:Y:S05]  /*09e0*/  @P0 BRA `(.L_x_1669) ;  /* 0x0000000000340947 */ /* 0x000fea0003800000 */
[----:B01----:R-:W0:Y:S01]  /*09f0*/  LDC.64 R2, c[0x0][0x388] ;  /* 0x0000e200ff027b82 */ /* 0x003e220000000a00 */
[----:B------:R-:W-:Y:S02]  /*0a00*/  IMAD.IADD R5, R9, 0x1, R6 ;  /* 0x0000000109057824 */ /* 0x000fe400078e0206 */
[----:B------:R-:W-:Y:S02]  /*0a10*/  VIADD R6, R6, 0x80 ;  /* 0x0000008006067836 */ /* 0x000fe40000000000 */
[----:B0-----:R-:W-:-:S05]  /*0a20*/  IMAD.WIDE.U32 R2, R5, 0x4, R2 ;  /* 0x0000000405027825 */ /* 0x001fca00078e0002 */
[----:B------:R1:W-:Y:S02]  /*0a30*/  STG.E desc[UR4][R2.64], R18 ;  /* 0x0000001202007986 */ /* 0x0003e4000c101904 */
.L_x_1668:
        /* <DEDUP_REMOVED lines=8> */
.L_x_1669:
[----:B------:R-:W-:Y:S05]  /*0ac0*/  BSYNC.RELIABLE B1 ;  /* 0x0000000000017941 */ /* 0x000fea0003800100 */
.L_x_1665:
[----:B------:R-:W-:-:S13]  /*0ad0*/  ISETP.GE.U32.AND P0, PT, R6, R8, PT ;  /* 0x000000080600720c */ /* 0x000fda0003f06070 */
[----:B012---:R-:W0:Y:S01]  /*0ae0*/  @!P0 LDC.64 R2, c[0x0][0x388] ;  /* 0x0000e200ff028b82 */ /* 0x007e220000000a00 */
[----:B------:R-:W-:Y:S02]  /*0af0*/  @!P0 IMAD.IADD R5, R9, 0x1, R6 ;  /* 0x0000000109058824 */ /* 0x000fe400078e0206 */
[----:B------:R-:W-:Y:S02]  /*0b00*/  @!P0 VIADD R6, R6, 0x80 ;  /* 0x0000008006068836 */ /* 0x000fe40000000000 */
[----:B0-----:R-:W-:-:S05]  /*0b10*/  @!P0 IMAD.WIDE.U32 R2, R5, 0x4, R2 ;  /* 0x0000000405028825 */ /* 0x001fca00078e0002 */
[----:B------:R2:W-:Y:S02]  /*0b20*/  @!P0 STG.E desc[UR4][R2.64], R20 ;  /* 0x0000001402008986 */ /* 0x0005e4000c101904 */
.L_x_1670:
[----:B------:R-:W-:Y:S05]  /*0b30*/  BSYNC.RECONVERGENT B0 ;  /* 0x0000000000007941 */ /* 0x000fea0003800200 */
.L_x_1664:
        /* <DEDUP_REMOVED lines=8> */
.L_x_1663:
[----:B------:R-:W0:Y:S01]  /*0bc0*/  S2R R17, SR_TID.X ;  /* 0x0000000000117919 */ /* 0x000e220000002100 */
[----:B------:R-:W1:Y:S08]  /*0bd0*/  LDC.64 R2, c[0x0][0x390] ;  /* 0x0000e400ff027b82 */ /* 0x000e700000000a00 */
[----:B------:R-:W2:Y:S01]  /*0be0*/  LDC.64 R10, c[0x0][0x388] ;  /* 0x0000e200ff0a7b82 */ /* 0x000ea20000000a00 */
[----:B-1----:R-:W-:-:S04]  /*0bf0*/  IMAD.WIDE.U32 R2, R9, 0x4, R2 ;  /* 0x0000000409027825 */ /* 0x002fc800078e0002 */
[----:B0-----:R-:W-:-:S05]  /*0c00*/  IMAD.WIDE.U32 R2, R17, 0x10, R2 ;  /* 0x0000001011027825 */ /* 0x001fca00078e0002 */
[----:B------:R-:W3:Y:S04]  /*0c10*/  LDG.E.128 R4, desc[UR4][R2.64] ;  /* 0x0000000402047981 */ /* 0x000ee8000c1e1d00 */
[----:B------:R2:W4:Y:S02]  /*0c20*/  LDG.E.128 R12, desc[UR4][R2.64+0x800] ;  /* 0x00080004020c7981 */ /* 0x000524000c1e1d00 */
[----:B--2---:R-:W-:-:S04]  /*0c30*/  IMAD.WIDE.U32 R2, R9, 0x4, R10 ;  /* 0x0000000409027825 */ /* 0x004fc800078e000a */
[----:B------:R-:W-:Y:S01]  /*0c40*/  IMAD.WIDE.U32 R2, R17, 0x10, R2 ;  /* 0x0000001011027825 */ /* 0x000fe200078e0002 */
[----:B---3--:R-:W-:Y:S02]  /*0c50*/  FSETP.NAN.FTZ.AND P0, PT, |R4|, |R4|, PT ;  /* 0x400000040400720b */ /* 0x008fe40003f18200 */
[C---:B------:R-:W-:Y:S02]  /*0c60*/  FSETP.NAN.FTZ.AND P1, PT, |R5|.reuse, |R5|, PT ;  /* 0x400000050500720b */ /* 0x040fe40003f38200 */
[----:B------:R-:W-:Y:S02]  /*0c70*/  FSETP.NAN.FTZ.AND P5, PT, |R6|, |R6|, PT ;  /* 0x400000060600720b */ /* 0x000fe40003fb8200 */
[----:B------:R-:W-:Y:S02]  /*0c80*/  FSETP.GEU.FTZ.AND P2, PT, R4, RZ, PT ;  /* 0x000000ff0400720b */ /* 0x000fe40003f5e000 */
[----:B------:R-:W-:Y:S02]  /*0c90*/  FSETP.GEU.FTZ.AND P3, PT, R5, RZ, PT ;  /* 0x000000ff0500720b */ /* 0x000fe40003f7e000 */
[----:B------:R-:W-:-:S02]  /*0ca0*/  FSETP.NAN.FTZ.AND P4, PT, |R7|, |R7|, PT ;  /* 0x400000070700720b */ /* 0x000fc40003f98200 */
[----:B------:R-:W-:Y:S02]  /*0cb0*/  FSETP.GEU.FTZ.AND P6, PT, R6, RZ, PT ;  /* 0x000000ff0600720b */ /* 0x000fe40003fde000 */
[----:B------:R-:W-:Y:S02]  /*0cc0*/  @!P0 FSEL R4, RZ, 3.1415927410125732422, P2 ;  /* 0x40490fdbff048808 */ /* 0x000fe40001000000 */
[----:B----4-:R-:W-:Y:S02]  /*0cd0*/  FSETP.NAN.FTZ.AND P2, PT, |R12|, |R12|, PT ;  /* 0x4000000c0c00720b */ /* 0x010fe40003f58200 */
[----:B------:R-:W-:Y:S02]  /*0ce0*/  @!P1 FSEL R5, RZ, 3.1415927410125732422, P3 ;  /* 0x40490fdbff059808 */ /* 0x000fe40001800000 */
[----:B------:R-:W-:Y:S02]  /*0cf0*/  FSETP.NAN.FTZ.AND P0, PT, |R13|, |R13|, PT ;  /* 0x4000000d0d00720b */ /* 0x000fe40003f18200 */
[----:B------:R-:W-:-:S02]  /*0d00*/  FSETP.NAN.FTZ.AND P3, PT, |R14|, |R14|, PT ;  /* 0x4000000e0e00720b */ /* 0x000fc40003f78200 */
[----:B------:R-:W-:Y:S02]  /*0d10*/  FSETP.NAN.FTZ.AND P1, PT, |R15|, |R15|, PT ;  /* 0x4000000f0f00720b */ /* 0x000fe40003f38200 */
[----:B------:R-:W-:Y:S02]  /*0d20*/  @!P5 FSEL R6, RZ, 3.1415927410125732422, P6 ;  /* 0x40490fdbff06d808 */ /* 0x000fe40003000000 */
[----:B------:R-:W-:Y:S02]  /*0d30*/  FSETP.GEU.FTZ.AND P6, PT, R7, RZ, PT ;  /* 0x000000ff0700720b */ /* 0x000fe40003fde000 */
[----:B------:R-:W-:Y:S02]  /*0d40*/  FSETP.GEU.FTZ.AND P5, PT, R12, RZ, PT ;  /* 0x000000ff0c00720b */ /* 0x000fe40003fbe000 */
[----:B------:R-:W-:Y:S02]  /*0d50*/  @!P4 FSEL R7, RZ, 3.1415927410125732422, P6 ;  /* 0x40490fdbff07c808 */ /* 0x000fe40003000000 */
[----:B------:R-:W-:-:S02]  /*0d60*/  @!P2 FSEL R12, RZ, 3.1415927410125732422, P5 ;  /* 0x40490fdbff0ca808 */ /* 0x000fc40002800000 */
[----:B------:R-:W-:Y:S01]  /*0d70*/  FSETP.GEU.FTZ.AND P6, PT, R13, RZ, PT ;  /* 0x000000ff0d00720b */ /* 0x000fe20003fde000 */
[----:B------:R-:W-:Y:S01]  /*0d80*/  STG.E.128 desc[UR4][R2.64], R4 ;  /* 0x0000000402007986 */ /* 0x000fe2000c101d04 */
[----:B------:R-:W-:Y:S02]  /*0d90*/  FSETP.GEU.FTZ.AND P4, PT, R14, RZ, PT ;  /* 0x000000ff0e00720b */ /* 0x000fe40003f9e000 */
[----:B------:R-:W-:Y:S02]  /*0da0*/  FSETP.GEU.FTZ.AND P2, PT, R15, RZ, PT ;  /* 0x000000ff0f00720b */ /* 0x000fe40003f5e000 */
[----:B------:R-:W-:Y:S02]  /*0db0*/  @!P0 FSEL R13, RZ, 3.1415927410125732422, P6 ;  /* 0x40490fdbff0d8808 */ /* 0x000fe40003000000 */
[----:B------:R-:W-:Y:S02]  /*0dc0*/  @!P3 FSEL R14, RZ, 3.1415927410125732422, P4 ;  /* 0x40490fdbff0eb808 */ /* 0x000fe40002000000 */
[----:B------:R-:W-:-:S05]  /*0dd0*/  @!P1 FSEL R15, RZ, 3.1415927410125732422, P2 ;  /* 0x40490fdbff0f9808 */ /* 0x000fca0001000000 */
[----:B------:R-:W-:Y:S01]  /*0de0*/  STG.E.128 desc[UR4][R2.64+0x800], R12 ;  /* 0x0008000c02007986 */ /* 0x000fe2000c101d04 */
[----:B------:R-:W-:Y:S05]  /*0df0*/  EXIT ;  /* 0x000000000000794d */ /* 0x000fea0003800000 */
.L_x_1671:
        /* <DEDUP_REMOVED lines=16> */
.L_x_2254:


//--------------------- .text._ZN2at6native29vectorized_elementwise_kernelILi8EZZZNS0_17angle_kernel_cudaERNS_18TensorIteratorBaseEENKUlvE0_clEvENKUlvE0_clEvEUlfE_St5arrayIPcLm2EEEEviT0_T1_ --------------------------
	.section	.text._ZN2at6native29vectorized_elementwise_kernelILi8EZZZNS0_17angle_kernel_cudaERNS_18TensorIteratorBaseEENKUlvE0_clEvENKUlvE0_clEvEUlfE_St5arrayIPcLm2EEEEviT0_T1_,"ax",@progbits
	.align	128
        .global         _ZN2at6native29vectorized_elementwise_kernelILi8EZZZNS0_17angle_kernel_cudaERNS_18TensorIteratorBaseEENKUlvE0_clEvENKUlvE0_clEvEUlfE_St5arrayIPcLm2EEEEviT0_T1_
        .type           _ZN2at6native29vectorized_elementwise_kernelILi8EZZZNS0_17angle_kernel_cudaERNS_18TensorIteratorBaseEENKUlvE0_clEvENKUlvE0_clEvEUlfE_St5arrayIPcLm2EEEEviT0_T1_,@function
        .size           _ZN2at6native29vectorized_elementwise_kernelILi8EZZZNS0_17angle_kernel_cudaERNS_18TensorIteratorBaseEENKUlvE0_clEvENKUlvE0_clEvEUlfE_St5arrayIPcLm2EEEEviT0_T1_,(.L_x_2255 - _ZN2at6native29vectorized_elementwise_kernelILi8EZZZNS0_17angle_kernel_cudaERNS_18TensorIteratorBaseEENKUlvE0_clEvENKUlvE0_clEvEUlfE_St5arrayIPcLm2EEEEviT0_T1_)
        .other          _ZN2at6native29vectorized_elementwise_kernelILi8EZZZNS0_17angle_kernel_cudaERNS_18TensorIteratorBaseEENKUlvE0_clEvENKUlvE0_clEvEUlfE_St5arrayIPcLm2EEEEviT0_T1_,@"STO_CUDA_ENTRY STV_DEFAULT"
_ZN2at6native29vectorized_elementwise_kernelILi8EZZZNS0_17angle_kernel_cudaERNS_18TensorIteratorBaseEENKUlvE0_clEvENKUlvE0_clEvEUlfE_St5arrayIPcLm2EEEEviT0_T1_:
.text._ZN2at6native29vectorized_elementwise_kernelILi8EZZZNS0_17angle_kernel_cudaERNS_18TensorIteratorBaseEENKUlvE0_clEvENKUlvE0_clEvEUlfE_St5arrayIPcLm2EEEEviT0_T1_:
[----:B------:R-:W-:Y:S01]  /*0000*/  LDC R1, c[0x0][0x37c] ;  /* 0x0000df00ff017b82 */ /* 0x000fe20000000800 */
[----:B------:R-:W-:Y:S05]  /*0010*/  EXIT ;  /* 0x000000000000794d */ /* 0x000fea0003800000 */
.L_x_1672:
        /* <DEDUP_REMOVED lines=14> */
.L_x_2255:


//--------------------- .text._ZN2at6native18elementwise_kernelILi128ELi4EZNS0_15gpu_kernel_implIZZZNS0_17angle_kernel_cudaERNS_18TensorIteratorBaseEENKUlvE0_clEvENKUlvE_clEvEUldE_EEvS4_RKT_EUliE_EEviT1_ --------------------------
	.section	.text._ZN2at6native18elementwise_kernelILi128ELi4EZNS0_15gpu_kernel_implIZZZNS0_17angle_kernel_cudaERNS_18TensorIteratorBaseEENKUlvE0_clEvENKUlvE_clEvEUldE_EEvS4_RKT_EUliE_EEviT1_,"ax",@progbits
	.align	128
        .global         _ZN2at6native18elementwise_kernelILi128ELi4EZNS0_15gpu_kernel_implIZZZNS0_17angle_kernel_cudaERNS_18TensorIteratorBaseEENKUlvE0_clEvENKUlvE_clEvEUldE_EEvS4_RKT_EUliE_EEviT1_
        .type           _ZN2at6native18elementwise_kernelILi128ELi4EZNS0_15gpu_kernel_implIZZZNS0_17angle_kernel_cudaERNS_18TensorIteratorBaseEENKUlvE0_clEvENKUlvE_clEvEUldE_EEvS4_RKT_EUliE_EEviT1_,@function
        .size           _ZN2at6native18elementwise_kernelILi128ELi4EZNS0_15gpu_kernel_implIZZZNS0_17angle_kernel_cudaERNS_18TensorIteratorBaseEENKUlvE0_clEvENKUlvE_clEvEUldE_EEvS4_RKT_EUliE_EEviT1_,(.L_x_2256 - _ZN2at6native18elementwise_kernelILi128ELi4EZNS0_15gpu_kernel_implIZZZNS0_17angle_kernel_cudaERNS_18TensorIteratorBaseEENKUlvE0_clEvENKUlvE_clEvEUldE_EEvS4_RKT_EUliE_EEviT1_)
        .other          _ZN2at6native18elementwise_kernelILi128ELi4EZNS0_15gpu_kernel_implIZZZNS0_17angle_kernel_cudaERNS_18TensorIteratorBaseEENKUlvE0_clEvENKUlvE_clEvEUldE_EEvS4_RKT_EUliE_EEviT1_,@"STO_CUDA_ENTRY STV_DEFAULT"
_ZN2at6native18elementwise_kernelILi128ELi4EZNS0_15gpu_kernel_implIZZZNS0_17angle_kernel_cudaERNS_18TensorIteratorBaseEENKUlvE0_clEvENKUlvE_clEvEUldE_EEvS4_RKT_EUliE_EEviT1_:
.text._ZN2at6native18elementwise_kernelILi128ELi4EZNS0_15gpu_kernel_implIZZZNS0_17angle_kernel_cudaERNS_18TensorIteratorBaseEENKUlvE0_clEvENKUlvE_clEvEUldE_EEvS4_RKT_EUliE_EEviT1_:
        /* <DEDUP_REMOVED lines=319> */
.L_x_1675:
        /* <DEDUP_REMOVED lines=16> */
[----:B--2---:R4:W0:Y:S02]  /*14f0*/  I2F.F64.S16 R4, R2 ;  /* 0x0000000200047312 */ /* 0x0048240000101c00 */
[----:B0---4-:R-:W-:Y:S05]  /*1500*/  BRA `(.L_x_1682) ;  /* 0x0000000c006c7947 */ /* 0x011fea0003800000 */
.L_x_1680:
[----:B------:R-:W2:Y:S02]  /*1510*/  LDG.E.U8 R2, desc[UR36][R2.64] ;  /* 0x0000002402027981 */ /* 0x000ea4000c1e1100 */
[----:B--2---:R4:W0:Y:S02]  /*1520*/  I2F.F64.U16 R4, R2 ;  /* 0x0000000200047312 */ /* 0x0048240000101800 */
[----:B0---4-:R-:W-:Y:S05]  /*1530*/  BRA `(.L_x_1682) ;  /* 0x0000000c00607947 */ /* 0x011fea0003800000 */
.L_x_1679:
[----:B------:R-:W-:-:S09]  /*1540*/  UISETP.NE.AND UP0, UPT, UR4, 0x2, UPT ;  /* 0x000000020400788c */ /* 0x000fd2000bf05270 */
[----:B------:R-:W-:Y:S05]  /*1550*/  BRA.U !UP0, `(.L_x_1683) ;  /* 0x0000000108287547 */ /* 0x000fea000b800000 */
[----:B------:R-:W-:-:S09]  /*1560*/  UISETP.NE.AND UP0, UPT, UR4, 0x3, UPT ;  /* 0x000000030400788c */ /* 0x000fd2000bf05270 */
[----:B------:R-:W-:Y:S05]  /*1570*/  BRA.U !UP0, `(.L_x_1684) ;  /* 0x0000000108147547 */ /* 0x000fea000b800000 */
[----:B------:R-:W-:-:S09]  /*1580*/  UISETP.NE.AND UP0, UPT, UR4, 0x4, UPT ;  /* 0x000000040400788c */ /* 0x000fd2000bf05270 */
[----:B------:R-:W-:Y:S05]  /*1590*/  BRA.U UP0, `(.L_x_1681) ;  /* 0x0000000900bc7547 */ /* 0x000fea000b800000 */
[----:B------:R-:W2:Y:S02]  /*15a0*/  LDG.E.64 R4, desc[UR36][R2.64] ;  /* 0x0000002402047981 */ /* 0x000ea4000c1e1b00 */
[----:B--2---:R-:W4:Y:S02]  /*15b0*/  I2F.F64.S64 R4, R4 ;  /* 0x0000000400047312 */ /* 0x004f240000301c00 */
[----:B----4-:R-:W-:Y:S05]  /*15c0*/  BRA `(.L_x_1682) ;  /* 0x0000000c003c7947 */ /* 0x010fea0003800000 */
.L_x_1684:
[----:B------:R-:W2:Y:S02]  /*15d0*/  LDG.E R2, desc[UR36][R2.64] ;  /* 0x0000002402027981 */ /* 0x000ea4000c1e1900 */
[----:B--2---:R4:W0:Y:S02]  /*15e0*/  I2F.F64 R4, R2 ;  /* 0x0000000200047312 */ /* 0x0048240000201c00 */
[----:B0---4-:R-:W-:Y:S05]  /*15f0*/  BRA `(.L_x_1682) ;  /* 0x0000000c00307947 */ /* 0x011fea0003800000 */
.L_x_1683:
[----:B------:R-:W2:Y:S02]  /*1600*/  LDG.E.U16 R2, desc[UR36][R2.64] ;  /* 0x0000002402027981 */ /* 0x000ea4000c1e1500 */
[----:B--2---:R4:W0:Y:S02]  /*1610*/  I2F.F64.S16 R4, R2 ;  /* 0x0000000200047312 */ /* 0x0048240000101c00 */
[----:B0---4-:R-:W-:Y:S05]  /*1620*/  BRA `(.L_x_1682) ;  /* 0x0000000c00247947 */ /* 0x011fea0003800000 */
.L_x_1678:
        /* <DEDUP_REMOVED lines=8> */
[----:B------:R-:W3:Y:S02]  /*16b0*/  F2F.F64.F32 R4, R4 ;  /* 0x0000000400047310 */ /* 0x000ee40000201800 */
[----:B---3--:R-:W-:Y:S05]  /*16c0*/  BRA `(.L_x_1682) ;  /* 0x0000000800fc7947 */ /* 0x008fea0003800000 */
.L_x_1686:
[----:B------:R-:W2:Y:S02]  /*16d0*/  LDG.E.U16 R0, desc[UR36][R2.64] ;  /* 0x0000002402007981 */ /* 0x000ea4000c1e1500 */
[----:B--2---:R-:W-:-:S05]  /*16e0*/  HADD2.F32 R0, -RZ, R0.H0_H0 ;  /* 0x20000000ff007230 */ /* 0x004fca0000004100 */
[----:B------:R-:W-:-:S04]  /*16f0*/  FMUL.FTZ R0, R0, 1 ;  /* 0x3f80000000007820 */ /* 0x000fc80000410000 */
[----:B------:R3:W4:Y:S02]  /*1700*/  F2F.F64.F32 R4, R0 ;  /* 0x0000000000047310 */ /* 0x0007240000201800 */
[----:B---34-:R-:W-:Y:S05]  /*1710*/  BRA `(.L_x_1682) ;  /* 0x0000000800e87947 */ /* 0x018fea0003800000 */
.L_x_1685:
[----:B------:R-:W-:-:S09]  /*1720*/  UISETP.NE.AND UP0, UPT, UR4, 0x7, UPT ;  /* 0x000000070400788c */ /* 0x000fd2000bf05270 */
[----:B------:R-:W-:Y:S05]  /*1730*/  BRA.U !UP0, `(.L_x_1687) ;  /* 0x0000000108347547 */ /* 0x000fea000b800000 */
[----:B------:R-:W-:-:S09]  /*1740*/  UISETP.NE.AND UP0, UPT, UR4, 0x8, UPT ;  /* 0x000000080400788c */ /* 0x000fd2000bf05270 */
[----:B------:R-:W-:Y:S05]  /*1750*/  BRA.U !UP0, `(.L_x_1688) ;  /* 0x0000000108187547 */ /* 0x000fea000b800000 */
[----:B------:R-:W-:-:S09]  /*1760*/  UISETP.NE.AND UP0, UPT, UR4, 0x9, UPT ;  /* 0x000000090400788c */ /* 0x000fd2000bf05270 */
[----:B------:R-:W-:Y:S05]  /*1770*/  BRA.U UP0, `(.L_x_1681) ;  /* 0x0000000900447547 */ /* 0x000fea000b800000 */
[----:B------:R-:W2:Y:S02]  /*1780*/  LDG.E R2, desc[UR36][R2.64] ;  /* 0x0000002402027981 */ /* 0x000ea4000c1e1900 */
[----:B--2---:R-:W-:-:S06]  /*1790*/  FMUL.FTZ R4, R2, 1 ;  /* 0x3f80000002047820 */ /* 0x004fcc0000410000 */
[----:B------:R-:W4:Y:S02]  /*17a0*/  F2F.F64.F32 R4, R4 ;  /* 0x0000000400047310 */ /* 0x000f240000201800 */
[----:B----4-:R-:W-:Y:S05]  /*17b0*/  BRA `(.L_x_1682) ;  /* 0x0000000800c07947 */ /* 0x010fea0003800000 */
.L_x_1688:
[----:B------:R-:W2:Y:S02]  /*17c0*/  LDG.E.U16 R2, desc[UR36][R2.64] ;  /* 0x0000002402027981 */ /* 0x000ea4000c1e1500 */
[----:B--2---:R-:W-:-:S05]  /*17d0*/  HADD2.F32 R0, -RZ, R2.H0_H0 ;  /* 0x20000002ff007230 */ /* 0x004fca0000004100 */
[----:B------:R-:W-:-:S04]  /*17e0*/  FMUL.FTZ R0, R0, 1 ;  /* 0x3f80000000007820 */ /* 0x000fc80000410000 */
[----:B------:R4:W0:Y:S02]  /*17f0*/  F2F.F64.F32 R4, R0 ;  /* 0x0000000000047310 */ /* 0x0008240000201800 */
[----:B0---4-:R-:W-:Y:S05]  /*1800*/  BRA `(.L_x_1682) ;  /* 0x0000000800ac7947 */ /* 0x011fea0003800000 */
.L_x_1687:
[----:B------:R3:W5:Y:S01]  /*1810*/  LDG.E.64 R4, desc[UR36][R2.64] ;  /* 0x0000002402047981 */ /* 0x000762000c1e1b00 */
[----:B------:R-:W-:Y:S05]  /*1820*/  BRA `(.L_x_1682) ;  /* 0x0000000800a47947 */ /* 0x000fea0003800000 */
.L_x_1677:
        /* <DEDUP_REMOVED lines=11> */
[----:B------:R-:W-:Y:S01]  /*18e0*/  FSEL R5, RZ, 1.875, !P0 ;  /* 0x3ff00000ff057808 */ /* 0x000fe20004000000 */
[----:B------:R-:W-:Y:S08]  /*18f0*/  BRA `(.L_x_1682) ;  /* 0x0000000800707947 */ /* 0x000ff00003800000 */
.L_x_1691:
[----:B------:R2:W5:Y:S01]  /*1900*/  LDG.E.64 R4, desc[UR36][R2.64] ;  /* 0x0000002402047981 */ /* 0x000562000c1e1b00 */
[----:B------:R-:W-:Y:S05]  /*1910*/  BRA `(.L_x_1682) ;  /* 0x0000000800687947 */ /* 0x000fea0003800000 */
.L_x_1690:
        /* <DEDUP_REMOVED lines=23> */
[----:B------:R-:W-:-:S05]  /*1a90*/  LOP3.LUT R5, R5, 0x80000000, R0, 0xf8, !PT ;  /* 0x8000000005057812 */ /* 0x000fca00078ef800 */
[----:B------:R-:W-:-:S06]  /*1aa0*/  FMUL.FTZ R5, R5, 1 ;  /* 0x3f80000005057820 */ /* 0x000fcc0000410000 */
[----:B------:R-:W2:Y:S02]  /*1ab0*/  F2F.F64.F32 R4, R5 ;  /* 0x0000000500047310 */ /* 0x000ea40000201800 */
[----:B--2---:R-:W-:Y:S05]  /*1ac0*/  BRA `(.L_x_1682) ;  /* 0x0000000400fc7947 */ /* 0x004fea0003800000 */
.L_x_1693:
[----:B------:R-:W2:Y:S02]  /*1ad0*/  LDG.E.U8 R2, desc[UR36][R2.64] ;  /* 0x0000002402027981 */ /* 0x000ea4000c1e1100 */
        /* <DEDUP_REMOVED lines=13> */
.L_x_1692:
[----:B------:R-:W2:Y:S02]  /*1bb0*/  LDG.E.U16 R0, desc[UR36][R2.64] ;  /* 0x0000002402007981 */ /* 0x000ea4000c1e1500 */
[----:B--2---:R-:W-:-:S04]  /*1bc0*/  IMAD.U32 R0, R0, 0x10000, RZ ;  /* 0x0001000000007824 */ /* 0x004fc800078e00ff */
[----:B------:R-:W-:-:S04]  /*1bd0*/  FMUL.FTZ R0, R0, 1 ;  /* 0x3f80000000007820 */ /* 0x000fc80000410000 */
[----:B------:R2:W3:Y:S02]  /*1be0*/  F2F.F64.F32 R4, R0 ;  /* 0x0000000000047310 */ /* 0x0004e40000201800 */
[----:B--23--:R-:W-:Y:S05]  /*1bf0*/  BRA `(.L_x_1682) ;  /* 0x0000000400b07947 */ /* 0x00cfea0003800000 */
.L_x_1689:
        /* <DEDUP_REMOVED lines=9> */
[----:B--2---:R2:W3:Y:S02]  /*1c90*/  I2F.F64.U16 R4, R2 ;  /* 0x0000000200047312 */ /* 0x0044e40000101800 */
[----:B--23--:R-:W-:Y:S05]  /*1ca0*/  BRA `(.L_x_1682) ;  /* 0x0000000400847947 */ /* 0x00cfea0003800000 */
.L_x_1696:
[----:B------:R-:W2:Y:S01]  /*1cb0*/  LDG.E.U8 R3, desc[UR36][R2.64] ;  /* 0x0000002402037981 */ /* 0x000ea2000c1e1100 */
        /* <DEDUP_REMOVED lines=20> */
.L_x_1698:
[----:B------:R-:W-:Y:S05]  /*1e00*/  BSYNC.RECONVERGENT B0 ;  /* 0x0000000000007941 */ /* 0x000fea0003800200 */
.L_x_1697:
[----:B------:R-:W-:Y:S02]  /*1e10*/  SHF.L.U32 R0, R0, 0x14, RZ ;  /* 0x0000001400007819 */ /* 0x000fe400000006ff */
[----:B------:R-:W-:-:S04]  /*1e20*/  LEA R2, R2, 0x3b800000, 0x17 ;  /* 0x3b80000002027811 */ /* 0x000fc800078eb8ff */
[----:B------:R-:W-:-:S05]  /*1e30*/  LOP3.LUT R0, R2, R0, R7, 0xfe, !PT ;  /* 0x0000000002007212 */ /* 0x000fca00078efe07 */
[----:B------:R-:W-:-:S04]  /*1e40*/  FMUL.FTZ R0, R0, 1 ;  /* 0x3f80000000007820 */ /* 0x000fc80000410000 */
[----:B------:R2:W3:Y:S02]  /*1e50*/  F2F.F64.F32 R4, R0 ;  /* 0x0000000000047310 */ /* 0x0004e40000201800 */
[----:B--23--:R-:W-:Y:S05]  /*1e60*/  BRA `(.L_x_1682) ;  /* 0x0000000400147947 */ /* 0x00cfea0003800000 */
.L_x_1695:
        /* <DEDUP_REMOVED lines=21> */
.L_x_1700:
[----:B------:R-:W-:Y:S05]  /*1fc0*/  BSYNC.RECONVERGENT B0 ;  /* 0x0000000000007941 */ /* 0x000fea0003800200 */
.L_x_1699:
[----:B------:R-:W-:Y:S01]  /*1fd0*/  IMAD.SHL.U32 R0, R0, 0x200000, RZ ;  /* 0x0020000000007824 */ /* 0x000fe200078e00ff */
[----:B------:R-:W-:-:S04]  /*1fe0*/  LEA R2, R2, 0x37800000, 0x17 ;  /* 0x3780000002027811 */ /* 0x000fc800078eb8ff */
[----:B------:R-:W-:-:S05]  /*1ff0*/  LOP3.LUT R0, R2, R0, R7, 0xfe, !PT ;  /* 0x0000000002007212 */ /* 0x000fca00078efe07 */
[----:B------:R-:W-:-:S04]  /*2000*/  FMUL.FTZ R0, R0, 1 ;  /* 0x3f80000000007820 */ /* 0x000fc80000410000 */
[----:B------:R2:W3:Y:S02]  /*2010*/  F2F.F64.F32 R4, R0 ;  /* 0x0000000000047310 */ /* 0x0004e40000201800 */
[----:B--23--:R-:W-:Y:S05]  /*2020*/  BRA `(.L_x_1682) ;  /* 0x0000000000a47947 */ /* 0x00cfea0003800000 */
.L_x_1694:
[----:B------:R-:W-:-:S09]  /*2030*/  UISETP.NE.AND UP0, UPT, UR4, 0x1c, UPT ;  /* 0x0000001c0400788c */ /* 0x000fd2000bf05270 */
[----:B------:R-:W-:Y:S05]  /*2040*/  BRA.U !UP0, `(.L_x_1701) ;  /* 0x0000000108947547 */ /* 0x000fea000b800000 */
[----:B------:R-:W-:-:S09]  /*2050*/  UISETP.NE.AND UP0, UPT, UR4, 0x1d, UPT ;  /* 0x0000001d0400788c */ /* 0x000fd2000bf05270 */
[----:B------:R-:W-:Y:S05]  /*2060*/  BRA.U !UP0, `(.L_x_1702) ;  /* 0x0000000108807547 */ /* 0x000fea000b800000 */
[----:B------:R-:W-:-:S09]  /*2070*/  UISETP.NE.AND UP0, UPT, UR4, 0x2c, UPT ;  /* 0x0000002c0400788c */ /* 0x000fd2000bf05270 */
[----:B------:R-:W-:Y:S05]  /*2080*/  BRA.U !UP0, `(.L_x_1703) ;  /* 0x0000000108487547 */ /* 0x000fea000b800000 */
.L_x_1681:
        /* <DEDUP_REMOVED lines=16> */
.L_x_1704:
[----:B------:R-:W-:Y:S01]  /*2190*/  CS2R R4, SRZ ;  /* 0x0000000000047805 */ /* 0x000fe2000001ff00 */
[----:B------:R-:W-:Y:S06]  /*21a0*/  BRA `(.L_x_1682) ;  /* 0x0000000000447947 */ /* 0x000fec0003800000 */
.L_x_1703:
[----:B------:R-:W2:Y:S01]  /*21b0*/  LDG.E.U8 R0, desc[UR36][R2.64] ;  /* 0x0000002402007981 */ /* 0x000ea2000c1e1100 */
        /* <DEDUP_REMOVED lines=11> */
.L_x_1702:
[----:B------:R-:W2:Y:S02]  /*2270*/  LDG.E.64 R4, desc[UR36][R2.64] ;  /* 0x0000002402047981 */ /* 0x000ea4000c1e1b00 */
[----:B--2---:R-:W2:Y:S02]  /*2280*/  I2F.F64.U64 R4, R4 ;  /* 0x0000000400047312 */ /* 0x004ea40000301800 */
[----:B--2---:R-:W-:Y:S05]  /*2290*/  BRA `(.L_x_1682) ;  /* 0x0000000000087947 */ /* 0x004fea0003800000 */
.L_x_1701:
[----:B------:R-:W2:Y:S02]  /*22a0*/  LDG.E R2, desc[UR36][R2.64] ;  /* 0x0000002402027981 */ /* 0x000ea4000c1e1900 */
[----:B--2---:R0:W1:Y:S02]  /*22b0*/  I2F.F64.U32 R4, R2 ;  /* 0x0000000200047312 */ /* 0x0040640000201800 */
.L_x_1682:
[----:B------:R-:W-:Y:S05]  /*22c0*/  BSYNC.RECONVERGENT B6 ;  /* 0x0000000000067941 */ /* 0x000fea0003800200 */
.L_x_1676:
[----:B------:R-:W0:Y:S01]  /*22d0*/  LDCU.64 UR6, c[0x0][0x580] ;  /* 0x0000b000ff0677ac */ /* 0x000e220008000a00 */
[----:B-1---5:R-:W1:Y:S02]  /*22e0*/  DSETP.GEU.AND P0, PT, R4, RZ, PT ;  /* 0x000000ff0400722a */ /* 0x022e640003f0e000 */
[----:B-1----:R-:W-:Y:S01]  /*22f0*/  FSEL R7, RZ, 3.37028055040000000000e+12, P0 ;  /* 0x54442d18ff077808 */ /* 0x002fe20000000000 */
[----:B------:R-:W-:Y:S01]  /*2300*/  UPRMT UR4, UR42, 0x9910, URZ ;  /* 0x000099102a047896 */ /* 0x000fe200080000ff */
[----:B------:R-:W-:-:S03]  /*2310*/  FSEL R9, RZ, 2.1426990032196044922, P0 ;  /* 0x400921fbff097808 */ /* 0x000fc60000000000 */
[----:B------:R-:W-:Y:S01]  /*2320*/  UISETP.GT.AND UP0, UPT, UR4, 0x9, UPT ;  /* 0x000000090400788c */ /* 0x000fe2000bf04270 */
[----:B0-23--:R-:W-:-:S05]  /*2330*/  IADD3 R2, P1, PT, R16, UR6, RZ ;  /* 0x0000000610027c10 */ /* 0x00dfca000ff3e0ff */
[----:B------:R-:W-:-:S15]  /*2340*/  IMAD.X R3, RZ, RZ, UR7, P1 ;  /* 0x00000007ff037e24 */ /* 0x000fde00088e06ff */
[----:B------:R-:W-:-:S15]  /*2350*/  NOP ;  /* 0x0000000000007918 */ /* 0x000fde0000000000 */
[----:B------:R-:W-:-:S15]  /*2360*/  NOP ;  /* 0x0000000000007918 */ /* 0x000fde0000000000 */
[----:B------:R-:W-:-:S06]  /*2370*/  NOP ;  /* 0x0000000000007918 */ /* 0x000fcc0000000000 */
[----:B------:R-:W0:Y:S02]  /*2380*/  DSETP.NAN.AND P0, PT, R4, R4, PT ;  /* 0x000000040400722a */ /* 0x000e240003f08000 */
[----:B0-----:R-:W-:Y:S02]  /*2390*/  FSEL R4, R7, R4, !P0 ;  /* 0x0000000407047208 */ /* 0x001fe40004000000 */
[----:B------:R-:W-:Y:S01]  /*23a0*/  FSEL R5, R9, R5, !P0 ;  /* 0x0000000509057208 */ /* 0x000fe20004000000 */
        /* <DEDUP_REMOVED lines=9> */
[----:B------:R-:W0:Y:S02]  /*2440*/  F2I.F64.TRUNC R5, R4 ;  /* 0x0000000400057311 */ /* 0x000e24000030d100 */
[----:B0-----:R0:W-:Y:S01]  /*2450*/  STG.E.U8 desc[UR36][R2.64], R5 ;  /* 0x0000000502007986 */ /* 0x0011e2000c101124 */
[----:B------:R-:W-:Y:S05]  /*2460*/  BRA `(.L_x_1710) ;  /* 0x0000001000947947 */ /* 0x000fea0003800000 */
.L_x_1708:
[----:B------:R-:W0:Y:S02]  /*2470*/  F2I.S64.F64.TRUNC R4, R4 ;  /* 0x0000000400047311 */ /* 0x000e24000030d900 */
[----:B0-----:R-:W-:-:S05]  /*2480*/  MOV R7, R4 ;  /* 0x0000000400077202 */ /* 0x001fca0000000f00 */
[----:B------:R0:W-:Y:S01]  /*2490*/  STG.E.U8 desc[UR36][R2.64], R7 ;  /* 0x0000000702007986 */ /* 0x0001e2000c101124 */
[----:B------:R-:W-:Y:S05]  /*24a0*/  BRA `(.L_x_1710) ;  /* 0x0000001000847947 */ /* 0x000fea0003800000 */
.L_x_1707:
[----:B------:R-:W-:-:S09]  /*24b0*/  UISETP.NE.AND UP0, UPT, UR4, 0x2, UPT ;  /* 0x000000020400788c */ /* 0x000fd2000bf05270 */
[----:B------:R-:W-:Y:S05]  /*24c0*/  BRA.U !UP0, `(.L_x_1711) ;  /* 0x0000000108287547 */ /* 0x000fea000b800000 */
[----:B------:R-:W-:-:S09]  /*24d0*/  UISETP.NE.AND UP0, UPT, UR4, 0x3, UPT ;  /* 0x000000030400788c */ /* 0x000fd2000bf05270 */
[----:B------:R-:W-:Y:S05]  /*24e0*/  BRA.U !UP0, `(.L_x_1712) ;  /* 0x0000000108147547 */ /* 0x000fea000b800000 */
[----:B------:R-:W-:-:S09]  /*24f0*/  UISETP.NE.AND UP0, UPT, UR4, 0x4, UPT ;  /* 0x000000040400788c */ /* 0x000fd2000bf05270 */
[----:B------:R-:W-:Y:S05]  /*2500*/  BRA.U UP0, `(.L_x_1709) ;  /* 0x0000000d00b47547 */ /* 0x000fea000b800000 */
[----:B------:R-:W0:Y:S02]  /*2510*/  F2I.S64.F64.TRUNC R4, R4 ;  /* 0x0000000400047311 */ /* 0x000e24000030d900 */
[----:B0-----:R0:W-:Y:S01]  /*2520*/  STG.E.64 desc[UR36][R2.64], R4 ;  /* 0x0000000402007986 */ /* 0x0011e2000c101b24 */
[----:B------:R-:W-:Y:S05]  /*2530*/  BRA `(.L_x_1710) ;  /* 0x0000001000607947 */ /* 0x000fea0003800000 */
.L_x_1712:
[----:B------:R-:W0:Y:S02]  /*2540*/  F2I.F64.TRUNC R5, R4 ;  /* 0x0000000400057311 */ /* 0x000e24000030d100 */
[----:B0-----:R0:W-:Y:S01]  /*2550*/  STG.E desc[UR36][R2.64], R5 ;  /* 0x0000000502007986 */ /* 0x0011e2000c101924 */
[----:B------:R-:W-:Y:S05]  /*2560*/  BRA `(.L_x_1710) ;  /* 0x0000001000547947 */ /* 0x000fea0003800000 */
.L_x_1711:
[----:B------:R-:W0:Y:S02]  /*2570*/  F2I.F64.TRUNC R5, R4 ;  /* 0x0000000400057311 */ /* 0x000e24000030d100 */
[----:B0-----:R0:W-:Y:S01]  /*2580*/  STG.E.U16 desc[UR36][R2.64], R5 ;  /* 0x0000000502007986 */ /* 0x0011e2000c101524 */
[----:B------:R-:W-:Y:S05]  /*2590*/  BRA `(.L_x_1710) ;  /* 0x0000001000487947 */ /* 0x000fea0003800000 */
.L_x_1706:
        /* <DEDUP_REMOVED lines=17> */
.L_x_1714:
        /* <DEDUP_REMOVED lines=12> */
.L_x_1713:
        /* <DEDUP_REMOVED lines=14> */
[----:B------:R-:W-:Y:S02]  /*2850*/  IMAD.MOV.U32 R7, RZ, RZ, RZ ;  /* 0x000000ffff077224 */ /* 0x000fe400078e00ff */
[----:B0-----:R-:W-:-:S05]  /*2860*/  @!P0 FMUL R6, R6, 1.175494350822287508e-38 ;  /* 0x0080000006068820 */ /* 0x001fca0000400000 */
[----:B------:R0:W-:Y:S01]  /*2870*/  STG.E.64 desc[UR36][R2.64], R6 ;  /* 0x0000000602007986 */ /* 0x0001e2000c101b24 */
[----:B------:R-:W-:Y:S05]  /*2880*/  BRA `(.L_x_1710) ;  /* 0x0000000c008c7947 */ /* 0x000fea0003800000 */
.L_x_1716:
        /* <DEDUP_REMOVED lines=9> */
[----:B------:R-:W-:-:S04]  /*2920*/  F2FP.F16.F32.PACK_AB R5, RZ, R0 ;  /* 0x00000000ff05723e */ /* 0x000fc800000000ff */
[----:B------:R-:W-:-:S05]  /*2930*/  PRMT R5, R5, 0x5410, RZ ;  /* 0x0000541005057816 */ /* 0x000fca00000000ff */
[----:B------:R0:W-:Y:S01]  /*2940*/  STG.E desc[UR36][R2.64], R5 ;  /* 0x0000000502007986 */ /* 0x0001e2000c101924 */
[----:B------:R-:W-:Y:S05]  /*2950*/  BRA `(.L_x_1710) ;  /* 0x0000000c00587947 */ /* 0x000fea0003800000 */
.L_x_1715:
[----:B------:R0:W-:Y:S01]  /*2960*/  STG.E.64 desc[UR36][R2.64], R4 ;  /* 0x0000000402007986 */ /* 0x0001e2000c101b24 */
[----:B------:R-:W-:Y:S05]  /*2970*/  BRA `(.L_x_1710) ;  /* 0x0000000c00507947 */ /* 0x000fea0003800000 */
.L_x_1705:
        /* <DEDUP_REMOVED lines=8> */
[----:B------:R-:W0:Y:S02]  /*2a00*/  DSETP.NEU.AND P0, PT, R4, RZ, PT ;  /* 0x000000ff0400722a */ /* 0x000e240003f0d000 */
[----:B0-----:R-:W-:-:S05]  /*2a10*/  SEL R5, RZ, 0x1, !P0 ;  /* 0x00000001ff057807 */ /* 0x001fca0004000000 */
[----:B------:R0:W-:Y:S01]  /*2a20*/  STG.E.U8 desc[UR36][R2.64], R5 ;  /* 0x0000000502007986 */ /* 0x0001e2000c101124 */
[----:B------:R-:W-:Y:S05]  /*2a30*/  BRA `(.L_x_1710) ;  /* 0x0000000c00207947 */ /* 0x000fea0003800000 */
.L_x_1719:
[----:B------:R-:W-:-:S05]  /*2a40*/  CS2R R6, SRZ ;  /* 0x0000000000067805 */ /* 0x000fca000001ff00 */
[----:B------:R0:W-:Y:S01]  /*2a50*/  STG.E.128 desc[UR36][R2.64], R4 ;  /* 0x0000000402007986 */ /* 0x0001e2000c101d24 */
[----:B------:R-:W-:Y:S05]  /*2a60*/  BRA `(.L_x_1710) ;  /* 0x0000000c00147947 */ /* 0x000fea0003800000 */
.L_x_1718:
        /* <DEDUP_REMOVED lines=27> */
.L_x_1723:
[----:B------:R-:W-:Y:S05]  /*2c20*/  BSYNC.RECONVERGENT B0 ;  /* 0x0000000000007941 */ /* 0x000fea0003800200 */
.L_x_1722:
[----:B------:R-:W-:-:S05]  /*2c30*/  LOP3.LUT R7, R0, 0x80, R7, 0xf8, !PT ;  /* 0x0000008000077812 */ /* 0x000fca00078ef807 */
[----:B------:R0:W-:Y:S01]  /*2c40*/  STG.E.U8 desc[UR36][R2.64], R7 ;  /* 0x0000000702007986 */ /* 0x0001e2000c101124 */
[----:B------:R-:W-:Y:S05]  /*2c50*/  BRA `(.L_x_1710) ;  /* 0x0000000800987947 */ /* 0x000fea0003800000 */
.L_x_1721:
        /* <DEDUP_REMOVED lines=13> */
[----:B------:R-:W-:Y:S02]  /*2d30*/  @P1 ISETP.GT.U32.AND P0, PT, R6, 0x7f800000, PT ;  /* 0x7f8000000600180c */ /* 0x000fe40003f04070 */
[----:B------:R-:W-:-:S04]  /*2d40*/  @P1 MOV R0, 0x7f ;  /* 0x0000007f00001802 */ /* 0x000fc80000000f00 */
[----:B------:R-:W-:Y:S01]  /*2d50*/  @P1 SEL R0, R0, 0x7c, P0 ;  /* 0x0000007c00001807 */ /* 0x000fe20000000000 */
[----:B------:R-:W-:Y:S06]  /*2d60*/  @P1 BRA `(.L_x_1725) ;  /* 0x0000000000181947 */ /* 0x000fec0003800000 */
[----:B------:R-:W-:-:S13]  /*2d70*/  ISETP.GT.U32.AND P0, PT, R6, 0x387fffff, PT ;  /* 0x387fffff0600780c */ /* 0x000fda0003f04070 */
[----:B------:R-:W-:-:S04]  /*2d80*/  @P0 SHF.R.U32.HI R0, RZ, 0x15, R9 ;  /* 0x00000015ff000819 */ /* 0x000fc80000011609 */
[----:B------:R-:W-:Y:S01]  /*2d90*/  @P0 LOP3.LUT R4, R0, 0x1, RZ, 0xc0, !PT ;  /* 0x0000000100040812 */ /* 0x000fe200078ec0ff */
[----:B------:R-:W-:-:S03]  /*2da0*/  @!P0 FADD.FTZ R0, R6, 128 ;  /* 0x4300000006008421 */ /* 0x000fc60000010000 */
[----:B------:R-:W-:-:S04]  /*2db0*/  @P0 IADD3 R4, PT, PT, R9, 0x80fffff, R4 ;  /* 0x080fffff09040810 */ /* 0x000fc80007ffe004 */
[----:B------:R-:W-:-:S07]  /*2dc0*/  @P0 SHF.R.U32.HI R0, RZ, 0x15, R4 ;  /* 0x00000015ff000819 */ /* 0x000fce0000011604 */
.L_x_1725:
[----:B------:R-:W-:Y:S05]  /*2dd0*/  BSYNC.RECONVERGENT B0 ;  /* 0x0000000000007941 */ /* 0x000fea0003800200 */
.L_x_1724:
[----:B------:R-:W-:-:S05]  /*2de0*/  LOP3.LUT R7, R0, 0x80, R7, 0xf8, !PT ;  /* 0x0000008000077812 */ /* 0x000fca00078ef807 */
[----:B------:R0:W-:Y:S01]  /*2df0*/  STG.E.U8 desc[UR36][R2.64], R7 ;  /* 0x0000000702007986 */ /* 0x0001e2000c101124 */
[----:B------:R-:W-:Y:S05]  /*2e00*/  BRA `(.L_x_1710) ;  /* 0x00000008002c7947 */ /* 0x000fea0003800000 */
.L_x_1720:
        /* <DEDUP_REMOVED lines=12> */
.L_x_1717:
        /* <DEDUP_REMOVED lines=8> */
[----:B------:R-:W0:Y:S02]  /*2f50*/  F2I.U32.F64.TRUNC R5, R4 ;  /* 0x0000000400057311 */ /* 0x000e24000030d000 */
[----:B0-----:R0:W-:Y:S01]  /*2f60*/  STG.E.U16 desc[UR36][R2.64], R5 ;  /* 0x0000000502007986 */ /* 0x0011e2000c101524 */
[----:B------:R-:W-:Y:S05]  /*2f70*/  BRA `(.L_x_1710) ;  /* 0x0000000400d07947 */ /* 0x000fea0003800000 */
.L_x_1728:
        /* <DEDUP_REMOVED lines=21> */
.L_x_1731:
[----:B------:R-:W-:-:S04]  /*30d0*/  SHF.R.U32.HI R0, RZ, 0x14, R7 ;  /* 0x00000014ff007819 */ /* 0x000fc80000011607 */
[----:B------:R-:W-:-:S04]  /*30e0*/  LOP3.LUT R0, R0, 0x1, RZ, 0xc0, !PT ;  /* 0x0000000100007812 */ /* 0x000fc800078ec0ff */
[----:B------:R-:W-:-:S04]  /*30f0*/  IADD3 R0, PT, PT, R7, 0x487ffff, R0 ;  /* 0x0487ffff07007810 */ /* 0x000fc80007ffe000 */
[----:B------:R-:W-:-:S04]  /*3100*/  SHF.R.U32.HI R0, RZ, 0x14, R0 ;  /* 0x00000014ff007819 */ /* 0x000fc80000011600 */
[----:B------:R-:W-:-:S07]  /*3110*/  LOP3.LUT R4, R0, 0xff, RZ, 0xc0, !PT ;  /* 0x000000ff00047812 */ /* 0x000fce00078ec0ff */
.L_x_1732:
[----:B------:R-:W-:-:S04]  /*3120*/  SHF.R.U32.HI R5, RZ, 0x18, R7 ;  /* 0x00000018ff057819 */ /* 0x000fc80000011607 */
[----:B------:R-:W-:-:S04]  /*3130*/  LOP3.LUT R4, R4, 0x80, R5, 0xf8, !PT ;  /* 0x0000008004047812 */ /* 0x000fc800078ef805 */
[----:B------:R-:W-:-:S07]  /*3140*/  PRMT R0, R4, 0x7610, R0 ;  /* 0x0000761004007816 */ /* 0x000fce0000000000 */
.L_x_1730:
[----:B------:R-:W-:Y:S05]  /*3150*/  BSYNC.RECONVERGENT B0 ;  /* 0x0000000000007941 */ /* 0x000fea0003800200 */
.L_x_1729:
[----:B------:R4:W-:Y:S01]  /*3160*/  STG.E.U8 desc[UR36][R2.64], R0 ;  /* 0x0000000002007986 */ /* 0x0009e2000c101124 */
[----:B------:R-:W-:Y:S05]  /*3170*/  BRA `(.L_x_1710) ;  /* 0x0000000400507947 */ /* 0x000fea0003800000 */
.L_x_1727:
        /* <DEDUP_REMOVED lines=21> */
.L_x_1735:
[----:B------:R-:W-:-:S04]  /*32d0*/  SHF.R.U32.HI R0, RZ, 0x15, R7 ;  /* 0x00000015ff007819 */ /* 0x000fc80000011607 */
[----:B------:R-:W-:-:S04]  /*32e0*/  LOP3.LUT R0, R0, 0x1, RZ, 0xc0, !PT ;  /* 0x0000000100007812 */ /* 0x000fc800078ec0ff */
[----:B------:R-:W-:-:S04]  /*32f0*/  IADD3 R0, PT, PT, R7, 0x88fffff, R0 ;  /* 0x088fffff07007810 */ /* 0x000fc80007ffe000 */
[----:B------:R-:W-:-:S04]  /*3300*/  SHF.R.U32.HI R0, RZ, 0x15, R0 ;  /* 0x00000015ff007819 */ /* 0x000fc80000011600 */
[----:B------:R-:W-:-:S07]  /*3310*/  LOP3.LUT R4, R0, 0xff, RZ, 0xc0, !PT ;  /* 0x000000ff00047812 */ /* 0x000fce00078ec0ff */
.L_x_1736:
[----:B------:R-:W-:-:S04]  /*3320*/  SHF.R.U32.HI R5, RZ, 0x18, R7 ;  /* 0x00000018ff057819 */ /* 0x000fc80000011607 */
[----:B------:R-:W-:-:S04]  /*3330*/  LOP3.LUT R4, R4, 0x80, R5, 0xf8, !PT ;  /* 0x0000008004047812 */ /* 0x000fc800078ef805 */
[----:B------:R-:W-:-:S07]  /*3340*/  PRMT R0, R4, 0x7610, R0 ;  /* 0x0000761004007816 */ /* 0x000fce0000000000 */
.L_x_1734:
[----:B------:R-:W-:Y:S05]  /*3350*/  BSYNC.RECONVERGENT B0 ;  /* 0x0000000000007941 */ /* 0x000fea0003800200 */
.L_x_1733:
[----:B------:R3:W-:Y:S01]  /*3360*/  STG.E.U8 desc[UR36][R2.64], R0 ;  /* 0x0000000002007986 */ /* 0x0007e2000c101124 */
[----:B------:R-:W-:Y:S05]  /*3370*/  BRA `(.L_x_1710) ;  /* 0x0000000000d07947 */ /* 0x000fea0003800000 */
.L_x_1726:
[----:B------:R-:W-:-:S09]  /*3380*/  UISETP.NE.AND UP0, UPT, UR4, 0x1c, UPT ;  /* 0x0000001c0400788c */ /* 0x000fd2000bf05270 */
[----:B------:R-:W-:Y:S05]  /*3390*/  BRA.U !UP0, `(.L_x_1737) ;  /* 0x0000000108c07547 */ /* 0x000fea000b800000 */
[----:B------:R-:W-:-:S09]  /*33a0*/  UISETP.NE.AND UP0, UPT, UR4, 0x1d, UPT ;  /* 0x0000001d0400788c */ /* 0x000fd2000bf05270 */
[----:B------:R-:W-:Y:S05]  /*33b0*/  BRA.U !UP0, `(.L_x_1738) ;  /* 0x0000000108ac7547 */ /* 0x000fea000b800000 */
[----:B------:R-:W-:-:S09]  /*33c0*/  UISETP.NE.AND UP0, UPT, UR4, 0x2c, UPT ;  /* 0x0000002c0400788c */ /* 0x000fd2000bf05270 */
[----:B------:R-:W-:Y:S05]  /*33d0*/  BRA.U !UP0, `(.L_x_1739) ;  /* 0x0000000108447547 */ /* 0x000fea000b800000 */
.L_x_1709:
[----:B------:R-:W-:Y:S01]  /*33e0*/  MOV R0, 0x0 ;  /* 0x0000000000007802 */ /* 0x000fe20000000f00 */
[----:B------:R-:W0:Y:S01]  /*33f0*/  LDCU.64 UR6, c[0x4][0x128] ;  /* 0x01002500ff0677ac */ /* 0x000e220008000a00 */
[----:B------:R-:W-:Y:S02]  /*3400*/  HFMA2 R8, -RZ, RZ, 0, 6.020069122314453125e-06 ;  /* 0x00000065ff087431 */ /* 0x000fe400000001ff */
[----:B------:R-:W-:Y:S01]  /*3410*/  IMAD.MOV.U32 R12, RZ, RZ, 0x1 ;  /* 0x00000001ff0c7424 */ /* 0x000fe200078e00ff */
[----:B------:R1:W2:Y:S01]  /*3420*/  LDC.64 R2, c[0x4][R0] ;  /* 0x0100000000027b82 */ /* 0x0002a20000000a00 */
[----:B------:R-:W3:Y:S01]  /*3430*/  LDCU.64 UR8, c[0x4][0x130] ;  /* 0x01002600ff0877ac */ /* 0x000ee20008000a00 */
[----:B------:R-:W-:Y:S01]  /*3440*/  IMAD.MOV.U32 R13, RZ, RZ, RZ ;  /* 0x000000ffff0d7224 */ /* 0x000fe200078e00ff */
[----:B------:R-:W4:Y:S01]  /*3450*/  LDCU.64 UR4, c[0x4][0x10] ;  /* 0x01000200ff0477ac */ /* 0x000f220008000a00 */
[----:B0-----:R-:W-:Y:S01]  /*3460*/  MOV R4, UR6 ;  /* 0x0000000600047c02 */ /* 0x001fe20008000f00 */
[----:B------:R-:W-:-:S02]  /*3470*/  IMAD.U32 R5, RZ, RZ, UR7 ;  /* 0x00000007ff057e24 */ /* 0x000fc4000f8e00ff */
[----:B---3--:R-:W-:Y:S01]  /*3480*/  IMAD.U32 R6, RZ, RZ, UR8 ;  /* 0x00000008ff067e24 */ /* 0x008fe2000f8e00ff */
[----:B------:R-:W-:Y:S01]  /*3490*/  MOV R7, UR9 ;  /* 0x0000000900077c02 */ /* 0x000fe20008000f00 */
[----:B----4-:R-:W-:Y:S02]  /*34a0*/  IMAD.U32 R10, RZ, RZ, UR4 ;  /* 0x00000004ff0a7e24 */ /* 0x010fe4000f8e00ff */
[----:B-1----:R-:W-:-:S07]  /*34b0*/  IMAD.U32 R11, RZ, RZ, UR5 ;  /* 0x00000005ff0b7e24 */ /* 0x002fce000f8e00ff */
[----:B------:R-:W-:-:S07]  /*34c0*/  LEPC R20, `(.L_x_1740) ;  /* 0x000000001014794e */ /* 0x000fce0000000000 */
[----:B--2---:R-:W-:Y:S05]  /*34d0*/  CALL.ABS.NOINC R2 ;  /* 0x0000000002007343 */ /* 0x004fea0003c00000 */
.L_x_1740:
[----:B------:R-:W-:Y:S05]  /*34e0*/  BRA `(.L_x_1710) ;  /* 0x0000000000747947 */ /* 0x000fea0003800000 */
.L_x_1739:
        /* <DEDUP_REMOVED lines=24> */
.L_x_1738:
[----:B------:R-:W0:Y:S02]  /*3670*/  F2I.U64.F64.TRUNC R4, R4 ;  /* 0x0000000400047311 */ /* 0x000e24000030d800 */
[----:B0-----:R1:W-:Y:S01]  /*3680*/  STG.E.64 desc[UR36][R2.64], R4 ;  /* 0x0000000402007986 */ /* 0x0013e2000c101b24 */
[----:B------:R-:W-:Y:S05]  /*3690*/  BRA `(.L_x_1710) ;  /* 0x0000000000087947 */ /* 0x000fea0003800000 */
.L_x_1737:
[----:B------:R-:W0:Y:S02]  /*36a0*/  F2I.U32.F64.TRUNC R5, R4 ;  /* 0x0000000400057311 */ /* 0x000e24000030d000 */
[----:B0-----:R0:W-:Y:S02]  /*36b0*/  STG.E desc[UR36][R2.64], R5 ;  /* 0x0000000502007986 */ /* 0x0011e4000c101924 */
.L_x_1710:
[----:B------:R-:W-:-:S07]  /*36c0*/  VIADD R17, R17, 0x80 ;  /* 0x0000008011117836 */ /* 0x000fce0000000000 */
.L_x_1674:
[----:B------:R-:W-:Y:S05]  /*36d0*/  BSYNC.RECONVERGENT B7 ;  /* 0x0000000000077941 */ /* 0x000fea0003800200 */
.L_x_1673:
        /* <DEDUP_REMOVED lines=307> */
.L_x_1743:
        /* <DEDUP_REMOVED lines=18> */
.L_x_1748:
[----:B------:R-:W2:Y:S02]  /*4b30*/  LDG.E.U8 R2, desc[UR36][R2.64] ;  /* 0x0000002402027981 */ /* 0x000ea4000c1e1100 */
[----:B--2---:R4:W0:Y:S02]  /*4b40*/  I2F.F64.U16 R4, R2 ;  /* 0x0000000200047312 */ /* 0x0048240000101800 */
[----:B0---4-:R-:W-:Y:S05]  /*4b50*/  BRA `(.L_x_1750) ;  /* 0x0000000c00607947 */ /* 0x011fea0003800000 */
.L_x_1747:
        /* <DEDUP_REMOVED lines=9> */
.L_x_1752:
[----:B------:R-:W2:Y:S02]  /*4bf0*/  LDG.E R2, desc[UR36][R2.64] ;  /* 0x0000002402027981 */ /* 0x000ea4000c1e1900 */
[----:B--2---:R4:W0:Y:S02]  /*4c00*/  I2F.F64 R4, R2 ;  /* 0x0000000200047312 */ /* 0x0048240000201c00 */
[----:B0---4-:R-:W-:Y:S05]  /*4c10*/  BRA `(.L_x_1750) ;  /* 0x0000000c00307947 */ /* 0x011fea0003800000 */
.L_x_1751:
[----:B------:R-:W2:Y:S02]  /*4c20*/  LDG.E.U16 R2, desc[UR36][R2.64] ;  /* 0x0000002402027981 */ /* 0x000ea4000c1e1500 */
[----:B--2---:R4:W0:Y:S02]  /*4c30*/  I2F.F64.S16 R4, R2 ;  /* 0x0000000200047312 */ /* 0x0048240000101c00 */
[----:B0---4-:R-:W-:Y:S05]  /*4c40*/  BRA `(.L_x_1750) ;  /* 0x0000000c00247947 */ /* 0x011fea0003800000 */
.L_x_1746:
        /* <DEDUP_REMOVED lines=10> */
.L_x_1754:
[----:B------:R-:W2:Y:S02]  /*4cf0*/  LDG.E.U16 R0, desc[UR36][R2.64] ;  /* 0x0000002402007981 */ /* 0x000ea4000c1e1500 */
[----:B--2---:R-:W-:-:S05]  /*4d00*/  HADD2.F32 R0, -RZ, R0.H0_H0 ;  /* 0x20000000ff007230 */ /* 0x004fca0000004100 */
[----:B------:R-:W-:-:S04]  /*4d10*/  FMUL.FTZ R0, R0, 1 ;  /* 0x3f80000000007820 */ /* 0x000fc80000410000 */
[----:B------:R3:W4:Y:S02]  /*4d20*/  F2F.F64.F32 R4, R0 ;  /* 0x0000000000047310 */ /* 0x0007240000201800 */
[----:B---34-:R-:W-:Y:S05]  /*4d30*/  BRA `(.L_x_1750) ;  /* 0x0000000800e87947 */ /* 0x018fea0003800000 */
.L_x_1753:
        /* <DEDUP_REMOVED lines=10> */
.L_x_1756:
[----:B------:R-:W2:Y:S02]  /*4de0*/  LDG.E.U16 R2, desc[UR36][R2.64] ;  /* 0x0000002402027981 */ /* 0x000ea4000c1e1500 */
[----:B--2---:R-:W-:-:S05]  /*4df0*/  HADD2.F32 R0, -RZ, R2.H0_H0 ;  /* 0x20000002ff007230 */ /* 0x004fca0000004100 */
[----:B------:R-:W-:-:S04]  /*4e00*/  FMUL.FTZ R0, R0, 1 ;  /* 0x3f80000000007820 */ /* 0x000fc80000410000 */
[----:B------:R4:W0:Y:S02]  /*4e10*/  F2F.F64.F32 R4, R0 ;  /* 0x0000000000047310 */ /* 0x0008240000201800 */
[----:B0---4-:R-:W-:Y:S05]  /*4e20*/  BRA `(.L_x_1750) ;  /* 0x0000000800ac7947 */ /* 0x011fea0003800000 */
.L_x_1755:
[----:B------:R3:W5:Y:S01]  /*4e30*/  LDG.E.64 R4, desc[UR36][R2.64] ;  /* 0x0000002402047981 */ /* 0x000762000c1e1b00 */
[----:B------:R-:W-:Y:S05]  /*4e40*/  BRA `(.L_x_1750) ;  /* 0x0000000800a47947 */ /* 0x000fea0003800000 */
.L_x_1745:
        /* <DEDUP_REMOVED lines=13> */
.L_x_1759:
[----:B------:R0:W5:Y:S01]  /*4f20*/  LDG.E.64 R4, desc[UR36][R2.64] ;  /* 0x0000002402047981 */ /* 0x000162000c1e1b00 */
[----:B------:R-:W-:Y:S05]  /*4f30*/  BRA `(.L_x_1750) ;  /* 0x0000000800687947 */ /* 0x000fea0003800000 */
.L_x_1758:
        /* <DEDUP_REMOVED lines=22> */
[----:B------:R-:W-:-:S04]  /*50a0*/  SEL R5, R5, RZ, P0 ;  /* 0x000000ff05057207 */ /* 0x000fc80000000000 */
[----:B------:R-:W-:-:S05]  /*50b0*/  LOP3.LUT R5, R5, 0x80000000, R0, 0xf8, !PT ;  /* 0x8000000005057812 */ /* 0x000fca00078ef800 */
[----:B------:R-:W-:-:S06]  /*50c0*/  FMUL.FTZ R5, R5, 1 ;  /* 0x3f80000005057820 */ /* 0x000fcc0000410000 */
[----:B------:R-:W0:Y:S02]  /*50d0*/  F2F.F64.F32 R4, R5 ;  /* 0x0000000500047310 */ /* 0x000e240000201800 */
[----:B0-----:R-:W-:Y:S05]  /*50e0*/  BRA `(.L_x_1750) ;  /* 0x0000000400fc7947 */ /* 0x001fea0003800000 */
.L_x_1761:
        /* <DEDUP_REMOVED lines=14> */
.L_x_1760:
[----:B------:R-:W2:Y:S02]  /*51d0*/  LDG.E.U16 R0, desc[UR36][R2.64] ;  /* 0x0000002402007981 */ /* 0x000ea4000c1e1500 */
[----:B--2---:R-:W-:-:S05]  /*51e0*/  SHF.L.U32 R0, R0, 0x10, RZ ;  /* 0x0000001000007819 */ /* 0x004fca00000006ff */
[----:B------:R-:W-:-:S04]  /*51f0*/  FMUL.FTZ R0, R0, 1 ;  /* 0x3f80000000007820 */ /* 0x000fc80000410000 */
[----:B------:R0:W1:Y:S02]  /*5200*/  F2F.F64.F32 R4, R0 ;  /* 0x0000000000047310 */ /* 0x0000640000201800 */
[----:B01----:R-:W-:Y:S05]  /*5210*/  BRA `(.L_x_1750) ;  /* 0x0000000400b07947 */ /* 0x003fea0003800000 */
.L_x_1757:
        /* <DEDUP_REMOVED lines=9> */
[----:B--2---:R3:W4:Y:S02]  /*52b0*/  I2F.F64.U16 R4, R2 ;  /* 0x0000000200047312 */ /* 0x0047240000101800 */
[----:B---34-:R-:W-:Y:S05]  /*52c0*/  BRA `(.L_x_1750) ;  /* 0x0000000400847947 */ /* 0x018fea0003800000 */
.L_x_1764:
        /* <DEDUP_REMOVED lines=21> */
.L_x_1766:
[----:B------:R-:W-:Y:S05]  /*5420*/  BSYNC.RECONVERGENT B0 ;  /* 0x0000000000007941 */ /* 0x000fea0003800200 */
.L_x_1765:
[----:B------:R-:W-:Y:S01]  /*5430*/  IMAD.SHL.U32 R0, R0, 0x100000, RZ ;  /* 0x0010000000007824 */ /* 0x000fe200078e00ff */
[----:B------:R-:W-:-:S04]  /*5440*/  LEA R2, R2, 0x3b800000, 0x17 ;  /* 0x3b80000002027811 */ /* 0x000fc800078eb8ff */
[----:B------:R-:W-:-:S05]  /*5450*/  LOP3.LUT R0, R2, R0, R7, 0xfe, !PT ;  /* 0x0000000002007212 */ /* 0x000fca00078efe07 */
[----:B------:R-:W-:-:S04]  /*5460*/  FMUL.FTZ R0, R0, 1 ;  /* 0x3f80000000007820 */ /* 0x000fc80000410000 */
[----:B------:R3:W4:Y:S02]  /*5470*/  F2F.F64.F32 R4, R0 ;  /* 0x0000000000047310 */ /* 0x0007240000201800 */
[----:B---34-:R-:W-:Y:S05]  /*5480*/  BRA `(.L_x_1750) ;  /* 0x0000000400147947 */ /* 0x018fea0003800000 */
.L_x_1763:
[----:B------:R-:W2:Y:S01]  /*5490*/  LDG.E.U8 R3, desc[UR36][R2.64] ;  /* 0x0000002402037981 */ /* 0x000ea2000c1e1100 */
        /* <DEDUP_REMOVED lines=20> */
.L_x_1768:
[----:B------:R-:W-:Y:S05]  /*55e0*/  BSYNC.RECONVERGENT B0 ;  /* 0x0000000000007941 */ /* 0x000fea0003800200 */
.L_x_1767:
[----:B------:R-:W-:Y:S02]  /*55f0*/  SHF.L.U32 R0, R0, 0x15, RZ ;  /* 0x0000001500007819 */ /* 0x000fe400000006ff */
[----:B------:R-:W-:-:S04]  /*5600*/  LEA R2, R2, 0x37800000, 0x17 ;  /* 0x3780000002027811 */ /* 0x000fc800078eb8ff */
[----:B------:R-:W-:-:S05]  /*5610*/  LOP3.LUT R0, R2, R0, R7, 0xfe, !PT ;  /* 0x0000000002007212 */ /* 0x000fca00078efe07 */
[----:B------:R-:W-:-:S04]  /*5620*/  FMUL.FTZ R0, R0, 1 ;  /* 0x3f80000000007820 */ /* 0x000fc80000410000 */
[----:B------:R3:W4:Y:S02]  /*5630*/  F2F.F64.F32 R4, R0 ;  /* 0x0000000000047310 */ /* 0x0007240000201800 */
[----:B---34-:R-:W-:Y:S05]  /*5640*/  BRA `(.L_x_1750) ;  /* 0x0000000000a47947 */ /* 0x018fea0003800000 */
.L_x_1762:
[----:B------:R-:W-:-:S09]  /*5650*/  UISETP.NE.AND UP0, UPT, UR4, 0x1c, UPT ;  /* 0x0000001c0400788c */ /* 0x000fd2000bf05270 */
[----:B------:R-:W-:Y:S05]  /*5660*/  BRA.U !UP0, `(.L_x_1769) ;  /* 0x0000000108947547 */ /* 0x000fea000b800000 */
[----:B------:R-:W-:-:S09]  /*5670*/  UISETP.NE.AND UP0, UPT, UR4, 0x1d, UPT ;  /* 0x0000001d0400788c */ /* 0x000fd2000bf05270 */
[----:B------:R-:W-:Y:S05]  /*5680*/  BRA.U !UP0, `(.L_x_1770) ;  /* 0x0000000108807547 */ /* 0x000fea000b800000 */
[----:B------:R-:W-:-:S09]  /*5690*/  UISETP.NE.AND UP0, UPT, UR4, 0x2c, UPT ;  /* 0x0000002c0400788c */ /* 0x000fd2000bf05270 */
[----:B------:R-:W-:Y:S05]  /*56a0*/  BRA.U UP0, `(.L_x_1749) ;  /* 0x0000000100307547 */ /* 0x000fea000b800000 */
[----:B------:R-:W2:Y:S01]  /*56b0*/  LDG.E.U8 R0, desc[UR36][R2.64] ;  /* 0x0000002402007981 */ /* 0x000ea2000c1e1100 */
[----:B------:R-:W-:Y:S02]  /*56c0*/  HFMA2 R5, -RZ, RZ, 0.5, 0 ;  /* 0x38000000ff057431 */ /* 0x000fe400000001ff */
        /* <DEDUP_REMOVED lines=10> */
.L_x_1749:
        /* <DEDUP_REMOVED lines=8> */
[----:B0-----:R-:W-:Y:S01]  /*57f0*/  MOV R4, UR4 ;  /* 0x0000000400047c02 */ /* 0x001fe20008000f00 */
[----:B------:R-:W-:Y:S01]  /*5800*/  IMAD.U32 R5, RZ, RZ, UR5 ;  /* 0x00000005ff057e24 */ /* 0x000fe2000f8e00ff */
[----:B-1----:R-:W-:Y:S01]  /*5810*/  MOV R6, UR6 ;  /* 0x0000000600067c02 */ /* 0x002fe20008000f00 */
[----:B------:R-:W-:Y:S01]  /*5820*/  IMAD.U32 R7, RZ, RZ, UR7 ;  /* 0x00000007ff077e24 */ /* 0x000fe2000f8e00ff */
[----:B---3--:R-:W-:Y:S01]  /*5830*/  MOV R10, UR8 ;  /* 0x00000008000a7c02 */ /* 0x008fe20008000f00 */
[----:B------:R-:W-:-:S07]  /*5840*/  IMAD.U32 R11, RZ, RZ, UR9 ;  /* 0x00000009ff0b7e24 */ /* 0x000fce000f8e00ff */
[----:B------:R-:W-:-:S07]  /*5850*/  LEPC R20, `(.L_x_1771) ;  /* 0x000000001014794e */ /* 0x000fce0000000000 */
[----:B--2---:R-:W-:Y:S05]  /*5860*/  CALL.ABS.NOINC R2 ;  /* 0x0000000002007343 */ /* 0x004fea0003c00000 */
.L_x_1771:
[----:B------:R-:W-:Y:S01]  /*5870*/  CS2R R4, SRZ ;  /* 0x0000000000047805 */ /* 0x000fe2000001ff00 */
[----:B------:R-:W-:Y:S06]  /*5880*/  BRA `(.L_x_1750) ;  /* 0x0000000000147947 */ /* 0x000fec0003800000 */
.L_x_1770:
[----:B------:R-:W2:Y:S02]  /*5890*/  LDG.E.64 R4, desc[UR36][R2.64] ;  /* 0x0000002402047981 */ /* 0x000ea4000c1e1b00 */
[----:B--2---:R-:W3:Y:S02]  /*58a0*/  I2F.F64.U64 R4, R4 ;  /* 0x0000000400047312 */ /* 0x004ee40000301800 */
[----:B---3--:R-:W-:Y:S05]  /*58b0*/  BRA `(.L_x_1750) ;  /* 0x0000000000087947 */ /* 0x008fea0003800000 */
.L_x_1769:
[----:B------:R-:W2:Y:S02]  /*58c0*/  LDG.E R2, desc[UR36][R2.64] ;  /* 0x0000002402027981 */ /* 0x000ea4000c1e1900 */
[----:B--2---:R1:W2:Y:S02]  /*58d0*/  I2F.F64.U32 R4, R2 ;  /* 0x0000000200047312 */ /* 0x0042a40000201800 */
.L_x_1750:
[----:B------:R-:W-:Y:S05]  /*58e0*/  BSYNC.RECONVERGENT B6 ;  /* 0x0000000000067941 */ /* 0x000fea0003800200 */
.L_x_1744:
[----:B------:R-:W0:Y:S01]  /*58f0*/  LDCU.64 UR6, c[0x0][0x580] ;  /* 0x0000b000ff0677ac */ /* 0x000e220008000a00 */
[----:B--2--5:R-:W2:Y:S02]  /*5900*/  DSETP.GEU.AND P0, PT, R4, RZ, PT ;  /* 0x000000ff0400722a */ /* 0x024ea40003f0e000 */
[----:B--2---:R-:W-:Y:S01]  /*5910*/  FSEL R7, RZ, 3.37028055040000000000e+12, P0 ;  /* 0x54442d18ff077808 */ /* 0x004fe20000000000 */
        /* <DEDUP_REMOVED lines=23> */
.L_x_1775:
[----:B------:R-:W0:Y:S02]  /*5a90*/  F2I.S64.F64.TRUNC R4, R4 ;  /* 0x0000000400047311 */ /* 0x000e24000030d900 */
[----:B0-----:R-:W-:-:S05]  /*5aa0*/  MOV R7, R4 ;  /* 0x0000000400077202 */ /* 0x001fca0000000f00 */
[----:B------:R3:W-:Y:S01]  /*5ab0*/  STG.E.U8 desc[UR36][R2.64], R7 ;  /* 0x0000000702007986 */ /* 0x0007e2000c101124 */
[----:B------:R-:W-:Y:S05]  /*5ac0*/  BRA `(.L_x_1777) ;  /* 0x0000001000807947 */ /* 0x000fea0003800000 */
.L_x_1774:
        /* <DEDUP_REMOVED lines=9> */
.L_x_1779:
[----:B------:R-:W0:Y:S02]  /*5b60*/  F2I.F64.TRUNC R5, R4 ;  /* 0x0000000400057311 */ /* 0x000e24000030d100 */
[----:B0-----:R2:W-:Y:S01]  /*5b70*/  STG.E desc[UR36][R2.64], R5 ;  /* 0x0000000502007986 */ /* 0x0015e2000c101924 */
[----:B------:R-:W-:Y:S05]  /*5b80*/  BRA `(.L_x_1777) ;  /* 0x0000001000507947 */ /* 0x000fea0003800000 */
.L_x_1778:
[----:B------:R-:W0:Y:S02]  /*5b90*/  F2I.F64.TRUNC R5, R4 ;  /* 0x0000000400057311 */ /* 0x000e24000030d100 */
[----:B0-----:R0:W-:Y:S01]  /*5ba0*/  STG.E.U16 desc[UR36][R2.64], R5 ;  /* 0x0000000502007986 */ /* 0x0011e2000c101524 */
[----:B------:R-:W-:Y:S05]  /*5bb0*/  BRA `(.L_x_1777) ;  /* 0x0000001000447947 */ /* 0x000fea0003800000 */
.L_x_1773:
        /* <DEDUP_REMOVED lines=17> */
.L_x_1781:
        /* <DEDUP_REMOVED lines=12> */
.L_x_1780:
        /* <DEDUP_REMOVED lines=18> */
.L_x_1783:
        /* <DEDUP_REMOVED lines=13> */
.L_x_1782:
[----:B------:R0:W-:Y:S01]  /*5f80*/  STG.E.64 desc[UR36][R2.64], R4 ;  /* 0x0000000402007986 */ /* 0x0001e2000c101b24 */
[----:B------:R-:W-:Y:S05]  /*5f90*/  BRA `(.L_x_1777) ;  /* 0x0000000c004c7947 */ /* 0x000fea0003800000 */
.L_x_1772:
        /* <DEDUP_REMOVED lines=13> */
.L_x_1787:
        /* <DEDUP_REMOVED lines=26> */
.L_x_1790:
[----:B------:R-:W-:-:S04]  /*6210*/  SHF.R.U32.HI R5, RZ, 0x18, R7 ;  /* 0x00000018ff057819 */ /* 0x000fc80000011607 */
[----:B------:R-:W-:-:S07]  /*6220*/  LOP3.LUT R0, R0, 0x80, R5, 0xf8, !PT ;  /* 0x0000008000007812 */ /* 0x000fce00078ef805 */
.L_x_1789:
[----:B------:R-:W-:Y:S05]  /*6230*/  BSYNC.RECONVERGENT B0 ;  /* 0x0000000000007941 */ /* 0x000fea0003800200 */
.L_x_1788:
[----:B------:R0:W-:Y:S01]  /*6240*/  STG.E.U8 desc[UR36][R2.64], R0 ;  /* 0x0000000002007986 */ /* 0x0001e2000c101124 */
[----:B------:R-:W-:Y:S05]  /*6250*/  BRA `(.L_x_1777) ;  /* 0x00000008009c7947 */ /* 0x000fea0003800000 */
.L_x_1786:
        /* <DEDUP_REMOVED lines=26> */
.L_x_1793:
[----:B------:R-:W-:-:S04]  /*6400*/  SHF.R.U32.HI R5, RZ, 0x18, R7 ;  /* 0x00000018ff057819 */ /* 0x000fc80000011607 */
[----:B------:R-:W-:-:S07]  /*6410*/  LOP3.LUT R0, R0, 0x80, R5, 0xf8, !PT ;  /* 0x0000008000007812 */ /* 0x000fce00078ef805 */
.L_x_1792:
[----:B------:R-:W-:Y:S05]  /*6420*/  BSYNC.RECONVERGENT B0 ;  /* 0x0000000000007941 */ /* 0x000fea0003800200 */
.L_x_1791:
[----:B------:R0:W-:Y:S01]  /*6430*/  STG.E.U8 desc[UR36][R2.64], R0 ;  /* 0x0000000002007986 */ /* 0x0001e2000c101124 */
[----:B------:R-:W-:Y:S05]  /*6440*/  BRA `(.L_x_1777) ;  /* 0x0000000800207947 */ /* 0x000fea0003800000 */
.L_x_1785:
        /* <DEDUP_REMOVED lines=30> */
.L_x_1795:
[----:B------:R-:W0:Y:S02]  /*6630*/  F2I.U64.F64.TRUNC R4, R4 ;  /* 0x0000000400047311 */ /* 0x000e24000030d800 */
[----:B0-----:R0:W-:Y:S01]  /*6640*/  STG.E.64 desc[UR36][R2.64], R4 ;  /* 0x0000000402007986 */ /* 0x0011e2000c101b24 */
[----:B------:R-:W-:Y:S05]  /*6650*/  BRA `(.L_x_1777) ;  /* 0x00000004009c7947 */ /* 0x000fea0003800000 */
.L_x_1794:
[----:B------:R-:W0:Y:S02]  /*6660*/  F2I.U32.F64.TRUNC R5, R4 ;  /* 0x0000000400057311 */ /* 0x000e24000030d000 */
[----:B0-----:R0:W-:Y:S01]  /*6670*/  STG.E desc[UR36][R2.64], R5 ;  /* 0x0000000502007986 */ /* 0x0011e2000c101924 */
[----:B------:R-:W-:Y:S05]  /*6680*/  BRA `(.L_x_1777) ;  /* 0x0000000400907947 */ /* 0x000fea0003800000 */
.L_x_1784:
        /* <DEDUP_REMOVED lines=10> */
.L_x_1797:
[----:B------:R-:W-:-:S05]  /*6730*/  CS2R R6, SRZ ;  /* 0x0000000000067805 */ /* 0x000fca000001ff00 */
[----:B------:R0:W-:Y:S01]  /*6740*/  STG.E.128 desc[UR36][R2.64], R4 ;  /* 0x0000000402007986 */ /* 0x0001e2000c101d24 */
[----:B------:R-:W-:Y:S05]  /*6750*/  BRA `(.L_x_1777) ;  /* 0x00000004005c7947 */ /* 0x000fea0003800000 */
.L_x_1796:
[----:B------:R-:W-:-:S09]  /*6760*/  UISETP.NE.AND UP0, UPT, UR4, 0xf, UPT ;  /* 0x0000000f0400788c */ /* 0x000fd2000bf05270 */
[----:B------:R-:W-:Y:S05]  /*6770*/  BRA.U !UP0, `(.L_x_1798) ;  /* 0x0000000508287547 */ /* 0x000fea000b800000 */
[----:B------:R-:W-:-:S09]  /*6780*/  UISETP.NE.AND UP0, UPT, UR4, 0x17, UPT ;  /* 0x000000170400788c */ /* 0x000fd2000bf05270 */
[----:B------:R-:W-:Y:S05]  /*6790*/  BRA.U !UP0, `(.L_x_1799) ;  /* 0x0000000108b07547 */ /* 0x000fea000b800000 */
[----:B------:R-:W-:-:S09]  /*67a0*/  UISETP.NE.AND UP0, UPT, UR4, 0x18, UPT ;  /* 0x000000180400788c */ /* 0x000fd2000bf05270 */
[----:B------:R-:W-:Y:S05]  /*67b0*/  BRA.U !UP0, `(.L_x_1800) ;  /* 0x0000000108447547 */ /* 0x000fea000b800000 */
.L_x_1776:
        /* <DEDUP_REMOVED lines=16> */
.L_x_1801:
[----:B------:R-:W-:Y:S05]  /*68c0*/  BRA `(.L_x_1777) ;  /* 0x0000000400007947 */ /* 0x000fea0003800000 */
.L_x_1800:
        /* <DEDUP_REMOVED lines=21> */
.L_x_1803:
[----:B------:R-:W-:Y:S05]  /*6a20*/  BSYNC.RECONVERGENT B0 ;  /* 0x0000000000007941 */ /* 0x000fea0003800200 */
.L_x_1802:
[----:B------:R-:W-:-:S05]  /*6a30*/  LOP3.LUT R7, R0, 0x80, R7, 0xf8, !PT ;  /* 0x0000008000077812 */ /* 0x000fca00078ef807 */
[----:B------:R0:W-:Y:S01]  /*6a40*/  STG.E.U8 desc[UR36][R2.64], R7 ;  /* 0x0000000702007986 */ /* 0x0001e2000c101124 */
[----:B------:R-:W-:Y:S05]  /*6a50*/  BRA `(.L_x_1777) ;  /* 0x00000000009c7947 */ /* 0x000fea0003800000 */
.L_x_1799:
        /* <DEDUP_REMOVED lines=20> */
.L_x_1805:
[----:B------:R-:W-:Y:S02]  /*6ba0*/  ISETP.GT.U32.AND P0, PT, R6, 0x7f800000, PT ;  /* 0x7f8000000600780c */ /* 0x000fe40003f04070 */
[----:B------:R-:W-:-:S04]  /*6bb0*/  MOV R0, 0x7f ;  /* 0x0000007f00007802 */ /* 0x000fc80000000f00 */
[----:B------:R-:W-:-:S07]  /*6bc0*/  SEL R0, R0, 0x7c, P0 ;  /* 0x0000007c00007807 */ /* 0x000fce0000000000 */
.L_x_1806:
[----:B------:R-:W-:Y:S05]  /*6bd0*/  BSYNC.RECONVERGENT B0 ;  /* 0x0000000000007941 */ /* 0x000fea0003800200 */
.L_x_1804:
[----:B------:R-:W-:-:S04]  /*6be0*/  SHF.R.U32.HI R5, RZ, 0x18, R7 ;  /* 0x00000018ff057819 */ /* 0x000fc80000011607 */
[----:B------:R-:W-:-:S05]  /*6bf0*/  LOP3.LUT R5, R0, 0x80, R5, 0xf8, !PT ;  /* 0x0000008000057812 */ /* 0x000fca00078ef805 */
[----:B------:R0:W-:Y:S01]  /*6c00*/  STG.E.U8 desc[UR36][R2.64], R5 ;  /* 0x0000000502007986 */ /* 0x0001e2000c101124 */
[----:B------:R-:W-:Y:S05]  /*6c10*/  BRA `(.L_x_1777) ;  /* 0x00000000002c7947 */ /* 0x000fea0003800000 */
.L_x_1798:
        /* <DEDUP_REMOVED lines=11> */
.L_x_1777:
[----:B------:R-:W-:-:S07]  /*6cd0*/  VIADD R17, R17, 0x80 ;  /* 0x0000008011117836 */ /* 0x000fce0000000000 */
.L_x_1742:
[----:B------:R-:W-:Y:S05]  /*6ce0*/  BSYNC.RECONVERGENT B7 ;  /* 0x0000000000077941 */ /* 0x000fea0003800200 */
.L_x_1741:
        /* <DEDUP_REMOVED lines=307> */
.L_x_1809:
        /* <DEDUP_REMOVED lines=18> */
.L_x_1814:
[----:B------:R-:W2:Y:S02]  /*8140*/  LDG.E.U8 R2, desc[UR36][R2.64] ;  /* 0x0000002402027981 */ /* 0x000ea4000c1e1100 */
[----:B--2---:R0:W1:Y:S02]  /*8150*/  I2F.F64.U16 R4, R2 ;  /* 0x0000000200047312 */ /* 0x0040640000101800 */
[----:B01----:R-:W-:Y:S05]  /*8160*/  BRA `(.L_x_1816) ;  /* 0x0000000c00607947 */ /* 0x003fea0003800000 */
.L_x_1813:
        /* <DEDUP_REMOVED lines=9> */
.L_x_1818:
[----:B------:R-:W2:Y:S02]  /*8200*/  LDG.E R2, desc[UR36][R2.64] ;  /* 0x0000002402027981 */ /* 0x000ea4000c1e1900 */
[----:B--2---:R0:W1:Y:S02]  /*8210*/  I2F.F64 R4, R2 ;  /* 0x0000000200047312 */ /* 0x0040640000201c00 */
[----:B01----:R-:W-:Y:S05]  /*8220*/  BRA `(.L_x_1816) ;  /* 0x0000000c00307947 */ /* 0x003fea0003800000 */
.L_x_1817:
[----:B------:R-:W2:Y:S02]  /*8230*/  LDG.E.U16 R2, desc[UR36][R2.64] ;  /* 0x0000002402027981 */ /* 0x000ea4000c1e1500 */
[----:B--2---:R0:W1:Y:S02]  /*8240*/  I2F.F64.S16 R4, R2 ;  /* 0x0000000200047312 */ /* 0x0040640000101c00 */
[----:B01----:R-:W-:Y:S05]  /*8250*/  BRA `(.L_x_1816) ;  /* 0x0000000c00247947 */ /* 0x003fea0003800000 */
.L_x_1812:
        /* <DEDUP_REMOVED lines=8> */
[----:B------:R-:W1:Y:S02]  /*82e0*/  F2F.F64.F32 R4, R4 ;  /* 0x0000000400047310 */ /* 0x000e640000201800 */
[----:B-1----:R-:W-:Y:S05]  /*82f0*/  BRA `(.L_x_1816) ;  /* 0x0000000800fc7947 */ /* 0x002fea0003800000 */
.L_x_1820:
[----:B------:R-:W2:Y:S02]  /*8300*/  LDG.E.U16 R0, desc[UR36][R2.64] ;  /* 0x0000002402007981 */ /* 0x000ea4000c1e1500 */
[----:B--2---:R-:W-:-:S05]  /*8310*/  HADD2.F32 R0, -RZ, R0.H0_H0 ;  /* 0x20000000ff007230 */ /* 0x004fca0000004100 */
[----:B------:R-:W-:-:S04]  /*8320*/  FMUL.FTZ R0, R0, 1 ;  /* 0x3f80000000007820 */ /* 0x000fc80000410000 */
[----:B------:R1:W2:Y:S02]  /*8330*/  F2F.F64.F32 R4, R0 ;  /* 0x0000000000047310 */ /* 0x0002a40000201800 */
[----:B-12---:R-:W-:Y:S05]  /*8340*/  BRA `(.L_x_1816) ;  /* 0x0000000800e87947 */ /* 0x006fea0003800000 */
.L_x_1819:
        /* <DEDUP_REMOVED lines=10> */
.L_x_1822:
[----:B------:R-:W2:Y:S02]  /*83f0*/  LDG.E.U16 R2, desc[UR36][R2.64] ;  /* 0x0000002402027981 */ /* 0x000ea4000c1e1500 */
[----:B--2---:R-:W-:-:S05]  /*8400*/  HADD2.F32 R0, -RZ, R2.H0_H0 ;  /* 0x20000002ff007230 */ /* 0x004fca0000004100 */
[----:B------:R-:W-:-:S04]  /*8410*/  FMUL.FTZ R0, R0, 1 ;  /* 0x3f80000000007820 */ /* 0x000fc80000410000 */
[----:B------:R1:W2:Y:S02]  /*8420*/  F2F.F64.F32 R4, R0 ;  /* 0x0000000000047310 */ /* 0x0002a40000201800 */
[----:B-12---:R-:W-:Y:S05]  /*8430*/  BRA `(.L_x_1816) ;  /* 0x0000000800ac7947 */ /* 0x006fea0003800000 */
.L_x_1821:
[----:B------:R0:W5:Y:S01]  /*8440*/  LDG.E.64 R4, desc[UR36][R2.64] ;  /* 0x0000002402047981 */ /* 0x000162000c1e1b00 */
[----:B------:R-:W-:Y:S05]  /*8450*/  BRA `(.L_x_1816) ;  /* 0x0000000800a47947 */ /* 0x000fea0003800000 */
.L_x_1811:
        /* <DEDUP_REMOVED lines=13> */
.L_x_1825:
[----:B------:R1:W5:Y:S01]  /*8530*/  LDG.E.64 R4, desc[UR36][R2.64] ;  /* 0x0000002402047981 */ /* 0x000362000c1e1b00 */
[----:B------:R-:W-:Y:S05]  /*8540*/  BRA `(.L_x_1816) ;  /* 0x0000000800687947 */ /* 0x000fea0003800000 */
.L_x_1824:
        /* <DEDUP_REMOVED lines=23> */
[----:B------:R-:W-:-:S05]  /*86c0*/  LOP3.LUT R5, R5, 0x80000000, R0, 0xf8, !PT ;  /* 0x8000000005057812 */ /* 0x000fca00078ef800 */
[----:B------:R-:W-:-:S06]  /*86d0*/  FMUL.FTZ R5, R5, 1 ;  /* 0x3f80000005057820 */ /* 0x000fcc0000410000 */
[----:B------:R-:W2:Y:S02]  /*86e0*/  F2F.F64.F32 R4, R5 ;  /* 0x0000000500047310 */ /* 0x000ea40000201800 */
[----:B--2---:R-:W-:Y:S05]  /*86f0*/  BRA `(.L_x_1816) ;  /* 0x0000000400fc7947 */ /* 0x004fea0003800000 */
.L_x_1827:
        /* <DEDUP_REMOVED lines=14> */
.L_x_1826:
[----:B------:R-:W2:Y:S02]  /*87e0*/  LDG.E.U16 R0, desc[UR36][R2.64] ;  /* 0x0000002402007981 */ /* 0x000ea4000c1e1500 */
[----:B--2---:R-:W-:-:S04]  /*87f0*/  IMAD.U32 R0, R0, 0x10000, RZ ;  /* 0x0001000000007824 */ /* 0x004fc800078e00ff */
[----:B------:R-:W-:-:S04]  /*8800*/  FMUL.FTZ R0, R0, 1 ;  /* 0x3f80000000007820 */ /* 0x000fc80000410000 */
[----:B------:R2:W3:Y:S02]  /*8810*/  F2F.F64.F32 R4, R0 ;  /* 0x0000000000047310 */ /* 0x0004e40000201800 */
[----:B--23--:R-:W-:Y:S05]  /*8820*/  BRA `(.L_x_1816) ;  /* 0x0000000400b07947 */ /* 0x00cfea0003800000 */
.L_x_1823:
        /* <DEDUP_REMOVED lines=9> */
[----:B--2---:R4:W0:Y:S02]  /*88c0*/  I2F.F64.U16 R4, R2 ;  /* 0x0000000200047312 */ /* 0x0048240000101800 */
[----:B0---4-:R-:W-:Y:S05]  /*88d0*/  BRA `(.L_x_1816) ;  /* 0x0000000400847947 */ /* 0x011fea0003800000 */
.L_x_1830:
        /* <DEDUP_REMOVED lines=21> */
.L_x_1832:
[----:B------:R-:W-:Y:S05]  /*8a30*/  BSYNC.RECONVERGENT B0 ;  /* 0x0000000000007941 */ /* 0x000fea0003800200 */
.L_x_1831:
[----:B------:R-:W-:Y:S02]  /*8a40*/  SHF.L.U32 R0, R0, 0x14, RZ ;  /* 0x0000001400007819 */ /* 0x000fe400000006ff */
[----:B------:R-:W-:-:S04]  /*8a50*/  LEA R2, R2, 0x3b800000, 0x17 ;  /* 0x3b80000002027811 */ /* 0x000fc800078eb8ff */
[----:B------:R-:W-:-:S05]  /*8a60*/  LOP3.LUT R0, R2, R0, R7, 0xfe, !PT ;  /* 0x0000000002007212 */ /* 0x000fca00078efe07 */
[----:B------:R-:W-:-:S04]  /*8a70*/  FMUL.FTZ R0, R0, 1 ;  /* 0x3f80000000007820 */ /* 0x000fc80000410000 */
[----:B------:R4:W0:Y:S02]  /*8a80*/  F2F.F64.F32 R4, R0 ;  /* 0x0000000000047310 */ /* 0x0008240000201800 */
[----:B0---4-:R-:W-:Y:S05]  /*8a90*/  BRA `(.L_x_1816) ;  /* 0x0000000400147947 */ /* 0x011fea0003800000 */
.L_x_1829:
        /* <DEDUP_REMOVED lines=21> */
.L_x_1834:
[----:B------:R-:W-:Y:S05]  /*8bf0*/  BSYNC.RECONVERGENT B0 ;  /* 0x0000000000007941 */ /* 0x000fea0003800200 */
.L_x_1833:
[----:B------:R-:W-:Y:S01]  /*8c00*/  IMAD.SHL.U32 R0, R0, 0x200000, RZ ;  /* 0x0020000000007824 */ /* 0x000fe200078e00ff */
[----:B------:R-:W-:-:S04]  /*8c10*/  LEA R2, R2, 0x37800000, 0x17 ;  /* 0x3780000002027811 */ /* 0x000fc800078eb8ff */
[----:B------:R-:W-:-:S05]  /*8c20*/  LOP3.LUT R0, R2, R0, R7, 0xfe, !PT ;  /* 0x0000000002007212 */ /* 0x000fca00078efe07 */
[----:B------:R-:W-:-:S04]  /*8c30*/  FMUL.FTZ R0, R0, 1 ;  /* 0x3f80000000007820 */ /* 0x000fc80000410000 */
[----:B------:R4:W0:Y:S02]  /*8c40*/  F2F.F64.F32 R4, R0 ;  /* 0x0000000000047310 */ /* 0x0008240000201800 */
[----:B0---4-:R-:W-:Y:S05]  /*8c50*/  BRA `(.L_x_1816) ;  /* 0x0000000000a47947 */ /* 0x011fea0003800000 */
.L_x_1828:
[----:B------:R-:W-:-:S09]  /*8c60*/  UISETP.NE.AND UP0, UPT, UR4, 0x1c, UPT ;  /* 0x0000001c0400788c */ /* 0x000fd2000bf05270 */
[----:B------:R-:W-:Y:S05]  /*8c70*/  BRA.U !UP0, `(.L_x_1835) ;  /* 0x0000000108947547 */ /* 0x000fea000b800000 */
[----:B------:R-:W-:-:S09]  /*8c80*/  UISETP.NE.AND UP0, UPT, UR4, 0x1d, UPT ;  /* 0x0000001d0400788c */ /* 0x000fd2000bf05270 */
[----:B------:R-:W-:Y:S05]  /*8c90*/  BRA.U !UP0, `(.L_x_1836) ;  /* 0x0000000108807547 */ /* 0x000fea000b800000 */
[----:B------:R-:W-:-:S09]  /*8ca0*/  UISETP.NE.AND UP0, UPT, UR4, 0x2c, UPT ;  /* 0x0000002c0400788c */ /* 0x000fd2000bf05270 */
[----:B------:R-:W-:Y:S05]  /*8cb0*/  BRA.U UP0, `(.L_x_1815) ;  /* 0x0000000100307547 */ /* 0x000fea000b800000 */
[----:B------:R-:W2:Y:S01]  /*8cc0*/  LDG.E.U8 R0, desc[UR36][R2.64] ;  /* 0x0000002402007981 */ /* 0x000ea2000c1e1100 */
[----:B------:R-:W-:Y:S02]  /*8cd0*/  HFMA2 R4, -RZ, RZ, 0, 0 ;  /* 0x00000000ff047431 */ /* 0x000fe400000001ff */
        /* <DEDUP_REMOVED lines=10> */
.L_x_1815:
        /* <DEDUP_REMOVED lines=16> */
.L_x_1837:
[----:B------:R-:W-:Y:S01]  /*8e80*/  CS2R R4, SRZ ;  /* 0x0000000000047805 */ /* 0x000fe2000001ff00 */
[----:B------:R-:W-:Y:S06]  /*8e90*/  BRA `(.L_x_1816) ;  /* 0x0000000000147947 */ /* 0x000fec0003800000 */
.L_x_1836:
[----:B------:R-:W2:Y:S02]  /*8ea0*/  LDG.E.64 R4, desc[UR36][R2.64] ;  /* 0x0000002402047981 */ /* 0x000ea4000c1e1b00 */
[----:B--2---:R-:W4:Y:S02]  /*8eb0*/  I2F.F64.U64 R4, R4 ;  /* 0x0000000400047312 */ /* 0x004f240000301800 */
[----:B----4-:R-:W-:Y:S05]  /*8ec0*/  BRA `(.L_x_1816) ;  /* 0x0000000000087947 */ /* 0x010fea0003800000 */
.L_x_1835:
[----:B------:R-:W2:Y:S02]  /*8ed0*/  LDG.E R2, desc[UR36][R2.64] ;  /* 0x0000002402027981 */ /* 0x000ea4000c1e1900 */
[----:B--2---:R2:W3:Y:S02]  /*8ee0*/  I2F.F64.U32 R4, R2 ;  /* 0x0000000200047312 */ /* 0x0044e40000201800 */
.L_x_1816:
[----:B------:R-:W-:Y:S05]  /*8ef0*/  BSYNC.RECONVERGENT B6 ;  /* 0x0000000000067941 */ /* 0x000fea0003800200 */
.L_x_1810:
[----:B------:R-:W0:Y:S01]  /*8f00*/  LDCU.64 UR6, c[0x0][0x580] ;  /* 0x0000b000ff0677ac */ /* 0x000e220008000a00 */
[----:B---3-5:R-:W3:Y:S02]  /*8f10*/  DSETP.GEU.AND P0, PT, R4, RZ, PT ;  /* 0x000000ff0400722a */ /* 0x028ee40003f0e000 */
[----:B---3--:R-:W-:Y:S01]  /*8f20*/  FSEL R7, RZ, 3.37028055040000000000e+12, P0 ;  /* 0x54442d18ff077808 */ /* 0x008fe20000000000 */
[----:B------:R-:W-:Y:S01]  /*8f30*/  UPRMT UR4, UR42, 0x9910, URZ ;  /* 0x000099102a047896 */ /* 0x000fe200080000ff */
[----:B------:R-:W-:-:S03]  /*8f40*/  FSEL R9, RZ, 2.1426990032196044922, P0 ;  /* 0x400921fbff097808 */ /* 0x000fc60000000000 */
[----:B------:R-:W-:Y:S01]  /*8f50*/  UISETP.GT.AND UP0, UPT, UR4, 0x9, UPT ;  /* 0x000000090400788c */ /* 0x000fe2000bf04270 */
[----:B012---:R-:W-:-:S04]  /*8f60*/  IADD3 R2, P1, PT, R16, UR6, RZ ;  /* 0x0000000610027c10 */ /* 0x007fc8000ff3e0ff */
[----:B------:R-:W-:-:S15]  /*8f70*/  IADD3.X R3, PT, PT, RZ, UR7, RZ, P1, !PT ;  /* 0x00000007ff037c10 */ /* 0x000fde0008ffe4ff */
[----:B------:R-:W-:-:S15]  /*8f80*/  NOP ;  /* 0x0000000000007918 */ /* 0x000fde0000000000 */
[----:B------:R-:W-:-:S15]  /*8f90*/  NOP ;  /* 0x0000000000007918 */ /* 0x000fde0000000000 */
[----:B------:R-:W-:-:S07]  /*8fa0*/  NOP ;  /* 0x0000000000007918 */ /* 0x000fce0000000000 */
        /* <DEDUP_REMOVED lines=15> */
.L_x_1841:
[----:B------:R-:W0:Y:S02]  /*90a0*/  F2I.S64.F64.TRUNC R4, R4 ;  /* 0x0000000400047311 */ /* 0x000e24000030d900 */
[----:B0-----:R-:W-:-:S05]  /*90b0*/  IMAD.MOV.U32 R7, RZ, RZ, R4 ;  /* 0x000000ffff077224 */ /* 0x001fca00078e0004 */
[----:B------:R0:W-:Y:S01]  /*90c0*/  STG.E.U8 desc[UR36][R2.64], R7 ;  /* 0x0000000702007986 */ /* 0x0001e2000c101124 */
[----:B------:R-:W-:Y:S05]  /*90d0*/  BRA `(.L_x_1843) ;  /* 0x0000001000807947 */ /* 0x000fea0003800000 */
.L_x_1840:
        /* <DEDUP_REMOVED lines=9> */
.L_x_1845:
[----:B------:R-:W0:Y:S02]  /*9170*/  F2I.F64.TRUNC R5, R4 ;  /* 0x0000000400057311 */ /* 0x000e24000030d100 */
[----:B0-----:R0:W-:Y:S01]  /*9180*/  STG.E desc[UR36][R2.64], R5 ;  /* 0x0000000502007986 */ /* 0x0011e2000c101924 */
[----:B------:R-:W-:Y:S05]  /*9190*/  BRA `(.L_x_1843) ;  /* 0x0000001000507947 */ /* 0x000fea0003800000 */
.L_x_1844:
[----:B------:R-:W0:Y:S02]  /*91a0*/  F2I.F64.TRUNC R5, R4 ;  /* 0x0000000400057311 */ /* 0x000e24000030d100 */
[----:B0-----:R0:W-:Y:S01]  /*91b0*/  STG.E.U16 desc[UR36][R2.64], R5 ;  /* 0x0000000502007986 */ /* 0x0011e2000c101524 */
[----:B------:R-:W-:Y:S05]  /*91c0*/  BRA `(.L_x_1843) ;  /* 0x0000001000447947 */ /* 0x000fea0003800000 */
.L_x_1839:
        /* <DEDUP_REMOVED lines=17> */
.L_x_1847:
        /* <DEDUP_REMOVED lines=12> */
.L_x_1846:
        /* <DEDUP_REMOVED lines=14> */
[----:B------:R-:W-:Y:S01]  /*9480*/  MOV R7, RZ ;  /* 0x000000ff00077202 */ /* 0x000fe20000000f00 */
[----:B0-----:R-:W-:-:S05]  /*9490*/  @!P0 FMUL R6, R6, 1.175494350822287508e-38 ;  /* 0x0080000006068820 */ /* 0x001fca0000400000 */
[----:B------:R0:W-:Y:S01]  /*94a0*/  STG.E.64 desc[UR36][R2.64], R6 ;  /* 0x0000000602007986 */ /* 0x0001e2000c101b24 */
[----:B------:R-:W-:Y:S05]  /*94b0*/  BRA `(.L_x_1843) ;  /* 0x0000000c00887947 */ /* 0x000fea0003800000 */
.L_x_1849:
        /* <DEDUP_REMOVED lines=13> */
.L_x_1848:
[----:B------:R0:W-:Y:S01]  /*9590*/  STG.E.64 desc[UR36][R2.64], R4 ;  /* 0x0000000402007986 */ /* 0x0001e2000c101b24 */
[----:B------:R-:W-:Y:S05]  /*95a0*/  BRA `(.L_x_1843) ;  /* 0x0000000c004c7947 */ /* 0x000fea0003800000 */
.L_x_1838:
        /* <DEDUP_REMOVED lines=13> */
.L_x_1853:
        /* <DEDUP_REMOVED lines=25> */
[----:B------:R-:W-:-:S07]  /*9810*/  MOV R0, R4 ;  /* 0x0000000400007202 */ /* 0x000fce0000000f00 */
.L_x_1856:
[----:B------:R-:W-:-:S04]  /*9820*/  SHF.R.U32.HI R5, RZ, 0x18, R7 ;  /* 0x00000018ff057819 */ /* 0x000fc80000011607 */
[----:B------:R-:W-:-:S07]  /*9830*/  LOP3.LUT R0, R0, 0x80, R5, 0xf8, !PT ;  /* 0x0000008000007812 */ /* 0x000fce00078ef805 */
.L_x_1855:
[----:B------:R-:W-:Y:S05]  /*9840*/  BSYNC.RECONVERGENT B0 ;  /* 0x0000000000007941 */ /* 0x000fea0003800200 */
.L_x_1854:
[----:B------:R3:W-:Y:S01]  /*9850*/  STG.E.U8 desc[UR36][R2.64], R0 ;  /* 0x0000000002007986 */ /* 0x0007e2000c101124 */
[----:B------:R-:W-:Y:S05]  /*9860*/  BRA `(.L_x_1843) ;  /* 0x00000008009c7947 */ /* 0x000fea0003800000 */
.L_x_1852:
        /* <DEDUP_REMOVED lines=26> */
.L_x_1859:
[----:B------:R-:W-:-:S04]  /*9a10*/  SHF.R.U32.HI R5, RZ, 0x18, R7 ;  /* 0x00000018ff057819 */ /* 0x000fc80000011607 */
[----:B------:R-:W-:-:S07]  /*9a20*/  LOP3.LUT R0, R0, 0x80, R5, 0xf8, !PT ;  /* 0x0000008000007812 */ /* 0x000fce00078ef805 */
.L_x_1858:
[----:B------:R-:W-:Y:S05]  /*9a30*/  BSYNC.RECONVERGENT B0 ;  /* 0x0000000000007941 */ /* 0x000fea0003800200 */
.L_x_1857:
[----:B------:R0:W-:Y:S01]  /*9a40*/  STG.E.U8 desc[UR36][R2.64], R0 ;  /* 0x0000000002007986 */ /* 0x0001e2000c101124 */
[----:B------:R-:W-:Y:S05]  /*9a50*/  BRA `(.L_x_1843) ;  /* 0x0000000800207947 */ /* 0x000fea0003800000 */
.L_x_1851:
        /* <DEDUP_REMOVED lines=26> */
[----:B------:R-:W-:-:S05]  /*9c00*/  @!P0 IMAD.MOV R0, RZ, RZ, R6 ;  /* 0x000000ffff008224 */ /* 0x000fca00078e0206 */
[----:B------:R-:W-:-:S05]  /*9c10*/  @P1 MOV R5, R0 ;  /* 0x0000000000051202 */ /* 0x000fca0000000f00 */
[----:B------:R2:W-:Y:S01]  /*9c20*/  STG.E.U8 desc[UR36][R2.64], R5 ;  /* 0x0000000502007986 */ /* 0x0005e2000c101124 */
[----:B------:R-:W-:Y:S05]  /*9c30*/  BRA `(.L_x_1843) ;  /* 0x0000000400a87947 */ /* 0x000fea0003800000 */
.L_x_1861:
[----:B------:R-:W0:Y:S02]  /*9c40*/  F2I.U64.F64.TRUNC R4, R4 ;  /* 0x0000000400047311 */ /* 0x000e24000030d800 */
[----:B0-----:R1:W-:Y:S01]  /*9c50*/  STG.E.64 desc[UR36][R2.64], R4 ;  /* 0x0000000402007986 */ /* 0x0013e2000c101b24 */
[----:B------:R-:W-:Y:S05]  /*9c60*/  BRA `(.L_x_1843) ;  /* 0x00000004009c7947 */ /* 0x000fea0003800000 */
.L_x_1860:
[----:B------:R-:W0:Y:S02]  /*9c70*/  F2I.U32.F64.TRUNC R5, R4 ;  /* 0x0000000400057311 */ /* 0x000e24000030d000 */
[----:B0-----:R0:W-:Y:S01]  /*9c80*/  STG.E desc[UR36][R2.64], R5 ;  /* 0x0000000502007986 */ /* 0x0011e2000c101924 */
[----:B------:R-:W-:Y:S05]  /*9c90*/  BRA `(.L_x_1843) ;  /* 0x0000000400907947 */ /* 0x000fea0003800000 */
.L_x_1850:
        /* <DEDUP_REMOVED lines=10> */
.L_x_1863:
[----:B------:R-:W-:-:S05]  /*9d40*/  CS2R R6, SRZ ;  /* 0x0000000000067805 */ /* 0x000fca000001ff00 */
[----:B------:R0:W-:Y:S01]  /*9d50*/  STG.E.128 desc[UR36][R2.64], R4 ;  /* 0x0000000402007986 */ /* 0x0001e2000c101d24 */
[----:B------:R-:W-:Y:S05]  /*9d60*/  BRA `(.L_x_1843) ;  /* 0x00000004005c7947 */ /* 0x000fea0003800000 */
.L_x_1862:
[----:B------:R-:W-:-:S09]  /*9d70*/  UISETP.NE.AND UP0, UPT, UR4, 0xf, UPT ;  /* 0x0000000f0400788c */ /* 0x000fd2000bf05270 */
[----:B------:R-:W-:Y:S05]  /*9d80*/  BRA.U !UP0, `(.L_x_1864) ;  /* 0x0000000508287547 */ /* 0x000fea000b800000 */
[----:B------:R-:W-:-:S09]  /*9d90*/  UISETP.NE.AND UP0, UPT, UR4, 0x17, UPT ;  /* 0x000000170400788c */ /* 0x000fd2000bf05270 */
[----:B------:R-:W-:Y:S05]  /*9da0*/  BRA.U !UP0, `(.L_x_1865) ;  /* 0x0000000108b07547 */ /* 0x000fea000b800000 */
[----:B------:R-:W-:-:S09]  /*9db0*/  UISETP.NE.AND UP0, UPT, UR4, 0x18, UPT ;  /* 0x000000180400788c */ /* 0x000fd2000bf05270 */
[----:B------:R-:W-:Y:S05]  /*9dc0*/  BRA.U !UP0, `(.L_x_1866) ;  /* 0x0000000108447547 */ /* 0x000fea000b800000 */
.L_x_1842:
        /* <DEDUP_REMOVED lines=16> */
.L_x_1867:
[----:B------:R-:W-:Y:S05]  /*9ed0*/  BRA `(.L_x_1843) ;  /* 0x0000000400007947 */ /* 0x000fea0003800000 */
.L_x_1866:
        /* <DEDUP_REMOVED lines=21> */
.L_x_1869:
[----:B------:R-:W-:Y:S05]  /*a030*/  BSYNC.RECONVERGENT B0 ;  /* 0x0000000000007941 */ /* 0x000fea0003800200 */
.L_x_1868:
[----:B------:R-:W-:-:S05]  /*a040*/  LOP3.LUT R7, R0, 0x80, R7, 0xf8, !PT ;  /* 0x0000008000077812 */ /* 0x000fca00078ef807 */
[----:B------:R0:W-:Y:S01]  /*a050*/  STG.E.U8 desc[UR36][R2.64], R7 ;  /* 0x0000000702007986 */ /* 0x0001e2000c101124 */
[----:B------:R-:W-:Y:S05]  /*a060*/  BRA `(.L_x_1843) ;  /* 0x00000000009c7947 */ /* 0x000fea0003800000 */
.L_x_1865:
        /* <DEDUP_REMOVED lines=20> */
.L_x_1871:
[----:B------:R-:W-:Y:S01]  /*a1b0*/  IMAD.MOV.U32 R0, RZ, RZ, 0x7f ;  /* 0x0000007fff007424 */ /* 0x000fe200078e00ff */
[----:B------:R-:W-:-:S04]  /*a1c0*/  ISETP.GT.U32.AND P0, PT, R6, 0x7f800000, PT ;  /* 0x7f8000000600780c */ /* 0x000fc80003f04070 */
[----:B------:R-:W-:-:S09]  /*a1d0*/  SEL R0, R0, 0x7c, P0 ;  /* 0x0000007c00007807 */ /* 0x000fd20000000000 */
.L_x_1872:
[----:B------:R-:W-:Y:S05]  /*a1e0*/  BSYNC.RECONVERGENT B0 ;  /* 0x0000000000007941 */ /* 0x000fea0003800200 */
.L_x_1870:
[----:B------:R-:W-:-:S04]  /*a1f0*/  SHF.R.U32.HI R5, RZ, 0x18, R7 ;  /* 0x00000018ff057819 */ /* 0x000fc80000011607 */
[----:B------:R-:W-:-:S05]  /*a200*/  LOP3.LUT R5, R0, 0x80, R5, 0xf8, !PT ;  /* 0x0000008000057812 */ /* 0x000fca00078ef805 */
[----:B------:R0:W-:Y:S01]  /*a210*/  STG.E.U8 desc[UR36][R2.64], R5 ;  /* 0x0000000502007986 */ /* 0x0001e2000c101124 */
[----:B------:R-:W-:Y:S05]  /*a220*/  BRA `(.L_x_1843) ;  /* 0x00000000002c7947 */ /* 0x000fea0003800000 */
.L_x_1864:
        /* <DEDUP_REMOVED lines=11> */
.L_x_1843:
[----:B------:R-:W-:-:S07]  /*a2e0*/  IADD3 R17, PT, PT, R17, 0x80, RZ ;  /* 0x0000008011117810 */ /* 0x000fce0007ffe0ff */
.L_x_1808:
[----:B------:R-:W-:Y:S05]  /*a2f0*/  BSYNC.RECONVERGENT B7 ;  /* 0x0000000000077941 */ /* 0x000fea0003800200 */
.L_x_1807:
[----:B------:R-:W5:Y:S02]  /*a300*/  LDCU UR4, c[0x0][0x380] ;  /* 0x00007000ff0477ac */ /* 0x000f640008000800 */
[----:B-----5:R-:W-:-:S13]  /*a310*/  ISETP.GE.AND P0, PT, R17, UR4, PT ;  /* 0x0000000411007c0c */ /* 0x020fda000bf06270 */
[----:B------:R-:W-:Y:S05]  /*a320*/  @P0 EXIT ;  /* 0x000000000000094d */ /* 0x000fea0003800000 */
[----:B------:R-:W5:Y:S01]  /*a330*/  LDCU UR4, c[0x0][0x388] ;  /* 0x00007100ff0477ac */ /* 0x000f620008000800 */
[----:B0--34-:R-:W-:Y:S01]  /*a340*/  IMAD.MOV.U32 R0, RZ, RZ, RZ ;  /* 0x000000ffff007224 */ /* 0x019fe200078e00ff */
[----:B------:R-:W-:Y:S01]  /*a350*/  MOV R16, RZ ;  /* 0x000000ff00107202 */ /* 0x000fe20000000f00 */
        /* <DEDUP_REMOVED lines=300> */
.L_x_1873:
[----:B------:R-:W0:Y:S01]  /*b620*/  LDCU.128 UR8, c[0x0][0x580] ;  /* 0x0000b000ff0877ac */ /* 0x000e220008000c00 */
[----:B------:R-:W-:Y:S01]  /*b630*/  BSSY.RECONVERGENT B6, `(.L_x_1874) ;  /* 0x00000ee000067945 */ /* 0x000fe20003800200 */
[----:B------:R-:W-:-:S04]  /*b640*/  UPRMT UR4, UR41, 0x9910, URZ ;  /* 0x0000991029047896 */ /* 0x000fc800080000ff */
[----:B------:R-:W-:Y:S01]  /*b650*/  UISETP.GT.AND UP0, UPT, UR4, 0x9, UPT ;  /* 0x000000090400788c */ /* 0x000fe2000bf04270 */
[----:B0-----:R-:W-:Y:S02]  /*b660*/  IADD3 R16, P0, PT, R16, UR8, RZ ;  /* 0x0000000810107c10 */ /* 0x001fe4000ff1e0ff */
[----:B-1----:R-:W-:-:S03]  /*b670*/  IADD3 R4, P1, PT, R0, UR10, RZ ;  /* 0x0000000a00047c10 */ /* 0x002fc6000ff3e0ff */
[----:B------:R-:W-:Y:S01]  /*b680*/  IMAD.X R17, RZ, RZ, UR9, P0 ;  /* 0x00000009ff117e24 */ /* 0x000fe200080e06ff */
[----:B--2---:R-:W-:Y:S02]  /*b690*/  IADD3.X R5, PT, PT, RZ, UR11, RZ, P1, !PT ;  /* 0x0000000bff057c10 */ /* 0x004fe40008ffe4ff */
        /* <DEDUP_REMOVED lines=10> */
[----:B--2---:R-:W0:Y:S02]  /*b740*/  I2F.F64.S16 R2, R2 ;  /* 0x0000000200027312 */ /* 0x004e240000101c00 */
[----:B0-----:R-:W-:Y:S05]  /*b750*/  BRA `(.L_x_1880) ;  /* 0x0000000c006c7947 */ /* 0x001fea0003800000 */
.L_x_1878:
[----:B------:R-:W2:Y:S02]  /*b760*/  LDG.E.U8 R2, desc[UR36][R4.64] ;  /* 0x0000002404027981 */ /* 0x000ea4000c1e1100 */
[----:B--2---:R-:W0:Y:S02]  /*b770*/  I2F.F64.U16 R2, R2 ;  /* 0x0000000200027312 */ /* 0x004e240000101800 */
[----:B0-----:R-:W-:Y:S05]  /*b780*/  BRA `(.L_x_1880) ;  /* 0x0000000c00607947 */ /* 0x001fea0003800000 */
.L_x_1877:
        /* <DEDUP_REMOVED lines=9> */
.L_x_1882:
[----:B------:R-:W2:Y:S02]  /*b820*/  LDG.E R2, desc[UR36][R4.64] ;  /* 0x0000002404027981 */ /* 0x000ea4000c1e1900 */
[----:B--2---:R-:W0:Y:S02]  /*b830*/  I2F.F64 R2, R2 ;  /* 0x0000000200027312 */ /* 0x004e240000201c00 */
[----:B0-----:R-:W-:Y:S05]  /*b840*/  BRA `(.L_x_1880) ;  /* 0x0000000c00307947 */ /* 0x001fea0003800000 */
.L_x_1881:
[----:B------:R-:W2:Y:S02]  /*b850*/  LDG.E.U16 R2, desc[UR36][R4.64] ;  /* 0x0000002404027981 */ /* 0x000ea4000c1e1500 */
[----:B--2---:R-:W0:Y:S02]  /*b860*/  I2F.F64.S16 R2, R2 ;  /* 0x0000000200027312 */ /* 0x004e240000101c00 */
[----:B0-----:R-:W-:Y:S05]  /*b870*/  BRA `(.L_x_1880) ;  /* 0x0000000c00247947 */ /* 0x001fea0003800000 */
.L_x_1876:
        /* <DEDUP_REMOVED lines=10> */
.L_x_1884:
[----:B------:R-:W2:Y:S02]  /*b920*/  LDG.E.U16 R0, desc[UR36][R4.64] ;  /* 0x0000002404007981 */ /* 0x000ea4000c1e1500 */
[----:B--2---:R-:W-:-:S05]  /*b930*/  HADD2.F32 R0, -RZ, R0.H0_H0 ;  /* 0x20000000ff007230 */ /* 0x004fca0000004100 */
[----:B------:R-:W-:-:S04]  /*b940*/  FMUL.FTZ R0, R0, 1 ;  /* 0x3f80000000007820 */ /* 0x000fc80000410000 */
[----:B------:R1:W2:Y:S02]  /*b950*/  F2F.F64.F32 R2, R0 ;  /* 0x0000000000027310 */ /* 0x0002a40000201800 */
[----:B-12---:R-:W-:Y:S05]  /*b960*/  BRA `(.L_x_1880) ;  /* 0x0000000800e87947 */ /* 0x006fea0003800000 */
.L_x_1883:
        /* <DEDUP_REMOVED lines=10> */
.L_x_1886:
[----:B------:R-:W2:Y:S02]  /*ba10*/  LDG.E.U16 R4, desc[UR36][R4.64] ;  /* 0x0000002404047981 */ /* 0x000ea4000c1e1500 */
[----:B--2---:R-:W-:-:S05]  /*ba20*/  HADD2.F32 R0, -RZ, R4.H0_H0 ;  /* 0x20000004ff007230 */ /* 0x004fca0000004100 */
[----:B------:R-:W-:-:S04]  /*ba30*/  FMUL.FTZ R0, R0, 1 ;  /* 0x3f80000000007820 */ /* 0x000fc80000410000 */
[----:B------:R1:W2:Y:S02]  /*ba40*/  F2F.F64.F32 R2, R0 ;  /* 0x0000000000027310 */ /* 0x0002a40000201800 */
[----:B-12---:R-:W-:Y:S05]  /*ba50*/  BRA `(.L_x_1880) ;  /* 0x0000000800ac7947 */ /* 0x006fea0003800000 */
.L_x_1885:
[----:B------:R0:W5:Y:S01]  /*ba60*/  LDG.E.64 R2, desc[UR36][R4.64] ;  /* 0x0000002404027981 */ /* 0x000162000c1e1b00 */
[----:B------:R-:W-:Y:S05]  /*ba70*/  BRA `(.L_x_1880) ;  /* 0x0000000800a47947 */ /* 0x000fea0003800000 */
.L_x_1875:
        /* <DEDUP_REMOVED lines=13> */
.L_x_1889:
[----:B------:R2:W5:Y:S01]  /*bb50*/  LDG.E.64 R2, desc[UR36][R4.64] ;  /* 0x0000002404027981 */ /* 0x000562000c1e1b00 */
[----:B------:R-:W-:Y:S05]  /*bb60*/  BRA `(.L_x_1880) ;  /* 0x0000000800687947 */ /* 0x000fea0003800000 */
.L_x_1888:
        /* <DEDUP_REMOVED lines=25> */
[----:B------:R-:W3:Y:S02]  /*bd00*/  F2F.F64.F32 R2, R3 ;  /* 0x0000000300027310 */ /* 0x000ee40000201800 */
[----:B---3--:R-:W-:Y:S05]  /*bd10*/  BRA `(.L_x_1880) ;  /* 0x0000000400fc7947 */ /* 0x008fea0003800000 */
.L_x_1891:
        /* <DEDUP_REMOVED lines=12> */
[----:B------:R3:W4:Y:S02]  /*bde0*/  F2F.F64.F32 R2, R0 ;  /* 0x0000000000027310 */ /* 0x0007240000201800 */
[----:B---34-:R-:W-:Y:S05]  /*bdf0*/  BRA `(.L_x_1880) ;  /* 0x0000000400c47947 */ /* 0x018fea0003800000 */
.L_x_1890:
[----:B------:R-:W2:Y:S02]  /*be00*/  LDG.E.U16 R0, desc[UR36][R4.64] ;  /* 0x0000002404007981 */ /* 0x000ea4000c1e1500 */
[----:B--2---:R-:W-:-:S04]  /*be10*/  IMAD.U32 R0, R0, 0x10000, RZ ;  /* 0x0001000000007824 */ /* 0x004fc800078e00ff */
[----:B------:R-:W-:-:S04]  /*be20*/  FMUL.FTZ R0, R0, 1 ;  /* 0x3f80000000007820 */ /* 0x000fc80000410000 */
[----:B------:R3:W4:Y:S02]  /*be30*/  F2F.F64.F32 R2, R0 ;  /* 0x0000000000027310 */ /* 0x0007240000201800 */
[----:B---34-:R-:W-:Y:S05]  /*be40*/  BRA `(.L_x_1880) ;  /* 0x0000000400b07947 */ /* 0x018fea0003800000 */
.L_x_1887:
        /* <DEDUP_REMOVED lines=9> */
[----:B--2---:R-:W2:Y:S02]  /*bee0*/  I2F.F64.U16 R2, R2 ;  /* 0x0000000200027312 */ /* 0x004ea40000101800 */
[----:B--2---:R-:W-:Y:S05]  /*bef0*/  BRA `(.L_x_1880) ;  /* 0x0000000400847947 */ /* 0x004fea0003800000 */
.L_x_1894:
        /* <DEDUP_REMOVED lines=21> */
.L_x_1896:
[----:B------:R-:W-:Y:S05]  /*c050*/  BSYNC.RECONVERGENT B0 ;  /* 0x0000000000007941 */ /* 0x000fea0003800200 */
.L_x_1895:
[----:B------:R-:W-:Y:S02]  /*c060*/  SHF.L.U32 R0, R0, 0x14, RZ ;  /* 0x0000001400007819 */ /* 0x000fe400000006ff */
[----:B------:R-:W-:-:S04]  /*c070*/  LEA R2, R2, 0x3b800000, 0x17 ;  /* 0x3b80000002027811 */ /* 0x000fc800078eb8ff */
[----:B------:R-:W-:-:S05]  /*c080*/  LOP3.LUT R0, R2, R0, R7, 0xfe, !PT ;  /* 0x0000000002007212 */ /* 0x000fca00078efe07 */
[----:B------:R-:W-:-:S04]  /*c090*/  FMUL.FTZ R0, R0, 1 ;  /* 0x3f80000000007820 */ /* 0x000fc80000410000 */
[----:B------:R2:W3:Y:S02]  /*c0a0*/  F2F.F64.F32 R2, R0 ;  /* 0x0000000000027310 */ /* 0x0004e40000201800 */
[----:B--23--:R-:W-:Y:S05]  /*c0b0*/  BRA `(.L_x_1880) ;  /* 0x0000000400147947 */ /* 0x00cfea0003800000 */
.L_x_1893:
        /* <DEDUP_REMOVED lines=21> */
.L_x_1898:
[----:B------:R-:W-:Y:S05]  /*c210*/  BSYNC.RECONVERGENT B0 ;  /* 0x0000000000007941 */ /* 0x000fea0003800200 */
.L_x_1897:
[----:B------:R-:W-:Y:S01]  /*c220*/  IMAD.SHL.U32 R0, R0, 0x200000, RZ ;  /* 0x0020000000007824 */ /* 0x000fe200078e00ff */
[----:B------:R-:W-:-:S04]  /*c230*/  LEA R2, R2, 0x37800000, 0x17 ;  /* 0x3780000002027811 */ /* 0x000fc800078eb8ff */
[----:B------:R-:W-:-:S05]  /*c240*/  LOP3.LUT R0, R2, R0, R7, 0xfe, !PT ;  /* 0x0000000002007212 */ /* 0x000fca00078efe07 */
[----:B------:R-:W-:-:S04]  /*c250*/  FMUL.FTZ R0, R0, 1 ;  /* 0x3f80000000007820 */ /* 0x000fc80000410000 */
[----:B------:R2:W3:Y:S02]  /*c260*/  F2F.F64.F32 R2, R0 ;  /* 0x0000000000027310 */ /* 0x0004e40000201800 */
[----:B--23--:R-:W-:Y:S05]  /*c270*/  BRA `(.L_x_1880) ;  /* 0x0000000000a47947 */ /* 0x00cfea0003800000 */
.L_x_1892:
        /* <DEDUP_REMOVED lines=16> */
[----:B------:R2:W3:Y:S02]  /*c380*/  @P0 F2F.F64.F32 R2, R0 ;  /* 0x0000000000020310 */ /* 0x0004e40000201800 */
[----:B--23--:R-:W-:Y:S05]  /*c390*/  BRA `(.L_x_1880) ;  /* 0x00000000005c7947 */ /* 0x00cfea0003800000 */
.L_x_1879:
        /* <DEDUP_REMOVED lines=16> */
.L_x_1901:
[----:B------:R-:W-:Y:S01]  /*c4a0*/  CS2R R2, SRZ ;  /* 0x0000000000027805 */ /* 0x000fe2000001ff00 */
[----:B------:R-:W-:Y:S06]  /*c4b0*/  BRA `(.L_x_1880) ;  /* 0x0000000000147947 */ /* 0x000fec0003800000 */
.L_x_1900:
[----:B------:R-:W2:Y:S02]  /*c4c0*/  LDG.E.64 R2, desc[UR36][R4.64] ;  /* 0x0000002404027981 */ /* 0x000ea4000c1e1b00 */
[----:B--2---:R-:W2:Y:S02]  /*c4d0*/  I2F.F64.U64 R2, R2 ;  /* 0x0000000200027312 */ /* 0x004ea40000301800 */
[----:B--2---:R-:W-:Y:S05]  /*c4e0*/  BRA `(.L_x_1880) ;  /* 0x0000000000087947 */ /* 0x004fea0003800000 */
.L_x_1899:
[----:B------:R-:W2:Y:S02]  /*c4f0*/  LDG.E R2, desc[UR36][R4.64] ;  /* 0x0000002404027981 */ /* 0x000ea4000c1e1900 */
[----:B--2---:R-:W1:Y:S02]  /*c500*/  I2F.F64.U32 R2, R2 ;  /* 0x0000000200027312 */ /* 0x004e640000201800 */
.L_x_1880:
[----:B------:R-:W-:Y:S05]  /*c510*/  BSYNC.RECONVERGENT B6 ;  /* 0x0000000000067941 */ /* 0x000fea0003800200 */
.L_x_1874:
[----:B------:R-:W-:Y:S01]  /*c520*/  UPRMT UR4, UR42, 0x9910, URZ ;  /* 0x000099102a047896 */ /* 0x000fe200080000ff */
[----:B-1---5:R-:W0:Y:S02]  /*c530*/  DSETP.GEU.AND P0, PT, R2, RZ, PT ;  /* 0x000000ff0200722a */ /* 0x022e240003f0e000 */
[----:B0-2---:R-:W-:Y:S01]  /*c540*/  FSEL R5, RZ, 3.37028055040000000000e+12, P0 ;  /* 0x54442d18ff057808 */ /* 0x005fe20000000000 */
[----:B------:R-:W-:Y:S01]  /*c550*/  UISETP.GT.AND UP0, UPT, UR4, 0x9, UPT ;  /* 0x000000090400788c */ /* 0x000fe2000bf04270 */
[----:B------:R-:W-:-:S15]  /*c560*/  FSEL R7, RZ, 2.1426990032196044922, P0 ;  /* 0x400921fbff077808 */ /* 0x000fde0000000000 */
[----:B------:R-:W-:-:S15]  /*c570*/  NOP ;  /* 0x0000000000007918 */ /* 0x000fde0000000000 */
[----:B------:R-:W-:-:S15]  /*c580*/  NOP ;  /* 0x0000000000007918 */ /* 0x000fde0000000000 */
[----:B------:R-:W-:-:S15]  /*c590*/  NOP ;  /* 0x0000000000007918 */ /* 0x000fde0000000000 */
        /* <DEDUP_REMOVED lines=13> */
[----:B0-----:R-:W-:Y:S01]  /*c670*/  STG.E.U8 desc[UR36][R16.64], R5 ;  /* 0x0000000510007986 */ /* 0x001fe2000c101124 */
[----:B------:R-:W-:Y:S05]  /*c680*/  EXIT ;  /* 0x000000000000794d */ /* 0x000fea0003800000 */
.L_x_1905:
[----:B------:R-:W0:Y:S02]  /*c690*/  F2I.S64.F64.TRUNC R4, R4 ;  /* 0x0000000400047311 */ /* 0x000e24000030d900 */
[----:B0-----:R-:W-:-:S05]  /*c6a0*/  MOV R3, R4 ;  /* 0x0000000400037202 */ /* 0x001fca0000000f00 */
[----:B------:R-:W-:Y:S01]  /*c6b0*/  STG.E.U8 desc[UR36][R16.64], R3 ;  /* 0x0000000310007986 */ /* 0x000fe2000c101124 */
[----:B------:R-:W-:Y:S05]  /*c6c0*/  EXIT ;  /* 0x000000000000794d */ /* 0x000fea0003800000 */
.L_x_1904:
[----:B------:R-:W-:-:S09]  /*c6d0*/  UISETP.NE.AND UP0, UPT, UR4, 0x2, UPT ;  /* 0x000000020400788c */ /* 0x000fd2000bf05270 */
[----:B------:R-:W-:Y:S05]  /*c6e0*/  BRA.U !UP0, `(.L_x_1907) ;  /* 0x0000000108287547 */ /* 0x000fea000b800000 */
[----:B------:R-:W-:-:S09]  /*c6f0*/  UISETP.NE.AND UP0, UPT, UR4, 0x3, UPT ;  /* 0x000000030400788c */ /* 0x000fd2000bf05270 */
[----:B------:R-:W-:Y:S05]  /*c700*/  BRA.U !UP0, `(.L_x_1908) ;  /* 0x0000000108147547 */ /* 0x000fea000b800000 */
[----:B------:R-:W-:-:S09]  /*c710*/  UISETP.NE.AND UP0, UPT, UR4, 0x4, UPT ;  /* 0x000000040400788c */ /* 0x000fd2000bf05270 */
[----:B------:R-:W-:Y:S05]  /*c720*/  BRA.U UP0, `(.L_x_1906) ;  /* 0x0000000d00247547 */ /* 0x000fea000b800000 */
[----:B------:R-:W0:Y:S02]  /*c730*/  F2I.S64.F64.TRUNC R4, R4 ;  /* 0x0000000400047311 */ /* 0x000e24000030d900 */
[----:B0-----:R-:W-:Y:S01]  /*c740*/  STG.E.64 desc[UR36][R16.64], R4 ;  /* 0x0000000410007986 */ /* 0x001fe2000c101b24 */
[----:B------:R-:W-:Y:S05]  /*c750*/  EXIT ;  /* 0x000000000000794d */ /* 0x000fea0003800000 */
.L_x_1908:
[----:B------:R-:W0:Y:S02]  /*c760*/  F2I.F64.TRUNC R5, R4 ;  /* 0x0000000400057311 */ /* 0x000e24000030d100 */
[----:B0-----:R-:W-:Y:S01]  /*c770*/  STG.E desc[UR36][R16.64], R5 ;  /* 0x0000000510007986 */ /* 0x001fe2000c101924 */
[----:B------:R-:W-:Y:S05]  /*c780*/  EXIT ;  /* 0x000000000000794d */ /* 0x000fea0003800000 */
.L_x_1907:
[----:B------:R-:W0:Y:S02]  /*c790*/  F2I.F64.TRUNC R5, R4 ;  /* 0x0000000400057311 */ /* 0x000e24000030d100 */
[----:B0-----:R-:W-:Y:S01]  /*c7a0*/  STG.E.U16 desc[UR36][R16.64], R5 ;  /* 0x0000000510007986 */ /* 0x001fe2000c101524 */
[----:B------:R-:W-:Y:S05]  /*c7b0*/  EXIT ;  /* 0x000000000000794d */ /* 0x000fea0003800000 */
.L_x_1903:
        /* <DEDUP_REMOVED lines=17> */
.L_x_1910:
        /* <DEDUP_REMOVED lines=12> */
.L_x_1909:
        /* <DEDUP_REMOVED lines=16> */
[----:B------:R-:W-:Y:S01]  /*ca90*/  STG.E.64 desc[UR36][R16.64], R2 ;  /* 0x0000000210007986 */ /* 0x000fe2000c101b24 */
[----:B------:R-:W-:Y:S05]  /*caa0*/  EXIT ;  /* 0x000000000000794d */ /* 0x000fea0003800000 */
.L_x_1912:
        /* <DEDUP_REMOVED lines=11> */
[----:B------:R-:W-:Y:S01]  /*cb60*/  STG.E desc[UR36][R16.64], R3 ;  /* 0x0000000310007986 */ /* 0x000fe2000c101924 */
[----:B------:R-:W-:Y:S05]  /*cb70*/  EXIT ;  /* 0x000000000000794d */ /* 0x000fea0003800000 */
.L_x_1911:
[----:B------:R-:W-:Y:S01]  /*cb80*/  STG.E.64 desc[UR36][R16.64], R4 ;  /* 0x0000000410007986 */ /* 0x000fe2000c101b24 */
[----:B------:R-:W-:Y:S05]  /*cb90*/  EXIT ;  /* 0x000000000000794d */ /* 0x000fea0003800000 */
.L_x_1902:
        /* <DEDUP_REMOVED lines=11> */
[----:B0-----:R-:W-:Y:S01]  /*cc50*/  STG.E.U16 desc[UR36][R16.64], R5 ;  /* 0x0000000510007986 */ /* 0x001fe2000c101524 */
[----:B------:R-:W-:Y:S05]  /*cc60*/  EXIT ;  /* 0x000000000000794d */ /* 0x000fea0003800000 */
.L_x_1916:
        /* <DEDUP_REMOVED lines=25> */
.L_x_1919:
[----:B------:R-:W-:-:S04]  /*ce00*/  SHF.R.U32.HI R3, RZ, 0x18, R3 ;  /* 0x00000018ff037819 */ /* 0x000fc80000011603 */
[----:B------:R-:W-:-:S04]  /*ce10*/  LOP3.LUT R0, R0, 0x80, R3, 0xf8, !PT ;  /* 0x0000008000007812 */ /* 0x000fc800078ef803 */
[----:B------:R-:W-:-:S07]  /*ce20*/  PRMT R8, R0, 0x7610, R8 ;  /* 0x0000761000087816 */ /* 0x000fce0000000008 */
.L_x_1918:
[----:B------:R-:W-:Y:S05]  /*ce30*/  BSYNC.RECONVERGENT B0 ;  /* 0x0000000000007941 */ /* 0x000fea0003800200 */
.L_x_1917:
[----:B------:R-:W-:Y:S01]  /*ce40*/  STG.E.U8 desc[UR36][R16.64], R8 ;  /* 0x0000000810007986 */ /* 0x000fe2000c101124 */
[----:B------:R-:W-:Y:S05]  /*ce50*/  EXIT ;  /* 0x000000000000794d */ /* 0x000fea0003800000 */
.L_x_1915:
        /* <DEDUP_REMOVED lines=25> */
.L_x_1922:
[----:B------:R-:W-:-:S04]  /*cff0*/  SHF.R.U32.HI R3, RZ, 0x18, R3 ;  /* 0x00000018ff037819 */ /* 0x000fc80000011603 */
[----:B------:R-:W-:-:S04]  /*d000*/  LOP3.LUT R0, R0, 0x80, R3, 0xf8, !PT ;  /* 0x0000008000007812 */ /* 0x000fc800078ef803 */
[----:B------:R-:W-:-:S07]  /*d010*/  PRMT R8, R0, 0x7610, R8 ;  /* 0x0000761000087816 */ /* 0x000fce0000000008 */
.L_x_1921:
[----:B------:R-:W-:Y:S05]  /*d020*/  BSYNC.RECONVERGENT B0 ;  /* 0x0000000000007941 */ /* 0x000fea0003800200 */
.L_x_1920:
[----:B------:R-:W-:Y:S01]  /*d030*/  STG.E.U8 desc[UR36][R16.64], R8 ;  /* 0x0000000810007986 */ /* 0x000fe2000c101124 */
[----:B------:R-:W-:Y:S05]  /*d040*/  EXIT ;  /* 0x000000000000794d */ /* 0x000fea0003800000 */
.L_x_1914:
        /* <DEDUP_REMOVED lines=30> */
.L_x_1924:
[----:B------:R-:W0:Y:S02]  /*d230*/  F2I.U64.F64.TRUNC R4, R4 ;  /* 0x0000000400047311 */ /* 0x000e24000030d800 */
[----:B0-----:R-:W-:Y:S01]  /*d240*/  STG.E.64 desc[UR36][R16.64], R4 ;  /* 0x0000000410007986 */ /* 0x001fe2000c101b24 */
[----:B------:R-:W-:Y:S05]  /*d250*/  EXIT ;  /* 0x000000000000794d */ /* 0x000fea0003800000 */
.L_x_1923:
[----:B------:R-:W0:Y:S02]  /*d260*/  F2I.U32.F64.TRUNC R5, R4 ;  /* 0x0000000400057311 */ /* 0x000e24000030d000 */
[----:B0-----:R-:W-:Y:S01]  /*d270*/  STG.E desc[UR36][R16.64], R5 ;  /* 0x0000000510007986 */ /* 0x001fe2000c101924 */
[----:B------:R-:W-:Y:S05]  /*d280*/  EXIT ;  /* 0x000000000000794d */ /* 0x000fea0003800000 */
.L_x_1913:
        /* <DEDUP_REMOVED lines=8> */
[----:B------:R-:W-:Y:S01]  /*d310*/  STG.E.U8 desc[UR36][R16.64], R3 ;  /* 0x0000000310007986 */ /* 0x000fe2000c101124 */
[----:B------:R-:W-:Y:S05]  /*d320*/  EXIT ;  /* 0x000000000000794d */ /* 0x000fea0003800000 */
.L_x_1926:
[----:B------:R-:W-:-:S05]  /*d330*/  CS2R R6, SRZ ;  /* 0x0000000000067805 */ /* 0x000fca000001ff00 */
[----:B------:R-:W-:Y:S01]  /*d340*/  STG.E.128 desc[UR36][R16.64], R4 ;  /* 0x0000000410007986 */ /* 0x000fe2000c101d24 */
[----:B------:R-:W-:Y:S05]  /*d350*/  EXIT ;  /* 0x000000000000794d */ /* 0x000fea0003800000 */
.L_x_1925:
[----:B------:R-:W-:-:S09]  /*d360*/  UISETP.NE.AND UP0, UPT, UR4, 0xf, UPT ;  /* 0x0000000f0400788c */ /* 0x000fd2000bf05270 */
[----:B------:R-:W-:Y:S05]  /*d370*/  BRA.U !UP0, `(.L_x_1927) ;  /* 0x0000000508287547 */ /* 0x000fea000b800000 */
[----:B------:R-:W-:-:S09]  /*d380*/  UISETP.NE.AND UP0, UPT, UR4, 0x17, UPT ;  /* 0x000000170400788c */ /* 0x000fd2000bf05270 */
[----:B------:R-:W-:Y:S05]  /*d390*/  BRA.U !UP0, `(.L_x_1928) ;  /* 0x0000000108b07547 */ /* 0x000fea000b800000 */
[----:B------:R-:W-:-:S09]  /*d3a0*/  UISETP.NE.AND UP0, UPT, UR4, 0x18, UPT ;  /* 0x000000180400788c */ /* 0x000fd2000bf05270 */
[----:B------:R-:W-:Y:S05]  /*d3b0*/  BRA.U !UP0, `(.L_x_1929) ;  /* 0x0000000108447547 */ /* 0x000fea000b800000 */
.L_x_1906:
        /* <DEDUP_REMOVED lines=16> */
.L_x_1930:
[----:B------:R-:W-:Y:S05]  /*d4c0*/  EXIT ;  /* 0x000000000000794d */ /* 0x000fea0003800000 */
.L_x_1929:
        /* <DEDUP_REMOVED lines=21> */
.L_x_1932:
[----:B------:R-:W-:Y:S05]  /*d620*/  BSYNC.RECONVERGENT B0 ;  /* 0x0000000000007941 */ /* 0x000fea0003800200 */
.L_x_1931:
[----:B------:R-:W-:-:S05]  /*d630*/  LOP3.LUT R3, R0, 0x80, R3, 0xf8, !PT ;  /* 0x0000008000037812 */ /* 0x000fca00078ef803 */
[----:B------:R-:W-:Y:S01]  /*d640*/  STG.E.U8 desc[UR36][R16.64], R3 ;  /* 0x0000000310007986 */ /* 0x000fe2000c101124 */
[----:B------:R-:W-:Y:S05]  /*d650*/  EXIT ;  /* 0x000000000000794d */ /* 0x000fea0003800000 */
.L_x_1928:
        /* <DEDUP_REMOVED lines=20> */
.L_x_1934:
[----:B------:R-:W-:Y:S02]  /*d7a0*/  ISETP.GT.U32.AND P0, PT, R2, 0x7f800000, PT ;  /* 0x7f8000000200780c */ /* 0x000fe40003f04070 */
[----:B------:R-:W-:-:S04]  /*d7b0*/  MOV R0, 0x7f ;  /* 0x0000007f00007802 */ /* 0x000fc80000000f00 */
[----:B------:R-:W-:-:S07]  /*d7c0*/  SEL R0, R0, 0x7c, P0 ;  /* 0x0000007c00007807 */ /* 0x000fce0000000000 */
.L_x_1935:
[----:B------:R-:W-:Y:S05]  /*d7d0*/  BSYNC.RECONVERGENT B0 ;  /* 0x0000000000007941 */ /* 0x000fea0003800200 */
.L_x_1933:
[----:B------:R-:W-:-:S04]  /*d7e0*/  SHF.R.U32.HI R3, RZ, 0x18, R3 ;  /* 0x00000018ff037819 */ /* 0x000fc80000011603 */
[----:B------:R-:W-:-:S05]  /*d7f0*/  LOP3.LUT R3, R0, 0x80, R3, 0xf8, !PT ;  /* 0x0000008000037812 */ /* 0x000fca00078ef803 */
[----:B------:R-:W-:Y:S01]  /*d800*/  STG.E.U8 desc[UR36][R16.64], R3 ;  /* 0x0000000310007986 */ /* 0x000fe2000c101124 */
[----:B------:R-:W-:Y:S05]  /*d810*/  EXIT ;  /* 0x000000000000794d */ /* 0x000fea0003800000 */
.L_x_1927:
        /* <DEDUP_REMOVED lines=12> */
.L_x_1936:
        /* <DEDUP_REMOVED lines=10> */
.L_x_2256:


//--------------------- .text._ZN2at6native27unrolled_elementwise_kernelIZZZNS0_17angle_kernel_cudaERNS_18TensorIteratorBaseEENKUlvE0_clEvENKUlvE_clEvEUldE_St5arrayIPcLm2EELi4E23TrivialOffsetCalculatorILi1EjESB_NS0_6memory12LoadWithCastILi1EEENSC_13StoreWithCastILi1EEEEEviT_T0_T2_T3_T4_T5_ --------------------------
	.section	.text._ZN2at6native27unrolled_elementwise_kernelIZZZNS0_17angle_kernel_cudaERNS_18TensorIteratorBaseEENKUlvE0_clEvENKUlvE_clEvEUldE_St5arrayIPcLm2EELi4E23TrivialOffsetCalculatorILi1EjESB_NS0_6memory12LoadWithCastILi1EEENSC_13StoreWithCastILi1EEEEEviT_T0_T2_T3_T4_T5_,"ax",@progbits
	.align	128
        .global         _ZN2at6native27unrolled_elementwise_kernelIZZZNS0_17angle_kernel_cudaERNS_18TensorIteratorBaseEENKUlvE0_clEvENKUlvE_clEvEUldE_St5arrayIPcLm2EELi4E23TrivialOffsetCalculatorILi1EjESB_NS0_6memory12LoadWithCastILi1EEENSC_13StoreWithCastILi1EEEEEviT_T0_T2_T3_T4_T5_
        .type           _ZN2at6native27unrolled_elementwise_kernelIZZZNS0_17angle_kernel_cudaERNS_18TensorIteratorBaseEENKUlvE0_clEvENKUlvE_clEvEUldE_St5arrayIPcLm2EELi4E23TrivialOffsetCalculatorILi1EjESB_NS0_6memory12LoadWithCastILi1EEENSC_13StoreWithCastILi1EEEEEviT_T0_T2_T3_T4_T5_,@function
        .size           _ZN2at6native27unrolled_elementwise_kernelIZZZNS0_17angle_kernel_cudaERNS_18TensorIteratorBaseEENKUlvE0_clEvENKUlvE_clEvEUldE_St5arrayIPcLm2EELi4E23TrivialOffsetCalculatorILi1EjESB_NS0_6memory12LoadWithCastILi1EEENSC_13StoreWithCastILi1EEEEEviT_T0_T2_T3_T4_T5_,(.L_x_2257 - _ZN2at6native27unrolled_elementwise_kernelIZZZNS0_17angle_kernel_cudaERNS_18TensorIteratorBaseEENKUlvE0_clEvENKUlvE_clEvEUldE_St5arrayIPcLm2EELi4E23TrivialOffsetCalculatorILi1EjESB_NS0_6memory12LoadWithCastILi1EEENSC_13StoreWithCastILi1EEEEEviT_T0_T2_T3_T4_T5_)
        .other          _ZN2at6native27unrolled_elementwise_kernelIZZZNS0_17angle_kernel_cudaERNS_18TensorIteratorBaseEENKUlvE0_clEvENKUlvE_clEvEUldE_St5arrayIPcLm2EELi4E23TrivialOffsetCalculatorILi1EjESB_NS0_6memory12LoadWithCastILi1EEENSC_13StoreWithCastILi1EEEEEviT_T0_T2_T3_T4_T5_,@"STO_CUDA_ENTRY STV_DEFAULT"
_ZN2at6native27unrolled_elementwise_kernelIZZZNS0_17angle_kernel_cudaERNS_18TensorIteratorBaseEENKUlvE0_clEvENKUlvE_clEvEUldE_St5arrayIPcLm2EELi4E23TrivialOffsetCalculatorILi1EjESB_NS0_6memory12LoadWithCastILi1EEENSC_13StoreWithCastILi1EEEEEviT_T0_T2_T3_T4_T5_:
.text._ZN2at6native27unrolled_elementwise_kernelIZZZNS0_17angle_kernel_cudaERNS_18TensorIteratorBaseEENKUlvE0_clEvENKUlvE_clEvEUldE_St5arrayIPcLm2EELi4E23TrivialOffsetCalculatorILi1EjESB_NS0_6memory12LoadWithCastILi1EEENSC_13StoreWithCastILi1EEEEEviT_T0_T2_T3_T4_T5_:
        /* <DEDUP_REMOVED lines=33> */
.L_x_1943:
[----:B------:R-:W2:Y:S02]  /*0210*/  LDG.E.U8 R2, desc[UR36][R2.64] ;  /* 0x0000002402027981 */ /* 0x000ea4000c1e1100 */
[----:B--2---:R0:W1:Y:S02]  /*0220*/  I2F.F64.U16 R28, R2 ;  /* 0x00000002001c7312 */ /* 0x0040640000101800 */
[----:B01----:R-:W-:Y:S05]  /*0230*/  BRA `(.L_x_1945) ;  /* 0x0000000c00607947 */ /* 0x003fea0003800000 */
.L_x_1942:
        /* <DEDUP_REMOVED lines=9> */
.L_x_1947:
[----:B------:R-:W2:Y:S02]  /*02d0*/  LDG.E R2, desc[UR36][R2.64] ;  /* 0x0000002402027981 */ /* 0x000ea4000c1e1900 */
[----:B--2---:R0:W1:Y:S02]  /*02e0*/  I2F.F64 R28, R2 ;  /* 0x00000002001c7312 */ /* 0x0040640000201c00 */
[----:B01----:R-:W-:Y:S05]  /*02f0*/  BRA `(.L_x_1945) ;  /* 0x0000000c00307947 */ /* 0x003fea0003800000 */
.L_x_1946:
[----:B------:R-:W2:Y:S02]  /*0300*/  LDG.E.U16 R2, desc[UR36][R2.64] ;  /* 0x0000002402027981 */ /* 0x000ea4000c1e1500 */
[----:B--2---:R0:W1:Y:S02]  /*0310*/  I2F.F64.S16 R28, R2 ;  /* 0x00000002001c7312 */ /* 0x0040640000101c00 */
[----:B01----:R-:W-:Y:S05]  /*0320*/  BRA `(.L_x_1945) ;  /* 0x0000000c00247947 */ /* 0x003fea0003800000 */
.L_x_1941:
        /* <DEDUP_REMOVED lines=10> */
.L_x_1949:
[----:B------:R-:W2:Y:S02]  /*03d0*/  LDG.E.U16 R0, desc[UR36][R2.64] ;  /* 0x0000002402007981 */ /* 0x000ea4000c1e1500 */
[----:B--2---:R-:W-:-:S05]  /*03e0*/  HADD2.F32 R0, -RZ, R0.H0_H0 ;  /* 0x20000000ff007230 */ /* 0x004fca0000004100 */
[----:B------:R-:W-:-:S04]  /*03f0*/  FMUL.FTZ R0, R0, 1 ;  /* 0x3f80000000007820 */ /* 0x000fc80000410000 */
[----:B------:R1:W2:Y:S02]  /*0400*/  F2F.F64.F32 R28, R0 ;  /* 0x00000000001c7310 */ /* 0x0002a40000201800 */
[----:B-12---:R-:W-:Y:S05]  /*0410*/  BRA `(.L_x_1945) ;  /* 0x0000000800e87947 */ /* 0x006fea0003800000 */
.L_x_1948:
        /* <DEDUP_REMOVED lines=10> */
.L_x_1951:
[----:B------:R-:W2:Y:S02]  /*04c0*/  LDG.E.U16 R2, desc[UR36][R2.64] ;  /* 0x0000002402027981 */ /* 0x000ea4000c1e1500 */
[----:B--2---:R-:W-:-:S05]  /*04d0*/  HADD2.F32 R0, -RZ, R2.H0_H0 ;  /* 0x20000002ff007230 */ /* 0x004fca0000004100 */
[----:B------:R-:W-:-:S04]  /*04e0*/  FMUL.FTZ R0, R0, 1 ;  /* 0x3f80000000007820 */ /* 0x000fc80000410000 */
[----:B------:R1:W2:Y:S02]  /*04f0*/  F2F.F64.F32 R28, R0 ;  /* 0x00000000001c7310 */ /* 0x0002a40000201800 */
[----:B-12---:R-:W-:Y:S05]  /*0500*/  BRA `(.L_x_1945) ;  /* 0x0000000800ac7947 */ /* 0x006fea0003800000 */
.L_x_1950:
[----:B------:R0:W5:Y:S01]  /*0510*/  LDG.E.64 R28, desc[UR36][R2.64] ;  /* 0x00000024021c7981 */ /* 0x000162000c1e1b00 */
[----:B------:R-:W-:Y:S05]  /*0520*/  BRA `(.L_x_1945) ;  /* 0x0000000800a47947 */ /* 0x000fea0003800000 */
.L_x_1940:
        /* <DEDUP_REMOVED lines=13> */
.L_x_1954:
[----:B------:R1:W5:Y:S01]  /*0600*/  LDG.E.64 R28, desc[UR36][R2.64] ;  /* 0x00000024021c7981 */ /* 0x000362000c1e1b00 */
[----:B------:R-:W-:Y:S05]  /*0610*/  BRA `(.L_x_1945) ;  /* 0x0000000800687947 */ /* 0x000fea0003800000 */
.L_x_1953:
        /* <DEDUP_REMOVED lines=27> */
.L_x_1956:
        /* <DEDUP_REMOVED lines=14> */
.L_x_1955:
[----:B------:R-:W2:Y:S02]  /*08b0*/  LDG.E.U16 R0, desc[UR36][R2.64] ;  /* 0x0000002402007981 */ /* 0x000ea4000c1e1500 */
[----:B--2---:R-:W-:-:S04]  /*08c0*/  IMAD.U32 R0, R0, 0x10000, RZ ;  /* 0x0001000000007824 */ /* 0x004fc800078e00ff */
[----:B------:R-:W-:-:S04]  /*08d0*/  FMUL.FTZ R0, R0, 1 ;  /* 0x3f80000000007820 */ /* 0x000fc80000410000 */
[----:B------:R2:W3:Y:S02]  /*08e0*/  F2F.F64.F32 R28, R0 ;  /* 0x00000000001c7310 */ /* 0x0004e40000201800 */
[----:B--23--:R-:W-:Y:S05]  /*08f0*/  BRA `(.L_x_1945) ;  /* 0x0000000400b07947 */ /* 0x00cfea0003800000 */
.L_x_1952:
        /* <DEDUP_REMOVED lines=11> */
.L_x_1959:
        /* <DEDUP_REMOVED lines=21> */
.L_x_1961:
[----:B------:R-:W-:Y:S05]  /*0b00*/  BSYNC.RECONVERGENT B0 ;  /* 0x0000000000007941 */ /* 0x000fea0003800200 */
.L_x_1960:
[----:B------:R-:W-:Y:S01]  /*0b10*/  IMAD.SHL.U32 R0, R0, 0x100000, RZ ;  /* 0x0010000000007824 */ /* 0x000fe200078e00ff */
[----:B------:R-:W-:-:S04]  /*0b20*/  LEA R2, R2, 0x3b800000, 0x17 ;  /* 0x3b80000002027811 */ /* 0x000fc800078eb8ff */
[----:B------:R-:W-:-:S05]  /*0b30*/  LOP3.LUT R0, R2, R0, R7, 0xfe, !PT ;  /* 0x0000000002007212 */ /* 0x000fca00078efe07 */
[----:B------:R-:W-:-:S04]  /*0b40*/  FMUL.FTZ R0, R0, 1 ;  /* 0x3f80000000007820 */ /* 0x000fc80000410000 */
[----:B------:R4:W0:Y:S02]  /*0b50*/  F2F.F64.F32 R28, R0 ;  /* 0x00000000001c7310 */ /* 0x0008240000201800 */
[----:B0---4-:R-:W-:Y:S05]  /*0b60*/  BRA `(.L_x_1945) ;  /* 0x0000000400147947 */ /* 0x011fea0003800000 */
.L_x_1958:
        /* <DEDUP_REMOVED lines=21> */
.L_x_1963:
[----:B------:R-:W-:Y:S05]  /*0cc0*/  BSYNC.RECONVERGENT B0 ;  /* 0x0000000000007941 */ /* 0x000fea0003800200 */
.L_x_1962:
[----:B------:R-:W-:Y:S01]  /*0cd0*/  IMAD.SHL.U32 R0, R0, 0x200000, RZ ;  /* 0x0020000000007824 */ /* 0x000fe200078e00ff */
[----:B------:R-:W-:-:S04]  /*0ce0*/  LEA R2, R2, 0x37800000, 0x17 ;  /* 0x3780000002027811 */ /* 0x000fc800078eb8ff */
[----:B------:R-:W-:-:S05]  /*0cf0*/  LOP3.LUT R0, R2, R0, R7, 0xfe, !PT ;  /* 0x0000000002007212 */ /* 0x000fca00078efe07 */
[----:B------:R-:W-:-:S04]  /*0d00*/  FMUL.FTZ R0, R0, 1 ;  /* 0x3f80000000007820 */ /* 0x000fc80000410000 */
[----:B------:R4:W0:Y:S02]  /*0d10*/  F2F.F64.F32 R28, R0 ;  /* 0x00000000001c7310 */ /* 0x0008240000201800 */
[----:B0---4-:R-:W-:Y:S05]  /*0d20*/  BRA `(.L_x_1945) ;  /* 0x0000000000a47947 */ /* 0x011fea0003800000 */
.L_x_1957:
[----:B------:R-:W-:-:S09]  /*0d30*/  UISETP.NE.AND UP0, UPT, UR4, 0x1c, UPT ;  /* 0x0000001c0400788c */ /* 0x000fd2000bf05270 */
[----:B------:R-:W-:Y:S05]  /*0d40*/  BRA.U !UP0, `(.L_x_1964) ;  /* 0x0000000108947547 */ /* 0x000fea000b800000 */
[----:B------:R-:W-:-:S09]  /*0d50*/  UISETP.NE.AND UP0, UPT, UR4, 0x1d, UPT ;  /* 0x0000001d0400788c */ /* 0x000fd2000bf05270 */
[----:B------:R-:W-:Y:S05]  /*0d60*/  BRA.U !UP0, `(.L_x_1965) ;  /* 0x0000000108807547 */ /* 0x000fea000b800000 */
[----:B------:R-:W-:-:S09]  /*0d70*/  UISETP.NE.AND UP0, UPT, UR4, 0x2c, UPT ;  /* 0x0000002c0400788c */ /* 0x000fd2000bf05270 */
[----:B------:R-:W-:Y:S05]  /*0d80*/  BRA.U !UP0, `(.L_x_1966) ;  /* 0x0000000108487547 */ /* 0x000fea000b800000 */
.L_x_1944:
        /* <DEDUP_REMOVED lines=16> */
.L_x_1967:
[----:B------:R-:W-:Y:S01]  /*0e90*/  CS2R R28, SRZ ;  /* 0x00000000001c7805 */ /* 0x000fe2000001ff00 */
[----:B------:R-:W-:Y:S06]  /*0ea0*/  BRA `(.L_x_1945) ;  /* 0x0000000000447947 */ /* 0x000fec0003800000 */
.L_x_1966:
        /* <DEDUP_REMOVED lines=12> */
.L_x_1965:
[----:B------:R-:W2:Y:S02]  /*0f70*/  LDG.E.64 R28, desc[UR36][R2.64] ;  /* 0x00000024021c7981 */ /* 0x000ea4000c1e1b00 */
[----:B--2---:R-:W4:Y:S02]  /*0f80*/  I2F.F64.U64 R28, R28 ;  /* 0x0000001c001c7312 */ /* 0x004f240000301800 */
[----:B----4-:R-:W-:Y:S05]  /*0f90*/  BRA `(.L_x_1945) ;  /* 0x0000000000087947 */ /* 0x010fea0003800000 */
.L_x_1964:
[----:B------:R-:W2:Y:S02]  /*0fa0*/  LDG.E R2, desc[UR36][R2.64] ;  /* 0x0000002402027981 */ /* 0x000ea4000c1e1900 */
[----:B--2---:R2:W3:Y:S02]  /*0fb0*/  I2F.F64.U32 R28, R2 ;  /* 0x00000002001c7312 */ /* 0x0044e40000201800 */
.L_x_1945:
[----:B------:R-:W-:Y:S05]  /*0fc0*/  BSYNC.RECONVERGENT B6 ;  /* 0x0000000000067941 */ /* 0x000fea0003800200 */
.L_x_1939:
[----:B012---:R-:W-:-:S07]  /*0fd0*/  VIADD R2, R23, 0x80 ;  /* 0x0000008017027836 */ /* 0x007fce0000000000 */
.L_x_1938:
[----:B------:R-:W-:Y:S05]  /*0fe0*/  BSYNC.RECONVERGENT B7 ;  /* 0x0000000000077941 */ /* 0x000fea0003800200 */
.L_x_1937:
[----:B------:R-:W-:Y:S01]  /*0ff0*/  ISETP.GE.AND P0, PT, R2, R19, PT ;  /* 0x000000130200720c */ /* 0x000fe20003f06270 */
[----:B------:R-:W-:Y:S01]  /*1000*/  BSSY.RECONVERGENT B7, `(.L_x_1968) ;  /* 0x00000f6000077945 */ /* 0x000fe20003800200 */
[----:B------:R-:W-:-:S11]  /*1010*/  CS2R R26, SRZ ;  /* 0x00000000001a7805 */ /* 0x000fd6000001ff00 */
[----:B------:R-:W-:Y:S05]  /*1020*/  @P0 BRA `(.L_x_1969) ;  /* 0x0000000c00cc0947 */ /* 0x000fea0003800000 */
        /* <DEDUP_REMOVED lines=19> */
[----:B--2---:R1:W2:Y:S02]  /*1160*/  I2F.F64.S16 R26, R4 ;  /* 0x00000004001a7312 */ /* 0x0042a40000101c00 */
[----:B-12---:R-:W-:Y:S05]  /*1170*/  BRA `(.L_x_1976) ;  /* 0x0000000c00707947 */ /* 0x006fea0003800000 */
.L_x_1974:
[----:B------:R-:W2:Y:S02]  /*1180*/  LDG.E.U8 R4, desc[UR36][R4.64] ;  /* 0x0000002404047981 */ /* 0x000ea4000c1e1100 */
[----:B--2---:R1:W2:Y:S02]  /*1190*/  I2F.F64.U16 R26, R4 ;  /* 0x00000004001a7312 */ /* 0x0042a40000101800 */
[----:B-12---:R-:W-:Y:S05]  /*11a0*/  BRA `(.L_x_1976) ;  /* 0x0000000c00647947 */ /* 0x006fea0003800000 */
.L_x_1973:
[----:B------:R-:W-:-:S09]  /*11b0*/  UISETP.NE.AND UP0, UPT, UR4, 0x2, UPT ;  /* 0x000000020400788c */ /* 0x000fd2000bf05270 */
[----:B------:R-:W-:Y:S05]  /*11c0*/  BRA.U !UP0, `(.L_x_1977) ;  /* 0x0000000108287547 */ /* 0x000fea000b800000 */
[----:B------:R-:W-:-:S09]  /*11d0*/  UISETP.NE.AND UP0, UPT, UR4, 0x3, UPT ;  /* 0x000000030400788c */ /* 0x000fd2000bf05270 */
[----:B------:R-:W-:Y:S05]  /*11e0*/  BRA.U !UP0, `(.L_x_1978) ;  /* 0x0000000108147547 */ /* 0x000fea000b800000 */
[----:B------:R-:W-:-:S09]  /*11f0*/  UISETP.NE.AND UP0, UPT, UR4, 0x4, UPT ;  /* 0x000000040400788c */ /* 0x000fd2000bf05270 */
[----:B------:R-:W-:Y:S05]  /*1200*/  BRA.U UP0, `(.L_x_1975) ;  /* 0x0000000900f07547 */ /* 0x000fea000b800000 */
[----:B------:R-:W2:Y:S02]  /*1210*/  LDG.E.64 R26, desc[UR36][R4.64] ;  /* 0x00000024041a7981 */ /* 0x000ea4000c1e1b00 */
[----:B--2---:R-:W1:Y:S02]  /*1220*/  I2F.F64.S64 R26, R26 ;  /* 0x0000001a001a7312 */ /* 0x004e640000301c00 */
[----:B-1----:R-:W-:Y:S05]  /*1230*/  BRA `(.L_x_1976) ;  /* 0x0000000c00407947 */ /* 0x002fea0003800000 */
.L_x_1978:
[----:B------:R-:W2:Y:S02]  /*1240*/  LDG.E R4, desc[UR36][R4.64] ;  /* 0x0000002404047981 */ /* 0x000ea4000c1e1900 */
[----:B--2---:R1:W2:Y:S02]  /*1250*/  I2F.F64 R26, R4 ;  /* 0x00000004001a7312 */ /* 0x0042a40000201c00 */
[----:B-12---:R-:W-:Y:S05]  /*1260*/  BRA `(.L_x_1976) ;  /* 0x0000000c00347947 */ /* 0x006fea0003800000 */
.L_x_1977:
[----:B------:R-:W2:Y:S02]  /*1270*/  LDG.E.U16 R4, desc[UR36][R4.64] ;  /* 0x0000002404047981 */ /* 0x000ea4000c1e1500 */
[----:B--2---:R1:W2:Y:S02]  /*1280*/  I2F.F64.S16 R26, R4 ;  /* 0x00000004001a7312 */ /* 0x0042a40000101c00 */
[----:B-12---:R-:W-:Y:S05]  /*1290*/  BRA `(.L_x_1976) ;  /* 0x0000000c00287947 */ /* 0x006fea0003800000 */
.L_x_1972:
        /* <DEDUP_REMOVED lines=10> */
.L_x_1980:
[----:B------:R-:W2:Y:S02]  /*1340*/  LDG.E.U16 R0, desc[UR36][R4.64] ;  /* 0x0000002404007981 */ /* 0x000ea4000c1e1500 */
[----:B--2---:R-:W-:-:S05]  /*1350*/  HADD2.F32 R0, -RZ, R0.H0_H0 ;  /* 0x20000000ff007230 */ /* 0x004fca0000004100 */
[----:B------:R-:W-:-:S04]  /*1360*/  FMUL.FTZ R0, R0, 1 ;  /* 0x3f80000000007820 */ /* 0x000fc80000410000 */
[----:B------:R0:W1:Y:S02]  /*1370*/  F2F.F64.F32 R26, R0 ;  /* 0x00000000001a7310 */ /* 0x0000640000201800 */
[----:B01----:R-:W-:Y:S05]  /*1380*/  BRA `(.L_x_1976) ;  /* 0x0000000800ec7947 */ /* 0x003fea0003800000 */
.L_x_1979:
        /* <DEDUP_REMOVED lines=10> */
.L_x_1982:
[----:B------:R-:W2:Y:S02]  /*1430*/  LDG.E.U16 R4, desc[UR36][R4.64] ;  /* 0x0000002404047981 */ /* 0x000ea4000c1e1500 */
[----:B--2---:R-:W-:-:S05]  /*1440*/  HADD2.F32 R0, -RZ, R4.H0_H0 ;  /* 0x20000004ff007230 */ /* 0x004fca0000004100 */
[----:B------:R-:W-:-:S04]  /*1450*/  FMUL.FTZ R0, R0, 1 ;  /* 0x3f80000000007820 */ /* 0x000fc80000410000 */
[----:B------:R0:W1:Y:S02]  /*1460*/  F2F.F64.F32 R26, R0 ;  /* 0x00000000001a7310 */ /* 0x0000640000201800 */
[----:B01----:R-:W-:Y:S05]  /*1470*/  BRA `(.L_x_1976) ;  /* 0x0000000800b07947 */ /* 0x003fea0003800000 */
.L_x_1981:
[----:B------:R0:W5:Y:S01]  /*1480*/  LDG.E.64 R26, desc[UR36][R4.64] ;  /* 0x00000024041a7981 */ /* 0x000162000c1e1b00 */
[----:B------:R-:W-:Y:S05]  /*1490*/  BRA `(.L_x_1976) ;  /* 0x0000000800a87947 */ /* 0x000fea0003800000 */
.L_x_1971:
        /* <DEDUP_REMOVED lines=13> */
.L_x_1985:
[----:B------:R4:W5:Y:S01]  /*1570*/  LDG.E.64 R26, desc[UR36][R4.64] ;  /* 0x00000024041a7981 */ /* 0x000962000c1e1b00 */
[----:B------:R-:W-:Y:S05]  /*1580*/  BRA `(.L_x_1976) ;  /* 0x00000008006c7947 */ /* 0x000fea0003800000 */
.L_x_1984:
        /* <DEDUP_REMOVED lines=27> */
.L_x_1987:
        /* <DEDUP_REMOVED lines=15> */
.L_x_1986:
[----:B------:R-:W2:Y:S02]  /*1830*/  LDG.E.U16 R0, desc[UR36][R4.64] ;  /* 0x0000002404007981 */ /* 0x000ea4000c1e1500 */
[----:B--2---:R-:W-:-:S04]  /*1840*/  IMAD.U32 R0, R0, 0x10000, RZ ;  /* 0x0001000000007824 */ /* 0x004fc800078e00ff */
[----:B------:R-:W-:-:S04]  /*1850*/  FMUL.FTZ R0, R0, 1 ;  /* 0x3f80000000007820 */ /* 0x000fc80000410000 */
[----:B------:R4:W0:Y:S02]  /*1860*/  F2F.F64.F32 R26, R0 ;  /* 0x00000000001a7310 */ /* 0x0008240000201800 */
[----:B0---4-:R-:W-:Y:S05]  /*1870*/  BRA `(.L_x_1976) ;  /* 0x0000000400b07947 */ /* 0x011fea0003800000 */
.L_x_1983:
        /* <DEDUP_REMOVED lines=11> */
.L_x_1990:
        /* <DEDUP_REMOVED lines=21> */
.L_x_1992:
[----:B------:R-:W-:Y:S05]  /*1a80*/  BSYNC.RECONVERGENT B0 ;  /* 0x0000000000007941 */ /* 0x000fea0003800200 */
.L_x_1991:
[----:B------:R-:W-:Y:S01]  /*1a90*/  IMAD.SHL.U32 R0, R0, 0x100000, RZ ;  /* 0x0010000000007824 */ /* 0x000fe200078e00ff */
[----:B------:R-:W-:-:S04]  /*1aa0*/  LEA R3, R3, 0x3b800000, 0x17 ;  /* 0x3b80000003037811 */ /* 0x000fc800078eb8ff */
[----:B------:R-:W-:-:S05]  /*1ab0*/  LOP3.LUT R0, R3, R0, R7, 0xfe, !PT ;  /* 0x0000000003007212 */ /* 0x000fca00078efe07 */
[----:B------:R-:W-:-:S04]  /*1ac0*/  FMUL.FTZ R0, R0, 1 ;  /* 0x3f80000000007820 */ /* 0x000fc80000410000 */
[----:B------:R4:W0:Y:S02]  /*1ad0*/  F2F.F64.F32 R26, R0 ;  /* 0x00000000001a7310 */ /* 0x0008240000201800 */
[----:B0---4-:R-:W-:Y:S05]  /*1ae0*/  BRA `(.L_x_1976) ;  /* 0x0000000400147947 */ /* 0x011fea0003800000 */
.L_x_1989:
        /* <DEDUP_REMOVED lines=21> */
.L_x_1994:
[----:B------:R-:W-:Y:S05]  /*1c40*/  BSYNC.RECONVERGENT B0 ;  /* 0x0000000000007941 */ /* 0x000fea0003800200 */
.L_x_1993:
[----:B------:R-:W-:Y:S01]  /*1c50*/  IMAD.SHL.U32 R0, R0, 0x200000, RZ ;  /* 0x0020000000007824 */ /* 0x000fe200078e00ff */
[----:B------:R-:W-:-:S04]  /*1c60*/  LEA R3, R3, 0x37800000, 0x17 ;  /* 0x3780000003037811 */ /* 0x000fc800078eb8ff */
[----:B------:R-:W-:-:S05]  /*1c70*/  LOP3.LUT R0, R3, R0, R7, 0xfe, !PT ;  /* 0x0000000003007212 */ /* 0x000fca00078efe07 */
[----:B------:R-:W-:-:S04]  /*1c80*/  FMUL.FTZ R0, R0, 1 ;  /* 0x3f80000000007820 */ /* 0x000fc80000410000 */
[----:B------:R4:W0:Y:S02]  /*1c90*/  F2F.F64.F32 R26, R0 ;  /* 0x00000000001a7310 */ /* 0x0008240000201800 */
[----:B0---4-:R-:W-:Y:S05]  /*1ca0*/  BRA `(.L_x_1976) ;  /* 0x0000000000a47947 */ /* 0x011fea0003800000 */
.L_x_1988:
        /* <DEDUP_REMOVED lines=18> */
.L_x_1975:
        /* <DEDUP_REMOVED lines=16> */
.L_x_1997:
[----:B------:R-:W-:Y:S01]  /*1ed0*/  CS2R R26, SRZ ;  /* 0x00000000001a7805 */ /* 0x000fe2000001ff00 */
[----:B------:R-:W-:Y:S06]  /*1ee0*/  BRA `(.L_x_1976) ;  /* 0x0000000000147947 */ /* 0x000fec0003800000 */
.L_x_1996:
[----:B------:R-:W2:Y:S02]  /*1ef0*/  LDG.E.64 R26, desc[UR36][R4.64] ;  /* 0x00000024041a7981 */ /* 0x000ea4000c1e1b00 */
[----:B--2---:R-:W1:Y:S02]  /*1f00*/  I2F.F64.U64 R26, R26 ;  /* 0x0000001a001a7312 */ /* 0x004e640000301800 */
[----:B-1----:R-:W-:Y:S05]  /*1f10*/  BRA `(.L_x_1976) ;  /* 0x0000000000087947 */ /* 0x002fea0003800000 */
.L_x_1995:
[----:B------:R-:W2:Y:S02]  /*1f20*/  LDG.E R4, desc[UR36][R4.64] ;  /* 0x0000002404047981 */ /* 0x000ea4000c1e1900 */
[----:B--2---:R1:W2:Y:S02]  /*1f30*/  I2F.F64.U32 R26, R4 ;  /* 0x00000004001a7312 */ /* 0x0042a40000201800 */
.L_x_1976:
[----:B------:R-:W-:Y:S05]  /*1f40*/  BSYNC.RECONVERGENT B6 ;  /* 0x0000000000067941 */ /* 0x000fea0003800200 */
.L_x_1970:
[----:B------:R-:W-:-:S07]  /*1f50*/  VIADD R2, R2, 0x80 ;  /* 0x0000008002027836 */ /* 0x000fce0000000000 */
.L_x_1969:
[----:B------:R-:W-:Y:S05]  /*1f60*/  BSYNC.RECONVERGENT B7 ;  /* 0x0000000000077941 */ /* 0x000fea0003800200 */
.L_x_1968:
[----:B------:R-:W-:Y:S01]  /*1f70*/  ISETP.GE.AND P0, PT, R2, R19, PT ;  /* 0x000000130200720c */ /* 0x000fe20003f06270 */
[----:B------:R-:W-:Y:S01]  /*1f80*/  BSSY.RECONVERGENT B7, `(.L_x_1998) ;  /* 0x00000f6000077945 */ /* 0x000fe20003800200 */
[----:B------:R-:W-:-:S11]  /*1f90*/  CS2R R24, SRZ ;  /* 0x0000000000187805 */ /* 0x000fd6000001ff00 */
[----:B------:R-:W-:Y:S05]  /*1fa0*/  @P0 BRA `(.L_x_1999) ;  /* 0x0000000c00cc0947 */ /* 0x000fea0003800000 */
[----:B01--4-:R-:W0:Y:S01]  /*1fb0*/  LDC.64 R4, c[0x0][0x390] ;  /* 0x0000e400ff047b82 */ /* 0x013e220000000a00 */
        /* <DEDUP_REMOVED lines=17> */
[----:B------:R-:W4:Y:S02]  /*20d0*/  LDG.E.S8 R4, desc[UR36][R4.64] ;  /* 0x0000002404047981 */ /* 0x000f24000c1e1300 */
[----:B----4-:R0:W1:Y:S02]  /*20e0*/  I2F.F64.S16 R24, R4 ;  /* 0x0000000400187312 */ /* 0x0100640000101c00 */
[----:B01----:R-:W-:Y:S05]  /*20f0*/  BRA `(.L_x_2006) ;  /* 0x0000000c00707947 */ /* 0x003fea0003800000 */
.L_x_2004:
[----:B------:R-:W4:Y:S02]  /*2100*/  LDG.E.U8 R4, desc[UR36][R4.64] ;  /* 0x0000002404047981 */ /* 0x000f24000c1e1100 */
[----:B----4-:R0:W1:Y:S02]  /*2110*/  I2F.F64.U16 R24, R4 ;  /* 0x0000000400187312 */ /* 0x0100640000101800 */
[----:B01----:R-:W-:Y:S05]  /*2120*/  BRA `(.L_x_2006) ;  /* 0x0000000c00647947 */ /* 0x003fea0003800000 */
.L_x_2003:
[----:B------:R-:W-:-:S09]  /*2130*/  UISETP.NE.AND UP0, UPT, UR4, 0x2, UPT ;  /* 0x000000020400788c */ /* 0x000fd2000bf05270 */
[----:B------:R-:W-:Y:S05]  /*2140*/  BRA.U !UP0, `(.L_x_2007) ;  /* 0x0000000108287547 */ /* 0x000fea000b800000 */
[----:B------:R-:W-:-:S09]  /*2150*/  UISETP.NE.AND UP0, UPT, UR4, 0x3, UPT ;  /* 0x000000030400788c */ /* 0x000fd2000bf05270 */
[----:B------:R-:W-:Y:S05]  /*2160*/  BRA.U !UP0, `(.L_x_2008) ;  /* 0x0000000108147547 */ /* 0x000fea000b800000 */
[----:B------:R-:W-:-:S09]  /*2170*/  UISETP.NE.AND UP0, UPT, UR4, 0x4, UPT ;  /* 0x000000040400788c */ /* 0x000fd2000bf05270 */
[----:B------:R-:W-:Y:S05]  /*2180*/  BRA.U UP0, `(.L_x_2005) ;  /* 0x0000000900f07547 */ /* 0x000fea000b800000 */
[----:B------:R-:W4:Y:S02]  /*2190*/  LDG.E.64 R24, desc[UR36][R4.64] ;  /* 0x0000002404187981 */ /* 0x000f24000c1e1b00 */
[----:B----4-:R-:W0:Y:S02]  /*21a0*/  I2F.F64.S64 R24, R24 ;  /* 0x0000001800187312 */ /* 0x010e240000301c00 */
[----:B0-----:R-:W-:Y:S05]  /*21b0*/  BRA `(.L_x_2006) ;  /* 0x0000000c00407947 */ /* 0x001fea0003800000 */
.L_x_2008:
[----:B------:R-:W4:Y:S02]  /*21c0*/  LDG.E R4, desc[UR36][R4.64] ;  /* 0x0000002404047981 */ /* 0x000f24000c1e1900 */
[----:B----4-:R0:W1:Y:S02]  /*21d0*/  I2F.F64 R24, R4 ;  /* 0x0000000400187312 */ /* 0x0100640000201c00 */
[----:B01----:R-:W-:Y:S05]  /*21e0*/  BRA `(.L_x_2006) ;  /* 0x0000000c00347947 */ /* 0x003fea0003800000 */
.L_x_2007:
[----:B------:R-:W4:Y:S02]  /*21f0*/  LDG.E.U16 R4, desc[UR36][R4.64] ;  /* 0x0000002404047981 */ /* 0x000f24000c1e1500 */
[----:B----4-:R0:W1:Y:S02]  /*2200*/  I2F.F64.S16 R24, R4 ;  /* 0x0000000400187312 */ /* 0x0100640000101c00 */
[----:B01----:R-:W-:Y:S05]  /*2210*/  BRA `(.L_x_2006) ;  /* 0x0000000c00287947 */ /* 0x003fea0003800000 */
.L_x_2002:
[----:B------:R-:W-:-:S09]  /*2220*/  UISETP.GT.AND UP0, UPT, UR4, 0x6, UPT ;  /* 0x000000060400788c */ /* 0x000fd2000bf04270 */
[----:B------:R-:W-:Y:S05]  /*2230*/  BRA.U UP0, `(.L_x_2009) ;  /* 0x0000000100347547 */ /* 0x000fea000b800000 */
[----:B------:R-:W-:-:S09]  /*2240*/  UISETP.NE.AND UP0, UPT, UR4, 0x5, UPT ;  /* 0x000000050400788c */ /* 0x000fd2000bf05270 */
[----:B------:R-:W-:Y:S05]  /*2250*/  BRA.U !UP0, `(.L_x_2010) ;  /* 0x0000000108187547 */ /* 0x000fea000b800000 */
[----:B------:R-:W-:-:S09]  /*2260*/  UISETP.NE.AND UP0, UPT, UR4, 0x6, UPT ;  /* 0x000000060400788c */ /* 0x000fd2000bf05270 */
[----:B------:R-:W-:Y:S05]  /*2270*/  BRA.U UP0, `(.L_x_2005) ;  /* 0x0000000900b47547 */ /* 0x000fea000b800000 */
[----:B------:R-:W4:Y:S02]  /*2280*/  LDG.E R24, desc[UR36][R4.64] ;  /* 0x0000002404187981 */ /* 0x000f24000c1e1900 */
[----:B----4-:R-:W-:-:S06]  /*2290*/  FMUL.FTZ R24, R24, 1 ;  /* 0x3f80000018187820 */ /* 0x010fcc0000410000 */
[----:B------:R-:W1:Y:S02]  /*22a0*/  F2F.F64.F32 R24, R24 ;  /* 0x0000001800187310 */ /* 0x000e640000201800 */
[----:B-1----:R-:W-:Y:S05]  /*22b0*/  BRA `(.L_x_2006) ;  /* 0x0000000c00007947 */ /* 0x002fea0003800000 */
.L_x_2010:
[----:B------:R-:W4:Y:S02]  /*22c0*/  LDG.E.U16 R0, desc[UR36][R4.64] ;  /* 0x0000002404007981 */ /* 0x000f24000c1e1500 */
[----:B----4-:R-:W-:-:S05]  /*22d0*/  HADD2.F32 R0, -RZ, R0.H0_H0 ;  /* 0x20000000ff007230 */ /* 0x010fca0000004100 */
[----:B------:R-:W-:-:S04]  /*22e0*/  FMUL.FTZ R0, R0, 1 ;  /* 0x3f80000000007820 */ /* 0x000fc80000410000 */
[----:B------:R1:W4:Y:S02]  /*22f0*/  F2F.F64.F32 R24, R0 ;  /* 0x0000000000187310 */ /* 0x0003240000201800 */
[----:B-1--4-:R-:W-:Y:S05]  /*2300*/  BRA `(.L_x_2006) ;  /* 0x0000000800ec7947 */ /* 0x012fea0003800000 */
.L_x_2009:
[----:B------:R-:W-:-:S09]  /*2310*/  UISETP.NE.AND UP0, UPT, UR4, 0x7, UPT ;  /* 0x000000070400788c */ /* 0x000fd2000bf05270 */
[----:B------:R-:W-:Y:S05]  /*2320*/  BRA.U !UP0, `(.L_x_2011) ;  /* 0x0000000108347547 */ /* 0x000fea000b800000 */
        /* <DEDUP_REMOVED lines=8> */
.L_x_2012:
[----:B------:R-:W4:Y:S02]  /*23b0*/  LDG.E.U16 R4, desc[UR36][R4.64] ;  /* 0x0000002404047981 */ /* 0x000f24000c1e1500 */
[----:B----4-:R-:W-:-:S05]  /*23c0*/  HADD2.F32 R0, -RZ, R4.H0_H0 ;  /* 0x20000004ff007230 */ /* 0x010fca0000004100 */
[----:B------:R-:W-:-:S04]  /*23d0*/  FMUL.FTZ R0, R0, 1 ;  /* 0x3f80000000007820 */ /* 0x000fc80000410000 */
[----:B------:R1:W4:Y:S02]  /*23e0*/  F2F.F64.F32 R24, R0 ;  /* 0x0000000000187310 */ /* 0x0003240000201800 */
[----:B-1--4-:R-:W-:Y:S05]  /*23f0*/  BRA `(.L_x_2006) ;  /* 0x0000000800b07947 */ /* 0x012fea0003800000 */
.L_x_2011:
[----:B------:R0:W5:Y:S01]  /*2400*/  LDG.E.64 R24, desc[UR36][R4.64] ;  /* 0x0000002404187981 */ /* 0x000162000c1e1b00 */
[----:B------:R-:W-:Y:S05]  /*2410*/  BRA `(.L_x_2006) ;  /* 0x0000000800a87947 */ /* 0x000fea0003800000 */
.L_x_2001:
        /* <DEDUP_REMOVED lines=8> */
[----:B------:R-:W4:Y:S01]  /*24a0*/  LDG.E.U8 R4, desc[UR36][R4.64] ;  /* 0x0000002404047981 */ /* 0x000f22000c1e1100 */
[----:B------:R-:W-:Y:S01]  /*24b0*/  IMAD.MOV.U32 R24, RZ, RZ, RZ ;  /* 0x000000ffff187224 */ /* 0x000fe200078e00ff */
[----:B----4-:R-:W-:-:S04]  /*24c0*/  ISETP.NE.AND P0, PT, R4, RZ, PT ;  /* 0x000000ff0400720c */ /* 0x010fc80003f05270 */
[----:B------:R-:W-:Y:S01]  /*24d0*/  FSEL R25, RZ, 1.875, !P0 ;  /* 0x3ff00000ff197808 */ /* 0x000fe20004000000 */
[----:B------:R-:W-:Y:S08]  /*24e0*/  BRA `(.L_x_2006) ;  /* 0x0000000800747947 */ /* 0x000ff00003800000 */
.L_x_2015:
[----:B------:R1:W5:Y:S01]  /*24f0*/  LDG.E.64 R24, desc[UR36][R4.64] ;  /* 0x0000002404187981 */ /* 0x000362000c1e1b00 */
[----:B------:R-:W-:Y:S05]  /*2500*/  BRA `(.L_x_2006) ;  /* 0x00000008006c7947 */ /* 0x000fea0003800000 */
.L_x_2014:
[----:B------:R-:W-:-:S09]  /*2510*/  UISETP.NE.AND UP0, UPT, UR4, 0xf, UPT ;  /* 0x0000000f0400788c */ /* 0x000fd2000bf05270 */
[----:B------:R-:W-:Y:S05]  /*2520*/  BRA.U !UP0, `(.L_x_2016) ;  /* 0x0000000108a07547 */ /* 0x000fea000b800000 */
[----:B------:R-:W-:-:S09]  /*2530*/  UISETP.NE.AND UP0, UPT, UR4, 0x17, UPT ;  /* 0x000000170400788c */ /* 0x000fd2000bf05270 */
[----:B------:R-:W-:Y:S05]  /*2540*/  BRA.U !UP0, `(.L_x_2017) ;  /* 0x00000001085c7547 */ /* 0x000fea000b800000 */
[----:B------:R-:W-:-:S09]  /*2550*/  UISETP.NE.AND UP0, UPT, UR4, 0x18, UPT ;  /* 0x000000180400788c */ /* 0x000fd2000bf05270 */
[----:B------:R-:W-:Y:S05]  /*2560*/  BRA.U UP0, `(.L_x_2005) ;  /* 0x0000000500f87547 */ /* 0x000fea000b800000 */
[----:B------:R-:W4:Y:S01]  /*2570*/  LDG.E.U8 R0, desc[UR36][R4.64] ;  /* 0x0000002404007981 */ /* 0x000f22000c1e1100 */
[----:B------:R-:W-:Y:S02]  /*2580*/  IMAD.MOV.U32 R7, RZ, RZ, 0x1f ;  /* 0x0000001fff077424 */ /* 0x000fe400078e00ff */
[----:B----4-:R-:W-:-:S05]  /*2590*/  IMAD.SHL.U32 R0, R0, 0x1000000, RZ ;  /* 0x0100000000007824 */ /* 0x010fca00078e00ff */
        /* <DEDUP_REMOVED lines=18> */
.L_x_2017:
[----:B------:R-:W4:Y:S02]  /*26c0*/  LDG.E.U8 R4, desc[UR36][R4.64] ;  /* 0x0000002404047981 */ /* 0x000f24000c1e1100 */
[C---:B----4-:R-:W-:Y:S02]  /*26d0*/  IMAD.SHL.U32 R0, R4.reuse, 0x2000000, RZ ;  /* 0x0200000004007824 */ /* 0x050fe400078e00ff */
        /* <DEDUP_REMOVED lines=13> */
.L_x_2016:
[----:B------:R-:W4:Y:S02]  /*27b0*/  LDG.E.U16 R0, desc[UR36][R4.64] ;  /* 0x0000002404007981 */ /* 0x000f24000c1e1500 */
[----:B----4-:R-:W-:-:S04]  /*27c0*/  IMAD.U32 R0, R0, 0x10000, RZ ;  /* 0x0001000000007824 */ /* 0x010fc800078e00ff */
[----:B------:R-:W-:-:S04]  /*27d0*/  FMUL.FTZ R0, R0, 1 ;  /* 0x3f80000000007820 */ /* 0x000fc80000410000 */
[----:B------:R4:W0:Y:S02]  /*27e0*/  F2F.F64.F32 R24, R0 ;  /* 0x0000000000187310 */ /* 0x0008240000201800 */
[----:B0---4-:R-:W-:Y:S05]  /*27f0*/  BRA `(.L_x_2006) ;  /* 0x0000000400b07947 */ /* 0x011fea0003800000 */
.L_x_2013:
        /* <DEDUP_REMOVED lines=8> */
[----:B------:R-:W4:Y:S02]  /*2880*/  LDG.E.U16 R4, desc[UR36][R4.64] ;  /* 0x0000002404047981 */ /* 0x000f24000c1e1500 */
[----:B----4-:R0:W1:Y:S02]  /*2890*/  I2F.F64.U16 R24, R4 ;  /* 0x0000000400187312 */ /* 0x0100640000101800 */
[----:B01----:R-:W-:Y:S05]  /*28a0*/  BRA `(.L_x_2006) ;  /* 0x0000000400847947 */ /* 0x003fea0003800000 */
.L_x_2020:
[----:B------:R-:W4:Y:S01]  /*28b0*/  LDG.E.U8 R4, desc[UR36][R4.64] ;  /* 0x0000002404047981 */ /* 0x000f22000c1e1100 */
[----:B------:R-:W-:Y:S02]  /*28c0*/  CS2R R24, SRZ ;  /* 0x0000000000187805 */ /* 0x000fe4000001ff00 */
[----:B----4-:R-:W-:-:S13]  /*28d0*/  ISETP.NE.AND P0, PT, R4, RZ, PT ;  /* 0x000000ff0400720c */ /* 0x010fda0003f05270 */
        /* <DEDUP_REMOVED lines=18> */
.L_x_2022:
[----:B------:R-:W-:Y:S05]  /*2a00*/  BSYNC.RECONVERGENT B0 ;  /* 0x0000000000007941 */ /* 0x000fea0003800200 */
.L_x_2021:
[----:B------:R-:W-:Y:S01]  /*2a10*/  IMAD.SHL.U32 R0, R0, 0x100000, RZ ;  /* 0x0010000000007824 */ /* 0x000fe200078e00ff */
[----:B------:R-:W-:-:S04]  /*2a20*/  LEA R3, R3, 0x3b800000, 0x17 ;  /* 0x3b80000003037811 */ /* 0x000fc800078eb8ff */
[----:B------:R-:W-:-:S05]  /*2a30*/  LOP3.LUT R0, R3, R0, R7, 0xfe, !PT ;  /* 0x0000000003007212 */ /* 0x000fca00078efe07 */
[----:B------:R-:W-:-:S04]  /*2a40*/  FMUL.FTZ R0, R0, 1 ;  /* 0x3f80000000007820 */ /* 0x000fc80000410000 */
[----:B------:R0:W1:Y:S02]  /*2a50*/  F2F.F64.F32 R24, R0 ;  /* 0x0000000000187310 */ /* 0x0000640000201800 */
[----:B01----:R-:W-:Y:S05]  /*2a60*/  BRA `(.L_x_2006) ;  /* 0x0000000400147947 */ /* 0x003fea0003800000 */
.L_x_2019:
        /* <DEDUP_REMOVED lines=21> */
.L_x_2024:
[----:B------:R-:W-:Y:S05]  /*2bc0*/  BSYNC.RECONVERGENT B0 ;  /* 0x0000000000007941 */ /* 0x000fea0003800200 */
.L_x_2023:
[----:B------:R-:W-:Y:S01]  /*2bd0*/  IMAD.SHL.U32 R0, R0, 0x200000, RZ ;  /* 0x0020000000007824 */ /* 0x000fe200078e00ff */
[----:B------:R-:W-:-:S04]  /*2be0*/  LEA R3, R3, 0x37800000, 0x17 ;  /* 0x3780000003037811 */ /* 0x000fc800078eb8ff */
[----:B------:R-:W-:-:S05]  /*2bf0*/  LOP3.LUT R0, R3, R0, R7, 0xfe, !PT ;  /* 0x0000000003007212 */ /* 0x000fca00078efe07 */
[----:B------:R-:W-:-:S04]  /*2c00*/  FMUL.FTZ R0, R0, 1 ;  /* 0x3f80000000007820 */ /* 0x000fc80000410000 */
[----:B------:R0:W1:Y:S02]  /*2c10*/  F2F.F64.F32 R24, R0 ;  /* 0x0000000000187310 */ /* 0x0000640000201800 */
[----:B01----:R-:W-:Y:S05]  /*2c20*/  BRA `(.L_x_2006) ;  /* 0x0000000000a47947 */ /* 0x003fea0003800000 */
.L_x_2018:
        /* <DEDUP_REMOVED lines=8> */
[----:B------:R-:W-:Y:S01]  /*2cb0*/  IMAD.MOV.U32 R25, RZ, RZ, 0x38000000 ;  /* 0x38000000ff197424 */ /* 0x000fe200078e00ff */
[----:B----4-:R-:W-:-:S13]  /*2cc0*/  ISETP.NE.AND P0, PT, R0, RZ, PT ;  /* 0x000000ff0000720c */ /* 0x010fda0003f05270 */
        /* <DEDUP_REMOVED lines=8> */
.L_x_2005:
[----:B------:R-:W-:Y:S01]  /*2d50*/  MOV R14, 0x0 ;  /* 0x00000000000e7802 */ /* 0x000fe20000000f00 */
[----:B------:R-:W0:Y:S01]  /*2d60*/  LDCU.64 UR4, c[0x4][0x128] ;  /* 0x01002500ff0477ac */ /* 0x000e220008000a00 */
[----:B------:R-:W-:Y:S02]  /*2d70*/  IMAD.MOV.U32 R8, RZ, RZ, 0x4e ;  /* 0x0000004eff087424 */ /* 0x000fe400078e00ff */
[----:B------:R-:W-:Y:S01]  /*2d80*/  IMAD.MOV.U32 R12, RZ, RZ, 0x1 ;  /* 0x00000001ff0c7424 */ /* 0x000fe200078e00ff */
[----:B------:R-:W1:Y:S01]  /*2d90*/  LDCU.64 UR6, c[0x4][0x130] ;  /* 0x01002600ff0677ac */ /* 0x000e620008000a00 */
[----:B------:R-:W4:Y:S01]  /*2da0*/  LDC.64 R14, c[0x4][R14] ;  /* 0x010000000e0e7b82 */ /* 0x000f220000000a00 */
[----:B------:R-:W-:Y:S01]  /*2db0*/  IMAD.MOV.U32 R13, RZ, RZ, RZ ;  /* 0x000000ffff0d7224 */ /* 0x000fe200078e00ff */
[----:B------:R-:W2:Y:S01]  /*2dc0*/  LDCU.64 UR8, c[0x4][0x8] ;  /* 0x01000100ff0877ac */ /* 0x000ea20008000a00 */
[----:B0-----:R-:W-:Y:S02]  /*2dd0*/  IMAD.U32 R4, RZ, RZ, UR4 ;  /* 0x00000004ff047e24 */ /* 0x001fe4000f8e00ff */
[----:B------:R-:W-:-:S02]  /*2de0*/  IMAD.U32 R5, RZ, RZ, UR5 ;  /* 0x00000005ff057e24 */ /* 0x000fc4000f8e00ff */
[----:B-1----:R-:W-:Y:S02]  /*2df0*/  IMAD.U32 R6, RZ, RZ, UR6 ;  /* 0x00000006ff067e24 */ /* 0x002fe4000f8e00ff */
[----:B------:R-:W-:Y:S02]  /*2e00*/  IMAD.U32 R7, RZ, RZ, UR7 ;  /* 0x00000007ff077e24 */ /* 0x000fe4000f8e00ff */
[----:B--2---:R-:W-:Y:S02]  /*2e10*/  IMAD.U32 R10, RZ, RZ, UR8 ;  /* 0x00000008ff0a7e24 */ /* 0x004fe4000f8e00ff */
[----:B------:R-:W-:-:S07]  /*2e20*/  IMAD.U32 R11, RZ, RZ, UR9 ;  /* 0x00000009ff0b7e24 */ /* 0x000fce000f8e00ff */
[----:B------:R-:W-:-:S07]  /*2e30*/  LEPC R20, `(.L_x_2027) ;  /* 0x000000001014794e */ /* 0x000fce0000000000 */
[----:B---345:R-:W-:Y:S05]  /*2e40*/  CALL.ABS.NOINC R14 ;  /* 0x000000000e007343 */ /* 0x038fea0003c00000 */
.L_x_2027:
[----:B------:R-:W-:Y:S01]  /*2e50*/  CS2R R24, SRZ ;  /* 0x0000000000187805 */ /* 0x000fe2000001ff00 */
[----:B------:R-:W-:Y:S06]  /*2e60*/  BRA `(.L_x_2006) ;  /* 0x0000000000147947 */ /* 0x000fec0003800000 */
.L_x_2026:
[----:B------:R-:W4:Y:S02]  /*2e70*/  LDG.E.64 R24, desc[UR36][R4.64] ;  /* 0x0000002404187981 */ /* 0x000f24000c1e1b00 */
[----:B----4-:R-:W0:Y:S02]  /*2e80*/  I2F.F64.U64 R24, R24 ;  /* 0x0000001800187312 */ /* 0x010e240000301800 */
[----:B0-----:R-:W-:Y:S05]  /*2e90*/  BRA `(.L_x_2006) ;  /* 0x0000000000087947 */ /* 0x001fea0003800000 */
.L_x_2025:
[----:B------:R-:W4:Y:S02]  /*2ea0*/  LDG.E R4, desc[UR36][R4.64] ;  /* 0x0000002404047981 */ /* 0x000f24000c1e1900 */
[----:B----4-:R4:W0:Y:S02]  /*2eb0*/  I2F.F64.U32 R24, R4 ;  /* 0x0000000400187312 */ /* 0x0108240000201800 */
.L_x_2006:
[----:B------:R-:W-:Y:S05]  /*2ec0*/  BSYNC.RECONVERGENT B6 ;  /* 0x0000000000067941 */ /* 0x000fea0003800200 */
.L_x_2000:
[----:B------:R-:W-:-:S07]  /*2ed0*/  VIADD R2, R2, 0x80 ;  /* 0x0000008002027836 */ /* 0x000fce0000000000 */
.L_x_1999:
[----:B------:R-:W-:Y:S05]  /*2ee0*/  BSYNC.RECONVERGENT B7 ;  /* 0x0000000000077941 */ /* 0x000fea0003800200 */
.L_x_1998:
[----:B------:R-:W-:Y:S01]  /*2ef0*/  ISETP.GE.AND P0, PT, R2, R19, PT ;  /* 0x000000130200720c */ /* 0x000fe20003f06270 */
[----:B------:R-:W-:Y:S01]  /*2f00*/  BSSY.RECONVERGENT B6, `(.L_x_2028) ;  /* 0x00000ef000067945 */ /* 0x000fe20003800200 */
[----:B------:R-:W-:-:S11]  /*2f10*/  CS2R R16, SRZ ;  /* 0x0000000000107805 */ /* 0x000fd6000001ff00 */
[----:B------:R-:W-:Y:S05]  /*2f20*/  @P0 BRA `(.L_x_2029) ;  /* 0x0000000c00b00947 */ /* 0x000fea0003800000 */
[----:B01--4-:R-:W0:Y:S01]  /*2f30*/  LDC.64 R4, c[0x0][0x390] ;  /* 0x0000e400ff047b82 */ /* 0x013e220000000a00 */
        /* <DEDUP_REMOVED lines=19> */
.L_x_2033:
[----:B------:R-:W4:Y:S02]  /*3070*/  LDG.E.U8 R2, desc[UR36][R2.64] ;  /* 0x0000002402027981 */ /* 0x000f24000c1e1100 */
[----:B----4-:R0:W1:Y:S02]  /*3080*/  I2F.F64.U16 R16, R2 ;  /* 0x0000000200107312 */ /* 0x0100640000101800 */
[----:B01----:R-:W-:Y:S05]  /*3090*/  BRA `(.L_x_2029) ;  /* 0x0000000c00547947 */ /* 0x003fea0003800000 */
.L_x_2032:
        /* <DEDUP_REMOVED lines=9> */
.L_x_2036:
[----:B------:R-:W4:Y:S02]  /*3130*/  LDG.E R2, desc[UR36][R2.64] ;  /* 0x0000002402027981 */ /* 0x000f24000c1e1900 */
[----:B----4-:R0:W1:Y:S02]  /*3140*/  I2F.F64 R16, R2 ;  /* 0x0000000200107312 */ /* 0x0100640000201c00 */
[----:B01----:R-:W-:Y:S05]  /*3150*/  BRA `(.L_x_2029) ;  /* 0x0000000c00247947 */ /* 0x003fea0003800000 */
.L_x_2035:
[----:B------:R-:W4:Y:S02]  /*3160*/  LDG.E.U16 R2, desc[UR36][R2.64] ;  /* 0x0000002402027981 */ /* 0x000f24000c1e1500 */
[----:B----4-:R0:W1:Y:S02]  /*3170*/  I2F.F64.S16 R16, R2 ;  /* 0x0000000200107312 */ /* 0x0100640000101c00 */
[----:B01----:R-:W-:Y:S05]  /*3180*/  BRA `(.L_x_2029) ;  /* 0x0000000c00187947 */ /* 0x003fea0003800000 */
.L_x_2031:
        /* <DEDUP_REMOVED lines=8> */
[----:B------:R-:W0:Y:S02]  /*3210*/  F2F.F64.F32 R16, R16 ;  /* 0x0000001000107310 */ /* 0x000e240000201800 */
[----:B0-----:R-:W-:Y:S05]  /*3220*/  BRA `(.L_x_2029) ;  /* 0x0000000800f07947 */ /* 0x001fea0003800000 */
.L_x_2038:
[----:B------:R-:W4:Y:S02]  /*3230*/  LDG.E.U16 R0, desc[UR36][R2.64] ;  /* 0x0000002402007981 */ /* 0x000f24000c1e1500 */
[----:B----4-:R-:W-:-:S05]  /*3240*/  HADD2.F32 R0, -RZ, R0.H0_H0 ;  /* 0x20000000ff007230 */ /* 0x010fca0000004100 */
[----:B------:R-:W-:-:S04]  /*3250*/  FMUL.FTZ R0, R0, 1 ;  /* 0x3f80000000007820 */ /* 0x000fc80000410000 */
[----:B------:R0:W1:Y:S02]  /*3260*/  F2F.F64.F32 R16, R0 ;  /* 0x0000000000107310 */ /* 0x0000640000201800 */
[----:B01----:R-:W-:Y:S05]  /*3270*/  BRA `(.L_x_2029) ;  /* 0x0000000800dc7947 */ /* 0x003fea0003800000 */
.L_x_2037:
        /* <DEDUP_REMOVED lines=10> */
.L_x_2040:
[----:B------:R-:W4:Y:S02]  /*3320*/  LDG.E.U16 R2, desc[UR36][R2.64] ;  /* 0x0000002402027981 */ /* 0x000f24000c1e1500 */
[----:B----4-:R-:W-:-:S05]  /*3330*/  HADD2.F32 R0, -RZ, R2.H0_H0 ;  /* 0x20000002ff007230 */ /* 0x010fca0000004100 */
[----:B------:R-:W-:-:S04]  /*3340*/  FMUL.FTZ R0, R0, 1 ;  /* 0x3f80000000007820 */ /* 0x000fc80000410000 */
[----:B------:R0:W1:Y:S02]  /*3350*/  F2F.F64.F32 R16, R0 ;  /* 0x0000000000107310 */ /* 0x0000640000201800 */
[----:B01----:R-:W-:Y:S05]  /*3360*/  BRA `(.L_x_2029) ;  /* 0x0000000800a07947 */ /* 0x003fea0003800000 */
.L_x_2039:
[----:B------:R0:W5:Y:S01]  /*3370*/  LDG.E.64 R16, desc[UR36][R2.64] ;  /* 0x0000002402107981 */ /* 0x000162000c1e1b00 */
[----:B------:R-:W-:Y:S05]  /*3380*/  BRA `(.L_x_2029) ;  /* 0x0000000800987947 */ /* 0x000fea0003800000 */
.L_x_2030:
        /* <DEDUP_REMOVED lines=13> */
.L_x_2043:
[----:B------:R0:W5:Y:S01]  /*3460*/  LDG.E.64 R16, desc[UR36][R2.64] ;  /* 0x0000002402107981 */ /* 0x000162000c1e1b00 */
[----:B------:R-:W-:Y:S05]  /*3470*/  BRA `(.L_x_2029) ;  /* 0x00000008005c7947 */ /* 0x000fea0003800000 */
.L_x_2042:
        /* <DEDUP_REMOVED lines=27> */
.L_x_2045:
[----:B------:R-:W4:Y:S02]  /*3630*/  LDG.E.U8 R2, desc[UR36][R2.64] ;  /* 0x0000002402027981 */ /* 0x000f24000c1e1100 */
[C---:B----4-:R-:W-:Y:S02]  /*3640*/  IMAD.SHL.U32 R0, R2.reuse, 0x2000000, RZ ;  /* 0x0200000002007824 */ /* 0x050fe400078e00ff */
        /* <DEDUP_REMOVED lines=12> */
.L_x_2044:
[----:B------:R-:W4:Y:S02]  /*3710*/  LDG.E.U16 R0, desc[UR36][R2.64] ;  /* 0x0000002402007981 */ /* 0x000f24000c1e1500 */
[----:B----4-:R-:W-:-:S04]  /*3720*/  IMAD.U32 R0, R0, 0x10000, RZ ;  /* 0x0001000000007824 */ /* 0x010fc800078e00ff */
[----:B------:R-:W-:-:S04]  /*3730*/  FMUL.FTZ R0, R0, 1 ;  /* 0x3f80000000007820 */ /* 0x000fc80000410000 */
[----:B------:R0:W1:Y:S02]  /*3740*/  F2F.F64.F32 R16, R0 ;  /* 0x0000000000107310 */ /* 0x0000640000201800 */
[----:B01----:R-:W-:Y:S05]  /*3750*/  BRA `(.L_x_2029) ;  /* 0x0000000400a47947 */ /* 0x003fea0003800000 */
.L_x_2041:
        /* <DEDUP_REMOVED lines=11> */
.L_x_2048:
[----:B------:R-:W4:Y:S02]  /*3810*/  LDG.E.U8 R3, desc[UR36][R2.64] ;  /* 0x0000002402037981 */ /* 0x000f24000c1e1100 */
        /* <DEDUP_REMOVED lines=19> */
.L_x_2050:
[----:B------:R-:W-:Y:S05]  /*3950*/  BSYNC.RECONVERGENT B0 ;  /* 0x0000000000007941 */ /* 0x000fea0003800200 */
.L_x_2049:
[----:B------:R-:W-:Y:S01]  /*3960*/  IMAD.SHL.U32 R0, R0, 0x100000, RZ ;  /* 0x0010000000007824 */ /* 0x000fe200078e00ff */
[----:B------:R-:W-:-:S04]  /*3970*/  LEA R2, R2, 0x3b800000, 0x17 ;  /* 0x3b80000002027811 */ /* 0x000fc800078eb8ff */
[----:B------:R-:W-:-:S05]  /*3980*/  LOP3.LUT R0, R2, R0, R7, 0xfe, !PT ;  /* 0x0000000002007212 */ /* 0x000fca00078efe07 */
[----:B------:R-:W-:-:S04]  /*3990*/  FMUL.FTZ R0, R0, 1 ;  /* 0x3f80000000007820 */ /* 0x000fc80000410000 */
[----:B------:R0:W1:Y:S02]  /*39a0*/  F2F.F64.F32 R16, R0 ;  /* 0x0000000000107310 */ /* 0x0000640000201800 */
[----:B01----:R-:W-:Y:S05]  /*39b0*/  BRA `(.L_x_2029) ;  /* 0x00000004000c7947 */ /* 0x003fea0003800000 */
.L_x_2047:
        /* <DEDUP_REMOVED lines=20> */
.L_x_2052:
[----:B------:R-:W-:Y:S05]  /*3b00*/  BSYNC.RECONVERGENT B0 ;  /* 0x0000000000007941 */ /* 0x000fea0003800200 */
.L_x_2051:
[----:B------:R-:W-:Y:S01]  /*3b10*/  IMAD.SHL.U32 R0, R0, 0x200000, RZ ;  /* 0x0020000000007824 */ /* 0x000fe200078e00ff */
[----:B------:R-:W-:-:S04]  /*3b20*/  LEA R2, R2, 0x37800000, 0x17 ;  /* 0x3780000002027811 */ /* 0x000fc800078eb8ff */
[----:B------:R-:W-:-:S05]  /*3b30*/  LOP3.LUT R0, R2, R0, R7, 0xfe, !PT ;  /* 0x0000000002007212 */ /* 0x000fca00078efe07 */
[----:B------:R-:W-:-:S04]  /*3b40*/  FMUL.FTZ R0, R0, 1 ;  /* 0x3f80000000007820 */ /* 0x000fc80000410000 */
[----:B------:R0:W1:Y:S02]  /*3b50*/  F2F.F64.F32 R16, R0 ;  /* 0x0000000000107310 */ /* 0x0000640000201800 */
[----:B01----:R-:W-:Y:S05]  /*3b60*/  BRA `(.L_x_2029) ;  /* 0x0000000000a07947 */ /* 0x003fea0003800000 */
.L_x_2046:
        /* <DEDUP_REMOVED lines=18> */
.L_x_2034:
        /* <DEDUP_REMOVED lines=16> */
.L_x_2055:
[----:B------:R-:W-:Y:S05]  /*3d90*/  BRA `(.L_x_2029) ;  /* 0x0000000000147947 */ /* 0x000fea0003800000 */
.L_x_2054:
[----:B------:R-:W4:Y:S02]  /*3da0*/  LDG.E.64 R16, desc[UR36][R2.64] ;  /* 0x0000002402107981 */ /* 0x000f24000c1e1b00 */
[----:B----4-:R-:W0:Y:S02]  /*3db0*/  I2F.F64.U64 R16, R16 ;  /* 0x0000001000107312 */ /* 0x010e240000301800 */
[----:B0-----:R-:W-:Y:S05]  /*3dc0*/  BRA `(.L_x_2029) ;  /* 0x0000000000087947 */ /* 0x001fea0003800000 */
.L_x_2053:
[----:B------:R-:W4:Y:S02]  /*3dd0*/  LDG.E R2, desc[UR36][R2.64] ;  /* 0x0000002402027981 */ /* 0x000f24000c1e1900 */
[----:B----4-:R0:W1:Y:S02]  /*3de0*/  I2F.F64.U32 R16, R2 ;  /* 0x0000000200107312 */ /* 0x0100640000201800 */
.L_x_2029:
[----:B------:R-:W-:Y:S05]  /*3df0*/  BSYNC.RECONVERGENT B6 ;  /* 0x0000000000067941 */ /* 0x000fea0003800200 */
.L_x_2028:
[----:B0-----:R-:W0:Y:S01]  /*3e00*/  LDC.U8 R2, c[0x0][0x3a4] ;  /* 0x0000e900ff027b82 */ /* 0x001e220000000000 */
[----:B---3-5:R-:W3:Y:S01]  /*3e10*/  DSETP.GEU.AND P4, PT, R28, RZ, PT ;  /* 0x000000ff1c00722a */ /* 0x028ee20003f8e000 */
[----:B------:R-:W-:Y:S01]  /*3e20*/  BSSY.RECONVERGENT B7, `(.L_x_2056) ;  /* 0x00003e7000077945 */ /* 0x000fe20003800200 */
[----:B---3--:R-:W-:-:S03]  /*3e30*/  FSEL R7, RZ, 3.37028055040000000000e+12, P4 ;  /* 0x54442d18ff077808 */ /* 0x008fc60002000000 */
[----:B------:R-:W-:Y:S01]  /*3e40*/  BSSY.RELIABLE B6, `(.L_x_2057) ;  /* 0x00002aa000067945 */ /* 0x000fe20003800100 */
[----:B------:R-:W-:Y:S02]  /*3e50*/  FSEL R9, RZ, 2.1426990032196044922, P4 ;  /* 0x400921fbff097808 */ /* 0x000fe40002000000 */
[----:B------:R-:W-:-:S15]  /*3e60*/  ISETP.GE.AND P4, PT, R23, R19, PT ;  /* 0x000000131700720c */ /* 0x000fde0003f86270 */
[----:B------:R-:W-:-:S15]  /*3e70*/  NOP ;  /* 0x0000000000007918 */ /* 0x000fde0000000000 */
[----:B------:R-:W-:-:S15]  /*3e80*/  NOP ;  /* 0x0000000000007918 */ /* 0x000fde0000000000 */
[----:B------:R-:W-:-:S11]  /*3e90*/  NOP ;  /* 0x0000000000007918 */ /* 0x000fd60000000000 */
[----:B--2---:R-:W1:Y:S02]  /*3ea0*/  DSETP.GEU.AND P6, PT, R26, RZ, PT ;  /* 0x000000ff1a00722a */ /* 0x004e640003fce000 */
[----:B-1--4-:R-:W-:Y:S02]  /*3eb0*/  FSEL R5, RZ, 2.1426990032196044922, P6 ;  /* 0x400921fbff057808 */ /* 0x012fe40003000000 */
[----:B------:R-:W-:-:S15]  /*3ec0*/  FSEL R3, RZ, 3.37028055040000000000e+12, P6 ;  /* 0x54442d18ff037808 */ /* 0x000fde0003000000 */
[----:B------:R-:W-:-:S15]  /*3ed0*/  NOP ;  /* 0x0000000000007918 */ /* 0x000fde0000000000 */
[----:B------:R-:W-:-:S15]  /*3ee0*/  NOP ;  /* 0x0000000000007918 */ /* 0x000fde0000000000 */
[----:B------:R-:W-:-:S15]  /*3ef0*/  NOP ;  /* 0x0000000000007918 */ /* 0x000fde0000000000 */
[----:B------:R-:W1:Y:S02]  /*3f00*/  DSETP.NAN.AND P5, PT, R26, R26, PT ;  /* 0x0000001a1a00722a */ /* 0x000e640003fa8000 */
[----:B-1----:R-:W-:-:S15]  /*3f10*/  FSEL R27, R5, R27, !P5 ;  /* 0x0000001b051b7208 */ /* 0x002fde0006800000 */
[----:B------:R-:W-:-:S15]  /*3f20*/  NOP ;  /* 0x0000000000007918 */ /* 0x000fde0000000000 */
[----:B------:R-:W-:-:S15]  /*3f30*/  NOP ;  /* 0x0000000000007918 */ /* 0x000fde0000000000 */
[----:B------:R-:W-:-:S15]  /*3f40*/  NOP ;  /* 0x0000000000007918 */ /* 0x000fde0000000000 */
[----:B------:R-:W-:-:S02]  /*3f50*/  NOP ;  /* 0x0000000000007918 */ /* 0x000fc40000000000 */
[----:B------:R-:W1:Y:S02]  /*3f60*/  DSETP.NAN.AND P3, PT, R28, R28, PT ;  /* 0x0000001c1c00722a */ /* 0x000e640003f68000 */
[----:B-1----:R-:W-:Y:S02]  /*3f70*/  FSEL R4, R7, R28, !P3 ;  /* 0x0000001c07047208 */ /* 0x002fe40005800000 */
[----:B------:R-:W-:Y:S02]  /*3f80*/  FSEL R29, R9, R29, !P3 ;  /* 0x0000001d091d7208 */ /* 0x000fe40005800000 */
[----:B------:R-:W-:-:S15]  /*3f90*/  FSEL R28, R3, R26, !P5 ;  /* 0x0000001a031c7208 */ /* 0x000fde0006800000 */
[----:B------:R-:W-:-:S15]  /*3fa0*/  NOP ;  /* 0x0000000000007918 */ /* 0x000fde0000000000 */
[----:B------:R-:W-:-:S15]  /*3fb0*/  NOP ;  /* 0x0000000000007918 */ /* 0x000fde0000000000 */
[----:B------:R-:W-:-:S13]  /*3fc0*/  NOP ;  /* 0x0000000000007918 */ /* 0x000fda0000000000 */
[----:B------:R-:W1:Y:S02]  /*3fd0*/  DSETP.GEU.AND P2, PT, R16, RZ, PT ;  /* 0x000000ff1000722a */ /* 0x000e640003f4e000 */
[----:B-1----:R-:W-:Y:S02]  /*3fe0*/  FSEL R5, RZ, 2.1426990032196044922, P2 ;  /* 0x400921fbff057808 */ /* 0x002fe40001000000 */
[----:B------:R-:W-:-:S15]  /*3ff0*/  FSEL R3, RZ, 3.37028055040000000000e+12, P2 ;  /* 0x54442d18ff037808 */ /* 0x000fde0001000000 */
[----:B------:R-:W-:-:S15]  /*4000*/  NOP ;  /* 0x0000000000007918 */ /* 0x000fde0000000000 */
[----:B------:R-:W-:-:S15]  /*4010*/  NOP ;  /* 0x0000000000007918 */ /* 0x000fde0000000000 */
[----:B------:R-:W-:-:S15]  /*4020*/  NOP ;  /* 0x0000000000007918 */ /* 0x000fde0000000000 */
[----:B------:R-:W1:Y:S02]  /*4030*/  DSETP.GEU.AND P0, PT, R24, RZ, PT ;  /* 0x000000ff1800722a */ /* 0x000e640003f0e000 */
[----:B-1----:R-:W-:Y:S02]  /*4040*/  FSEL R7, RZ, 3.37028055040000000000e+12, P0 ;  /* 0x54442d18ff077808 */ /* 0x002fe40000000000 */
[----:B------:R-:W-:-:S15]  /*4050*/  FSEL R9, RZ, 2.1426990032196044922, P0 ;  /* 0x400921fbff097808 */ /* 0x000fde0000000000 */
[----:B------:R-:W-:-:S15]  /*4060*/  NOP ;  /* 0x0000000000007918 */ /* 0x000fde0000000000 */
[----:B------:R-:W-:-:S15]  /*4070*/  NOP ;  /* 0x0000000000007918 */ /* 0x000fde0000000000 */
[----:B------:R-:W-:-:S15]  /*4080*/  NOP ;  /* 0x0000000000007918 */ /* 0x000fde0000000000 */
[----:B------:R-:W1:Y:S02]  /*4090*/  DSETP.NAN.AND P3, PT, R16, R16, PT ;  /* 0x000000101000722a */ /* 0x000e640003f68000 */
[----:B-1----:R-:W-:Y:S01]  /*40a0*/  FSEL R17, R5, R17, !P3 ;  /* 0x0000001105117208 */ /* 0x002fe20005800000 */
[----:B------:R-:W-:Y:S01]  /*40b0*/  IMAD.MOV.U32 R5, RZ, RZ, R29 ;  /* 0x000000ffff057224 */ /* 0x000fe200078e001d */
[----:B------:R-:W-:Y:S01]  /*40c0*/  FSEL R16, R3, R16, !P3 ;  /* 0x0000001003107208 */ /* 0x000fe20005800000 */
[----:B------:R-:W-:-:S15]  /*40d0*/  IMAD.MOV.U32 R29, RZ, RZ, R27 ;  /* 0x000000ffff1d7224 */ /* 0x000fde00078e001b */
[----:B------:R-:W-:-:S15]  /*40e0*/  NOP ;  /* 0x0000000000007918 */ /* 0x000fde0000000000 */
[----:B------:R-:W-:-:S15]  /*40f0*/  NOP ;  /* 0x0000000000007918 */ /* 0x000fde0000000000 */
[----:B------:R-:W-:-:S14]  /*4100*/  NOP ;  /* 0x0000000000007918 */ /* 0x000fdc0000000000 */
[----:B------:R-:W1:Y:S02]  /*4110*/  DSETP.NAN.AND P1, PT, R24, R24, PT ;  /* 0x000000181800722a */ /* 0x000e640003f28000 */
[----:B-1----:R-:W-:Y:S02]  /*4120*/  FSEL R24, R7, R24, !P1 ;  /* 0x0000001807187208 */ /* 0x002fe40004800000 */
[----:B------:R-:W-:Y:S01]  /*4130*/  FSEL R25, R9, R25, !P1 ;  /* 0x0000001909197208 */ /* 0x000fe20004800000 */
[----:B0-----:R-:W-:Y:S06]  /*4140*/  @P4 BRA `(.L_x_2058) ;  /* 0x0000002400d84947 */ /* 0x001fec0003800000 */
[----:B------:R-:W0:Y:S01]  /*4150*/  LDCU UR4, c[0x0][0x3a8] ;  /* 0x00007500ff0477ac */ /* 0x000e220008000800 */
[----:B------:R-:W1:Y:S01]  /*4160*/  LDC.64 R8, c[0x0][0x388] ;  /* 0x0000e200ff087b82 */ /* 0x000e620000000a00 */
[----:B------:R-:W-:Y:S01]  /*4170*/  IMAD R0, R18, 0x200, R23 ;  /* 0x0000020012007824 */ /* 0x000fe200078e0217 */
[----:B------:R-:W-:Y:S01]  /*4180*/  PRMT R6, R2, 0x9910, RZ ;  /* 0x0000991002067816 */ /* 0x000fe200000000ff */
[----:B------:R-:W-:Y:S02]  /*4190*/  VIADD R23, R23, 0x80 ;  /* 0x0000008017177836 */ /* 0x000fe40000000000 */
        /* <DEDUP_REMOVED lines=17> */
.L_x_2062:
[----:B------:R-:W0:Y:S02]  /*42b0*/  F2I.S64.F64.TRUNC R4, R4 ;  /* 0x0000000400047311 */ /* 0x000e24000030d900 */
[----:B0-----:R-:W-:-:S05]  /*42c0*/  IMAD.MOV.U32 R3, RZ, RZ, R4 ;  /* 0x000000ffff037224 */ /* 0x001fca00078e0004 */
[----:B------:R0:W-:Y:S01]  /*42d0*/  STG.E.U8 desc[UR36][R8.64], R3 ;  /* 0x0000000308007986 */ /* 0x0001e2000c101124 */
[----:B------:R-:W-:Y:S05]  /*42e0*/  BRA `(.L_x_2064) ;  /* 0x00000010007c7947 */ /* 0x000fea0003800000 */
.L_x_2061:
        /* <DEDUP_REMOVED lines=9> */
.L_x_2066:
[----:B------:R-:W0:Y:S02]  /*4380*/  F2I.F64.TRUNC R5, R4 ;  /* 0x0000000400057311 */ /* 0x000e24000030d100 */
[----:B0-----:R0:W-:Y:S01]  /*4390*/  STG.E desc[UR36][R8.64], R5 ;  /* 0x0000000508007986 */ /* 0x0011e2000c101924 */
[----:B------:R-:W-:Y:S05]  /*43a0*/  BRA `(.L_x_2064) ;  /* 0x00000010004c7947 */ /* 0x000fea0003800000 */
.L_x_2065:
[----:B------:R-:W0:Y:S02]  /*43b0*/  F2I.F64.TRUNC R5, R4 ;  /* 0x0000000400057311 */ /* 0x000e24000030d100 */
[----:B0-----:R0:W-:Y:S01]  /*43c0*/  STG.E.U16 desc[UR36][R8.64], R5 ;  /* 0x0000000508007986 */ /* 0x0011e2000c101524 */
[----:B------:R-:W-:Y:S05]  /*43d0*/  BRA `(.L_x_2064) ;  /* 0x0000001000407947 */ /* 0x000fea0003800000 */
.L_x_2060:
        /* <DEDUP_REMOVED lines=17> */
.L_x_2068:
        /* <DEDUP_REMOVED lines=12> */
.L_x_2067:
        /* <DEDUP_REMOVED lines=18> */
.L_x_2070:
        /* <DEDUP_REMOVED lines=13> */
.L_x_2069:
[----:B------:R0:W-:Y:S01]  /*47a0*/  STG.E.64 desc[UR36][R8.64], R4 ;  /* 0x0000000408007986 */ /* 0x0001e2000c101b24 */
[----:B------:R-:W-:Y:S05]  /*47b0*/  BRA `(.L_x_2064) ;  /* 0x0000000c00487947 */ /* 0x000fea0003800000 */
.L_x_2059:
        /* <DEDUP_REMOVED lines=8> */
[----:B------:R-:W0:Y:S02]  /*4840*/  DSETP.NEU.AND P0, PT, R4, RZ, PT ;  /* 0x000000ff0400722a */ /* 0x000e240003f0d000 */
[----:B0-----:R-:W-:-:S05]  /*4850*/  SEL R3, RZ, 0x1, !P0 ;  /* 0x00000001ff037807 */ /* 0x001fca0004000000 */
[----:B------:R0:W-:Y:S01]  /*4860*/  STG.E.U8 desc[UR36][R8.64], R3 ;  /* 0x0000000308007986 */ /* 0x0001e2000c101124 */
[----:B------:R-:W-:Y:S05]  /*4870*/  BRA `(.L_x_2064) ;  /* 0x0000000c00187947 */ /* 0x000fea0003800000 */
.L_x_2073:
[----:B------:R-:W-:-:S05]  /*4880*/  CS2R R6, SRZ ;  /* 0x0000000000067805 */ /* 0x000fca000001ff00 */
[----:B------:R0:W-:Y:S01]  /*4890*/  STG.E.128 desc[UR36][R8.64], R4 ;  /* 0x0000000408007986 */ /* 0x0001e2000c101d24 */
[----:B------:R-:W-:Y:S05]  /*48a0*/  BRA `(.L_x_2064) ;  /* 0x0000000c000c7947 */ /* 0x000fea0003800000 */
.L_x_2072:
        /* <DEDUP_REMOVED lines=27> */
.L_x_2077:
[----:B------:R-:W-:Y:S05]  /*4a60*/  BSYNC.RECONVERGENT B0 ;  /* 0x0000000000007941 */ /* 0x000fea0003800200 */
.L_x_2076:
[----:B------:R-:W-:-:S05]  /*4a70*/  LOP3.LUT R7, R0, 0x80, R7, 0xf8, !PT ;  /* 0x0000008000077812 */ /* 0x000fca00078ef807 */
[----:B------:R0:W-:Y:S01]  /*4a80*/  STG.E.U8 desc[UR36][R8.64], R7 ;  /* 0x0000000708007986 */ /* 0x0001e2000c101124 */
[----:B------:R-:W-:Y:S05]  /*4a90*/  BRA `(.L_x_2064) ;  /* 0x0000000800907947 */ /* 0x000fea0003800000 */
.L_x_2075:
        /* <DEDUP_REMOVED lines=23> */
.L_x_2079:
[----:B------:R-:W-:Y:S05]  /*4c10*/  BSYNC.RECONVERGENT B0 ;  /* 0x0000000000007941 */ /* 0x000fea0003800200 */
.L_x_2078:
[----:B------:R-:W-:-:S05]  /*4c20*/  LOP3.LUT R7, R0, 0x80, R7, 0xf8, !PT ;  /* 0x0000008000077812 */ /* 0x000fca00078ef807 */
[----:B------:R0:W-:Y:S01]  /*4c30*/  STG.E.U8 desc[UR36][R8.64], R7 ;  /* 0x0000000708007986 */ /* 0x0001e2000c101124 */
[----:B------:R-:W-:Y:S05]  /*4c40*/  BRA `(.L_x_2064) ;  /* 0x0000000800247947 */ /* 0x000fea0003800000 */
.L_x_2074:
        /* <DEDUP_REMOVED lines=12> */
.L_x_2071:
        /* <DEDUP_REMOVED lines=11> */
.L_x_2082:
        /* <DEDUP_REMOVED lines=21> */
.L_x_2085:
[----:B------:R-:W-:-:S04]  /*4f10*/  SHF.R.U32.HI R0, RZ, 0x14, R7 ;  /* 0x00000014ff007819 */ /* 0x000fc80000011607 */
[----:B------:R-:W-:-:S04]  /*4f20*/  LOP3.LUT R0, R0, 0x1, RZ, 0xc0, !PT ;  /* 0x0000000100007812 */ /* 0x000fc800078ec0ff */
[----:B------:R-:W-:-:S04]  /*4f30*/  IADD3 R0, PT, PT, R7, 0x487ffff, R0 ;  /* 0x0487ffff07007810 */ /* 0x000fc80007ffe000 */
[----:B------:R-:W-:-:S04]  /*4f40*/  SHF.R.U32.HI R0, RZ, 0x14, R0 ;  /* 0x00000014ff007819 */ /* 0x000fc80000011600 */
[----:B------:R-:W-:-:S07]  /*4f50*/  LOP3.LUT R3, R0, 0xff, RZ, 0xc0, !PT ;  /* 0x000000ff00037812 */ /* 0x000fce00078ec0ff */
.L_x_2086:
[----:B------:R-:W-:-:S04]  /*4f60*/  SHF.R.U32.HI R0, RZ, 0x18, R7 ;  /* 0x00000018ff007819 */ /* 0x000fc80000011607 */
[----:B------:R-:W-:-:S07]  /*4f70*/  LOP3.LUT R0, R3, 0x80, R0, 0xf8, !PT ;  /* 0x0000008003007812 */ /* 0x000fce00078ef800 */
.L_x_2084:
[----:B------:R-:W-:Y:S05]  /*4f80*/  BSYNC.RECONVERGENT B0 ;  /* 0x0000000000007941 */ /* 0x000fea0003800200 */
.L_x_2083:
[----:B------:R1:W-:Y:S01]  /*4f90*/  STG.E.U8 desc[UR36][R8.64], R0 ;  /* 0x0000000008007986 */ /* 0x0003e2000c101124 */
[----:B------:R-:W-:Y:S05]  /*4fa0*/  BRA `(.L_x_2064) ;  /* 0x00000004004c7947 */ /* 0x000fea0003800000 */
.L_x_2081:
        /* <DEDUP_REMOVED lines=21> */
.L_x_2089:
[----:B------:R-:W-:-:S04]  /*5100*/  SHF.R.U32.HI R0, RZ, 0x15, R7 ;  /* 0x00000015ff007819 */ /* 0x000fc80000011607 */
[----:B------:R-:W-:-:S04]  /*5110*/  LOP3.LUT R0, R0, 0x1, RZ, 0xc0, !PT ;  /* 0x0000000100007812 */ /* 0x000fc800078ec0ff */
[----:B------:R-:W-:-:S04]  /*5120*/  IADD3 R0, PT, PT, R7, 0x88fffff, R0 ;  /* 0x088fffff07007810 */ /* 0x000fc80007ffe000 */
[----:B------:R-:W-:-:S04]  /*5130*/  SHF.R.U32.HI R0, RZ, 0x15, R0 ;  /* 0x00000015ff007819 */ /* 0x000fc80000011600 */
[----:B------:R-:W-:-:S07]  /*5140*/  LOP3.LUT R3, R0, 0xff, RZ, 0xc0, !PT ;  /* 0x000000ff00037812 */ /* 0x000fce00078ec0ff */
.L_x_2090:
[----:B------:R-:W-:-:S04]  /*5150*/  SHF.R.U32.HI R0, RZ, 0x18, R7 ;  /* 0x00000018ff007819 */ /* 0x000fc80000011607 */
[----:B------:R-:W-:-:S07]  /*5160*/  LOP3.LUT R0, R3, 0x80, R0, 0xf8, !PT ;  /* 0x0000008003007812 */ /* 0x000fce00078ef800 */
.L_x_2088:
[----:B------:R-:W-:Y:S05]  /*5170*/  BSYNC.RECONVERGENT B0 ;  /* 0x0000000000007941 */ /* 0x000fea0003800200 */
.L_x_2087:
[----:B------:R2:W-:Y:S01]  /*5180*/  STG.E.U8 desc[UR36][R8.64], R0 ;  /* 0x0000000008007986 */ /* 0x0005e2000c101124 */
[----:B------:R-:W-:Y:S05]  /*5190*/  BRA `(.L_x_2064) ;  /* 0x0000000000d07947 */ /* 0x000fea0003800000 */
.L_x_2080:
[----:B------:R-:W-:-:S13]  /*51a0*/  ISETP.NE.AND P0, PT, R0, 0x1c, PT ;  /* 0x0000001c0000780c */ /* 0x000fda0003f05270 */
[----:B------:R-:W-:Y:S05]  /*51b0*/  @!P0 BRA `(.L_x_2091) ;  /* 0x0000000000c08947 */ /* 0x000fea0003800000 */
[----:B------:R-:W-:-:S13]  /*51c0*/  ISETP.NE.AND P0, PT, R0, 0x1d, PT ;  /* 0x0000001d0000780c */ /* 0x000fda0003f05270 */
[----:B------:R-:W-:Y:S05]  /*51d0*/  @!P0 BRA `(.L_x_2092) ;  /* 0x0000000000ac8947 */ /* 0x000fea0003800000 */
[----:B------:R-:W-:-:S13]  /*51e0*/  ISETP.NE.AND P0, PT, R0, 0x2c, PT ;  /* 0x0000002c0000780c */ /* 0x000fda0003f05270 */
[----:B------:R-:W-:Y:S05]  /*51f0*/  @!P0 BRA `(.L_x_2093) ;  /* 0x0000000000448947 */ /* 0x000fea0003800000 */
.L_x_2063:
        /* <DEDUP_REMOVED lines=16> */
.L_x_2094:
[----:B------:R-:W-:Y:S05]  /*5300*/  BRA `(.L_x_2064) ;  /* 0x0000000000747947 */ /* 0x000fea0003800000 */
.L_x_2093:
        /* <DEDUP_REMOVED lines=24> */
.L_x_2092:
[----:B------:R-:W0:Y:S02]  /*5490*/  F2I.U64.F64.TRUNC R4, R4 ;  /* 0x0000000400047311 */ /* 0x000e24000030d800 */
[----:B0-----:R0:W-:Y:S01]  /*54a0*/  STG.E.64 desc[UR36][R8.64], R4 ;  /* 0x0000000408007986 */ /* 0x0011e2000c101b24 */
[----:B------:R-:W-:Y:S05]  /*54b0*/  BRA `(.L_x_2064) ;  /* 0x0000000000087947 */ /* 0x000fea0003800000 */
.L_x_2091:
[----:B------:R-:W0:Y:S02]  /*54c0*/  F2I.U32.F64.TRUNC R5, R4 ;  /* 0x0000000400057311 */ /* 0x000e24000030d000 */
[----:B0-----:R3:W-:Y:S02]  /*54d0*/  STG.E desc[UR36][R8.64], R5 ;  /* 0x0000000508007986 */ /* 0x0017e4000c101924 */
.L_x_2064:
[----:B------:R-:W-:-:S13]  /*54e0*/  ISETP.GE.AND P0, PT, R23, R19, PT ;  /* 0x000000131700720c */ /* 0x000fda0003f06270 */
[----:B------:R-:W-:Y:S05]  /*54f0*/  @P0 BREAK.RELIABLE B6 ;  /* 0x0000000000060942 */ /* 0x000fea0003800100 */
[----:B------:R-:W-:Y:S05]  /*5500*/  @P0 BRA `(.L_x_2095) ;  /* 0x0000002400e00947 */ /* 0x000fea0003800000 */
[----:B------:R-:W4:Y:S01]  /*5510*/  LDCU UR4, c[0x0][0x3a8] ;  /* 0x00007500ff0477ac */ /* 0x000f220008000800 */
[----:B0--3--:R-:W0:Y:S01]  /*5520*/  LDC.64 R4, c[0x0][0x388] ;  /* 0x0000e200ff047b82 */ /* 0x009e220000000a00 */
[----:B-12---:R-:W-:Y:S01]  /*5530*/  IMAD R0, R18, 0x200, R23 ;  /* 0x0000020012007824 */ /* 0x006fe200078e0217 */
        /* <DEDUP_REMOVED lines=18> */
.L_x_2099:
[----:B------:R-:W0:Y:S02]  /*5660*/  F2I.S64.F64.TRUNC R28, R28 ;  /* 0x0000001c001c7311 */ /* 0x000e24000030d900 */
[----:B0-----:R-:W-:-:S05]  /*5670*/  IMAD.MOV.U32 R3, RZ, RZ, R28 ;  /* 0x000000ffff037224 */ /* 0x001fca00078e001c */
[----:B------:R0:W-:Y:S01]  /*5680*/  STG.E.U8 desc[UR36][R4.64], R3 ;  /* 0x0000000304007986 */ /* 0x0001e2000c101124 */
[----:B------:R-:W-:Y:S05]  /*5690*/  BRA `(.L_x_2101) ;  /* 0x0000001000807947 */ /* 0x000fea0003800000 */
.L_x_2098:
        /* <DEDUP_REMOVED lines=9> */
.L_x_2103:
[----:B------:R-:W0:Y:S02]  /*5730*/  F2I.F64.TRUNC R29, R28 ;  /* 0x0000001c001d7311 */ /* 0x000e24000030d100 */
[----:B0-----:R0:W-:Y:S01]  /*5740*/  STG.E desc[UR36][R4.64], R29 ;  /* 0x0000001d04007986 */ /* 0x0011e2000c101924 */
[----:B------:R-:W-:Y:S05]  /*5750*/  BRA `(.L_x_2101) ;  /* 0x0000001000507947 */ /* 0x000fea0003800000 */
.L_x_2102:
[----:B------:R-:W0:Y:S02]  /*5760*/  F2I.F64.TRUNC R29, R28 ;  /* 0x0000001c001d7311 */ /* 0x000e24000030d100 */
[----:B0-----:R0:W-:Y:S01]  /*5770*/  STG.E.U16 desc[UR36][R4.64], R29 ;  /* 0x0000001d04007986 */ /* 0x0011e2000c101524 */
[----:B------:R-:W-:Y:S05]  /*5780*/  BRA `(.L_x_2101) ;  /* 0x0000001000447947 */ /* 0x000fea0003800000 */
.L_x_2097:
        /* <DEDUP_REMOVED lines=17> */
.L_x_2105:
        /* <DEDUP_REMOVED lines=12> */
.L_x_2104:
        /* <DEDUP_REMOVED lines=18> */
.L_x_2107:
        /* <DEDUP_REMOVED lines=13> */
.L_x_2106:
[----:B------:R0:W-:Y:S01]  /*5b50*/  STG.E.64 desc[UR36][R4.64], R28 ;  /* 0x0000001c04007986 */ /* 0x0001e2000c101b24 */
[----:B------:R-:W-:Y:S05]  /*5b60*/  BRA `(.L_x_2101) ;  /* 0x0000000c004c7947 */ /* 0x000fea0003800000 */
.L_x_2096:
        /* <DEDUP_REMOVED lines=13> */
.L_x_2111:
        /* <DEDUP_REMOVED lines=26> */
.L_x_2114:
[----:B------:R-:W-:-:S04]  /*5de0*/  SHF.R.U32.HI R3, RZ, 0x18, R7 ;  /* 0x00000018ff037819 */ /* 0x000fc80000011607 */
[----:B------:R-:W-:-:S07]  /*5df0*/  LOP3.LUT R0, R0, 0x80, R3, 0xf8, !PT ;  /* 0x0000008000007812 */ /* 0x000fce00078ef803 */
.L_x_2113:
[----:B------:R-:W-:Y:S05]  /*5e00*/  BSYNC.RECONVERGENT B0 ;  /* 0x0000000000007941 */ /* 0x000fea0003800200 */
.L_x_2112:
[----:B------:R3:W-:Y:S01]  /*5e10*/  STG.E.U8 desc[UR36][R4.64], R0 ;  /* 0x0000000004007986 */ /* 0x0007e2000c101124 */
[----:B------:R-:W-:Y:S05]  /*5e20*/  BRA `(.L_x_2101) ;  /* 0x00000008009c7947 */ /* 0x000fea0003800000 */
.L_x_2110:
        /* <DEDUP_REMOVED lines=26> */
.L_x_2117:
[----:B------:R-:W-:-:S04]  /*5fd0*/  SHF.R.U32.HI R3, RZ, 0x18, R7 ;  /* 0x00000018ff037819 */ /* 0x000fc80000011607 */
[----:B------:R-:W-:-:S07]  /*5fe0*/  LOP3.LUT R0, R0, 0x80, R3, 0xf8, !PT ;  /* 0x0000008000007812 */ /* 0x000fce00078ef803 */
.L_x_2116:
[----:B------:R-:W-:Y:S05]  /*5ff0*/  BSYNC.RECONVERGENT B0 ;  /* 0x0000000000007941 */ /* 0x000fea0003800200 */
.L_x_2115:
[----:B------:R0:W-:Y:S01]  /*6000*/  STG.E.U8 desc[UR36][R4.64], R0 ;  /* 0x0000000004007986 */ /* 0x0001e2000c101124 */
[----:B------:R-:W-:Y:S05]  /*6010*/  BRA `(.L_x_2101) ;  /* 0x0000000800207947 */ /* 0x000fea0003800000 */
.L_x_2109:
        /* <DEDUP_REMOVED lines=30> */
.L_x_2119:
[----:B------:R-:W0:Y:S02]  /*6200*/  F2I.U64.F64.TRUNC R28, R28 ;  /* 0x0000001c001c7311 */ /* 0x000e24000030d800 */
[----:B0-----:R1:W-:Y:S01]  /*6210*/  STG.E.64 desc[UR36][R4.64], R28 ;  /* 0x0000001c04007986 */ /* 0x0013e2000c101b24 */
[----:B------:R-:W-:Y:S05]  /*6220*/  BRA `(.L_x_2101) ;  /* 0x00000004009c7947 */ /* 0x000fea0003800000 */
.L_x_2118:
[----:B------:R-:W0:Y:S02]  /*6230*/  F2I.U32.F64.TRUNC R29, R28 ;  /* 0x0000001c001d7311 */ /* 0x000e24000030d000 */
[----:B0-----:R0:W-:Y:S01]  /*6240*/  STG.E desc[UR36][R4.64], R29 ;  /* 0x0000001d04007986 */ /* 0x0011e2000c101924 */
[----:B------:R-:W-:Y:S05]  /*6250*/  BRA `(.L_x_2101) ;  /* 0x0000000400907947 */ /* 0x000fea0003800000 */
.L_x_2108:
        /* <DEDUP_REMOVED lines=10> */
.L_x_2121:
[----:B------:R-:W-:-:S05]  /*6300*/  CS2R R30, SRZ ;  /* 0x00000000001e7805 */ /* 0x000fca000001ff00 */
[----:B------:R0:W-:Y:S01]  /*6310*/  STG.E.128 desc[UR36][R4.64], R28 ;  /* 0x0000001c04007986 */ /* 0x0001e2000c101d24 */
[----:B------:R-:W-:Y:S05]  /*6320*/  BRA `(.L_x_2101) ;  /* 0x00000004005c7947 */ /* 0x000fea0003800000 */
.L_x_2120:
[----:B------:R-:W-:-:S13]  /*6330*/  ISETP.NE.AND P0, PT, R0, 0xf, PT ;  /* 0x0000000f0000780c */ /* 0x000fda0003f05270 */
[----:B------:R-:W-:Y:S05]  /*6340*/  @!P0 BRA `(.L_x_2122) ;  /* 0x0000000400288947 */ /* 0x000fea0003800000 */
[----:B------:R-:W-:-:S13]  /*6350*/  ISETP.NE.AND P0, PT, R0, 0x17, PT ;  /* 0x000000170000780c */ /* 0x000fda0003f05270 */
[----:B------:R-:W-:Y:S05]  /*6360*/  @!P0 BRA `(.L_x_2123) ;  /* 0x0000000000b08947 */ /* 0x000fea0003800000 */
[----:B------:R-:W-:-:S13]  /*6370*/  ISETP.NE.AND P0, PT, R0, 0x18, PT ;  /* 0x000000180000780c */ /* 0x000fda0003f05270 */
[----:B------:R-:W-:Y:S05]  /*6380*/  @!P0 BRA `(.L_x_2124) ;  /* 0x0000000000448947 */ /* 0x000fea0003800000 */
.L_x_2100:
        /* <DEDUP_REMOVED lines=16> */
.L_x_2125:
[----:B------:R-:W-:Y:S05]  /*6490*/  BRA `(.L_x_2101) ;  /* 0x0000000400007947 */ /* 0x000fea0003800000 */
.L_x_2124:
        /* <DEDUP_REMOVED lines=21> */
.L_x_2127:
[----:B------:R-:W-:Y:S05]  /*65f0*/  BSYNC.RECONVERGENT B0 ;  /* 0x0000000000007941 */ /* 0x000fea0003800200 */
.L_x_2126:
[----:B------:R-:W-:-:S05]  /*6600*/  LOP3.LUT R3, R0, 0x80, R3, 0xf8, !PT ;  /* 0x0000008000037812 */ /* 0x000fca00078ef803 */
[----:B------:R0:W-:Y:S01]  /*6610*/  STG.E.U8 desc[UR36][R4.64], R3 ;  /* 0x0000000304007986 */ /* 0x0001e2000c101124 */
[----:B------:R-:W-:Y:S05]  /*6620*/  BRA `(.L_x_2101) ;  /* 0x00000000009c7947 */ /* 0x000fea0003800000 */
.L_x_2123:
        /* <DEDUP_REMOVED lines=20> */
.L_x_2129:
[----:B------:R-:W-:Y:S01]  /*6770*/  IMAD.MOV.U32 R0, RZ, RZ, 0x7f ;  /* 0x0000007fff007424 */ /* 0x000fe200078e00ff */
[----:B------:R-:W-:-:S04]  /*6780*/  ISETP.GT.U32.AND P0, PT, R3, 0x7f800000, PT ;  /* 0x7f8000000300780c */ /* 0x000fc80003f04070 */
[----:B------:R-:W-:-:S09]  /*6790*/  SEL R0, R0, 0x7c, P0 ;  /* 0x0000007c00007807 */ /* 0x000fd20000000000 */
.L_x_2130:
[----:B------:R-:W-:Y:S05]  /*67a0*/  BSYNC.RECONVERGENT B0 ;  /* 0x0000000000007941 */ /* 0x000fea0003800200 */
.L_x_2128:
[----:B------:R-:W-:-:S04]  /*67b0*/  SHF.R.U32.HI R3, RZ, 0x18, R7 ;  /* 0x00000018ff037819 */ /* 0x000fc80000011607 */
[----:B------:R-:W-:-:S05]  /*67c0*/  LOP3.LUT R3, R0, 0x80, R3, 0xf8, !PT ;  /* 0x0000008000037812 */ /* 0x000fca00078ef803 */
[----:B------:R0:W-:Y:S01]  /*67d0*/  STG.E.U8 desc[UR36][R4.64], R3 ;  /* 0x0000000304007986 */ /* 0x0001e2000c101124 */
[----:B------:R-:W-:Y:S05]  /*67e0*/  BRA `(.L_x_2101) ;  /* 0x00000000002c7947 */ /* 0x000fea0003800000 */
.L_x_2122:
        /* <DEDUP_REMOVED lines=11> */
.L_x_2101:
[----:B------:R-:W-:-:S07]  /*68a0*/  VIADD R23, R23, 0x80 ;  /* 0x0000008017177836 */ /* 0x000fce0000000000 */
.L_x_2058:
[----:B------:R-:W-:-:S13]  /*68b0*/  ISETP.GE.AND P0, PT, R23, R19, PT ;  /* 0x000000131700720c */ /* 0x000fda0003f06270 */
[----:B------:R-:W-:Y:S05]  /*68c0*/  @P0 BREAK.RELIABLE B6 ;  /* 0x0000000000060942 */ /* 0x000fea0003800100 */
[----:B------:R-:W-:Y:S05]  /*68d0*/  @P0 BRA `(.L_x_2095) ;  /* 0x0000001000ec0947 */ /* 0x000fea0003800000 */
[----:B------:R-:W-:Y:S05]  /*68e0*/  BSYNC.RELIABLE B6 ;  /* 0x0000000000067941 */ /* 0x000fea0003800100 */
.L_x_2057:
        /* <DEDUP_REMOVED lines=21> */
.L_x_2134:
[----:B------:R-:W0:Y:S02]  /*6a40*/  F2I.S64.F64.TRUNC R24, R24 ;  /* 0x0000001800187311 */ /* 0x000e24000030d900 */
[----:B0-----:R-:W-:-:S05]  /*6a50*/  IMAD.MOV.U32 R3, RZ, RZ, R24 ;  /* 0x000000ffff037224 */ /* 0x001fca00078e0018 */
[----:B------:R0:W-:Y:S01]  /*6a60*/  STG.E.U8 desc[UR36][R4.64], R3 ;  /* 0x0000000304007986 */ /* 0x0001e2000c101124 */
[----:B------:R-:W-:Y:S05]  /*6a70*/  BRA `(.L_x_2136) ;  /* 0x0000001000807947 */ /* 0x000fea0003800000 */
.L_x_2133:
        /* <DEDUP_REMOVED lines=9> */
.L_x_2138:
[----:B------:R-:W0:Y:S02]  /*6b10*/  F2I.F64.TRUNC R25, R24 ;  /* 0x0000001800197311 */ /* 0x000e24000030d100 */
[----:B0-----:R0:W-:Y:S01]  /*6b20*/  STG.E desc[UR36][R4.64], R25 ;  /* 0x0000001904007986 */ /* 0x0011e2000c101924 */
[----:B------:R-:W-:Y:S05]  /*6b30*/  BRA `(.L_x_2136) ;  /* 0x0000001000507947 */ /* 0x000fea0003800000 */
.L_x_2137:
[----:B------:R-:W0:Y:S02]  /*6b40*/  F2I.F64.TRUNC R25, R24 ;  /* 0x0000001800197311 */ /* 0x000e24000030d100 */
[----:B0-----:R0:W-:Y:S01]  /*6b50*/  STG.E.U16 desc[UR36][R4.64], R25 ;  /* 0x0000001904007986 */ /* 0x0011e2000c101524 */
[----:B------:R-:W-:Y:S05]  /*6b60*/  BRA `(.L_x_2136) ;  /* 0x0000001000447947 */ /* 0x000fea0003800000 */
.L_x_2132:
        /* <DEDUP_REMOVED lines=17> */
.L_x_2140:
        /* <DEDUP_REMOVED lines=12> */
.L_x_2139:
        /* <DEDUP_REMOVED lines=18> */
.L_x_2142:
        /* <DEDUP_REMOVED lines=13> */
.L_x_2141:
[----:B------:R0:W-:Y:S01]  /*6f30*/  STG.E.64 desc[UR36][R4.64], R24 ;  /* 0x0000001804007986 */ /* 0x0001e2000c101b24 */
[----:B------:R-:W-:Y:S05]  /*6f40*/  BRA `(.L_x_2136) ;  /* 0x0000000c004c7947 */ /* 0x000fea0003800000 */
.L_x_2131:
        /* <DEDUP_REMOVED lines=13> */
.L_x_2146:
        /* <DEDUP_REMOVED lines=26> */
.L_x_2149:
[----:B------:R-:W-:-:S04]  /*71c0*/  SHF.R.U32.HI R3, RZ, 0x18, R7 ;  /* 0x00000018ff037819 */ /* 0x000fc80000011607 */
[----:B------:R-:W-:-:S07]  /*71d0*/  LOP3.LUT R0, R0, 0x80, R3, 0xf8, !PT ;  /* 0x0000008000007812 */ /* 0x000fce00078ef803 */
.L_x_2148:
[----:B------:R-:W-:Y:S05]  /*71e0*/  BSYNC.RECONVERGENT B0 ;  /* 0x0000000000007941 */ /* 0x000fea0003800200 */
.L_x_2147:
[----:B------:R4:W-:Y:S01]  /*71f0*/  STG.E.U8 desc[UR36][R4.64], R0 ;  /* 0x0000000004007986 */ /* 0x0009e2000c101124 */
[----:B------:R-:W-:Y:S05]  /*7200*/  BRA `(.L_x_2136) ;  /* 0x00000008009c7947 */ /* 0x000fea0003800000 */
.L_x_2145:
        /* <DEDUP_REMOVED lines=26> */
.L_x_2152:
[----:B------:R-:W-:-:S04]  /*73b0*/  SHF.R.U32.HI R3, RZ, 0x18, R7 ;  /* 0x00000018ff037819 */ /* 0x000fc80000011607 */
[----:B------:R-:W-:-:S07]  /*73c0*/  LOP3.LUT R0, R0, 0x80, R3, 0xf8, !PT ;  /* 0x0000008000007812 */ /* 0x000fce00078ef803 */
.L_x_2151:
[----:B------:R-:W-:Y:S05]  /*73d0*/  BSYNC.RECONVERGENT B0 ;  /* 0x0000000000007941 */ /* 0x000fea0003800200 */
.L_x_2150:
[----:B------:R3:W-:Y:S01]  /*73e0*/  STG.E.U8 desc[UR36][R4.64], R0 ;  /* 0x0000000004007986 */ /* 0x0007e2000c101124 */
[----:B------:R-:W-:Y:S05]  /*73f0*/  BRA `(.L_x_2136) ;  /* 0x0000000800207947 */ /* 0x000fea0003800000 */
.L_x_2144:
        /* <DEDUP_REMOVED lines=30> */
.L_x_2154:
[----:B------:R-:W0:Y:S02]  /*75e0*/  F2I.U64.F64.TRUNC R24, R24 ;  /* 0x0000001800187311 */ /* 0x000e24000030d800 */
[----:B0-----:R0:W-:Y:S01]  /*75f0*/  STG.E.64 desc[UR36][R4.64], R24 ;  /* 0x0000001804007986 */ /* 0x0011e2000c101b24 */
[----:B------:R-:W-:Y:S05]  /*7600*/  BRA `(.L_x_2136) ;  /* 0x00000004009c7947 */ /* 0x000fea0003800000 */
.L_x_2153:
[----:B------:R-:W0:Y:S02]  /*7610*/  F2I.U32.F64.TRUNC R25, R24 ;  /* 0x0000001800197311 */ /* 0x000e24000030d000 */
[----:B0-----:R2:W-:Y:S01]  /*7620*/  STG.E desc[UR36][R4.64], R25 ;  /* 0x0000001904007986 */ /* 0x0015e2000c101924 */
[----:B------:R-:W-:Y:S05]  /*7630*/  BRA `(.L_x_2136) ;  /* 0x0000000400907947 */ /* 0x000fea0003800000 */
.L_x_2143:
        /* <DEDUP_REMOVED lines=10> */
.L_x_2156:
[----:B------:R-:W-:-:S05]  /*76e0*/  CS2R R26, SRZ ;  /* 0x00000000001a7805 */ /* 0x000fca000001ff00 */
[----:B------:R0:W-:Y:S01]  /*76f0*/  STG.E.128 desc[UR36][R4.64], R24 ;  /* 0x0000001804007986 */ /* 0x0001e2000c101d24 */
[----:B------:R-:W-:Y:S05]  /*7700*/  BRA `(.L_x_2136) ;  /* 0x00000004005c7947 */ /* 0x000fea0003800000 */
.L_x_2155:
[----:B------:R-:W-:-:S13]  /*7710*/  ISETP.NE.AND P0, PT, R0, 0xf, PT ;  /* 0x0000000f0000780c */ /* 0x000fda0003f05270 */
[----:B------:R-:W-:Y:S05]  /*7720*/  @!P0 BRA `(.L_x_2157) ;  /* 0x0000000400288947 */ /* 0x000fea0003800000 */
[----:B------:R-:W-:-:S13]  /*7730*/  ISETP.NE.AND P0, PT, R0, 0x17, PT ;  /* 0x000000170000780c */ /* 0x000fda0003f05270 */
[----:B------:R-:W-:Y:S05]  /*7740*/  @!P0 BRA `(.L_x_2158) ;  /* 0x0000000000b08947 */ /* 0x000fea0003800000 */
[----:B------:R-:W-:-:S13]  /*7750*/  ISETP.NE.AND P0, PT, R0, 0x18, PT ;  /* 0x000000180000780c */ /* 0x000fda0003f05270 */
[----:B------:R-:W-:Y:S05]  /*7760*/  @!P0 BRA `(.L_x_2159) ;  /* 0x0000000000448947 */ /* 0x000fea0003800000 */
.L_x_2135:
        /* <DEDUP_REMOVED lines=16> */
.L_x_2160:
[----:B------:R-:W-:Y:S05]  /*7870*/  BRA `(.L_x_2136) ;  /* 0x0000000400007947 */ /* 0x000fea0003800000 */
.L_x_2159:
        /* <DEDUP_REMOVED lines=21> */
.L_x_2162:
[----:B------:R-:W-:Y:S05]  /*79d0*/  BSYNC.RECONVERGENT B0 ;  /* 0x0000000000007941 */ /* 0x000fea0003800200 */
.L_x_2161:
[----:B------:R-:W-:-:S05]  /*79e0*/  LOP3.LUT R3, R0, 0x80, R3, 0xf8, !PT ;  /* 0x0000008000037812 */ /* 0x000fca00078ef803 */
[----:B------:R0:W-:Y:S01]  /*79f0*/  STG.E.U8 desc[UR36][R4.64], R3 ;  /* 0x0000000304007986 */ /* 0x0001e2000c101124 */
[----:B------:R-:W-:Y:S05]  /*7a00*/  BRA `(.L_x_2136) ;  /* 0x00000000009c7947 */ /* 0x000fea0003800000 */
.L_x_2158:
        /* <DEDUP_REMOVED lines=20> */
.L_x_2164:
[----:B------:R-:W-:Y:S01]  /*7b50*/  IMAD.MOV.U32 R0, RZ, RZ, 0x7f ;  /* 0x0000007fff007424 */ /* 0x000fe200078e00ff */
[----:B------:R-:W-:-:S04]  /*7b60*/  ISETP.GT.U32.AND P0, PT, R3, 0x7f800000, PT ;  /* 0x7f8000000300780c */ /* 0x000fc80003f04070 */
[----:B------:R-:W-:-:S09]  /*7b70*/  SEL R0, R0, 0x7c, P0 ;  /* 0x0000007c00007807 */ /* 0x000fd20000000000 */
.L_x_2165:
[----:B------:R-:W-:Y:S05]  /*7b80*/  BSYNC.RECONVERGENT B0 ;  /* 0x0000000000007941 */ /* 0x000fea0003800200 */
.L_x_2163:
[----:B------:R-:W-:-:S04]  /*7b90*/  SHF.R.U32.HI R3, RZ, 0x18, R7 ;  /* 0x00000018ff037819 */ /* 0x000fc80000011607 */
[----:B------:R-:W-:-:S05]  /*7ba0*/  LOP3.LUT R3, R0, 0x80, R3, 0xf8, !PT ;  /* 0x0000008000037812 */ /* 0x000fca00078ef803 */
[----:B------:R0:W-:Y:S01]  /*7bb0*/  STG.E.U8 desc[UR36][R4.64], R3 ;  /* 0x0000000304007986 */ /* 0x0001e2000c101124 */
[----:B------:R-:W-:Y:S05]  /*7bc0*/  BRA `(.L_x_2136) ;  /* 0x00000000002c7947 */ /* 0x000fea0003800000 */
.L_x_2157:
        /* <DEDUP_REMOVED lines=11> */
.L_x_2136:
[----:B------:R-:W-:-:S07]  /*7c80*/  VIADD R23, R23, 0x80 ;  /* 0x0000008017177836 */ /* 0x000fce0000000000 */
.L_x_2095:
[----:B------:R-:W-:Y:S05]  /*7c90*/  BSYNC.RECONVERGENT B7 ;  /* 0x0000000000077941 */ /* 0x000fea0003800200 */
.L_x_2056:
[----:B------:R-:W-:-:S13]  /*7ca0*/  ISETP.GE.AND P0, PT, R23, R19, PT ;  /* 0x000000131700720c */ /* 0x000fda0003f06270 */
[----:B------:R-:W-:Y:S05]  /*7cb0*/  @P0 EXIT ;  /* 0x000000000000094d */ /* 0x000fea0003800000 */
[----:B01234-:R-:W0:Y:S01]  /*7cc0*/  LDC.64 R4, c[0x0][0x388] ;  /* 0x0000e200ff047b82 */ /* 0x01fe220000000a00 */
        /* <DEDUP_REMOVED lines=19> */
.L_x_2169:
[----:B------:R-:W0:Y:S02]  /*7e00*/  F2I.S64.F64.TRUNC R16, R16 ;  /* 0x0000001000107311 */ /* 0x000e24000030d900 */
[----:B0-----:R-:W-:-:S05]  /*7e10*/  IMAD.MOV.U32 R3, RZ, RZ, R16 ;  /* 0x000000ffff037224 */ /* 0x001fca00078e0010 */
[----:B------:R-:W-:Y:S01]  /*7e20*/  STG.E.U8 desc[UR36][R4.64], R3 ;  /* 0x0000000304007986 */ /* 0x000fe2000c101124 */
[----:B------:R-:W-:Y:S05]  /*7e30*/  EXIT ;  /* 0x000000000000794d */ /* 0x000fea0003800000 */
.L_x_2168:
        /* <DEDUP_REMOVED lines=9> */
.L_x_2172:
[----:B------:R-:W0:Y:S02]  /*7ed0*/  F2I.F64.TRUNC R17, R16 ;  /* 0x0000001000117311 */ /* 0x000e24000030d100 */
[----:B0-----:R-:W-:Y:S01]  /*7ee0*/  STG.E desc[UR36][R4.64], R17 ;  /* 0x0000001104007986 */ /* 0x001fe2000c101924 */
[----:B------:R-:W-:Y:S05]  /*7ef0*/  EXIT ;  /* 0x000000000000794d */ /* 0x000fea0003800000 */
.L_x_2171:
[----:B------:R-:W0:Y:S02]  /*7f00*/  F2I.F64.TRUNC R17, R16 ;  /* 0x0000001000117311 */ /* 0x000e24000030d100 */
[----:B0-----:R-:W-:Y:S01]  /*7f10*/  STG.E.U16 desc[UR36][R4.64], R17 ;  /* 0x0000001104007986 */ /* 0x001fe2000c101524 */
[----:B------:R-:W-:Y:S05]  /*7f20*/  EXIT ;  /* 0x000000000000794d */ /* 0x000fea0003800000 */
.L_x_2167:
        /* <DEDUP_REMOVED lines=17> */
.L_x_2174:
        /* <DEDUP_REMOVED lines=12> */
.L_x_2173:
        /* <DEDUP_REMOVED lines=18> */
.L_x_2176:
        /* <DEDUP_REMOVED lines=13> */
.L_x_2175:
[----:B------:R-:W-:Y:S01]  /*82f0*/  STG.E.64 desc[UR36][R4.64], R16 ;  /* 0x0000001004007986 */ /* 0x000fe2000c101b24 */
[----:B------:R-:W-:Y:S05]  /*8300*/  EXIT ;  /* 0x000000000000794d */ /* 0x000fea0003800000 */
.L_x_2166:
        /* <DEDUP_REMOVED lines=13> */
.L_x_2180:
        /* <DEDUP_REMOVED lines=25> */
.L_x_2183:
[----:B------:R-:W-:-:S04]  /*8570*/  SHF.R.U32.HI R3, RZ, 0x18, R7 ;  /* 0x00000018ff037819 */ /* 0x000fc80000011607 */
[----:B------:R-:W-:-:S04]  /*8580*/  LOP3.LUT R0, R0, 0x80, R3, 0xf8, !PT ;  /* 0x0000008000007812 */ /* 0x000fc800078ef803 */
[----:B------:R-:W-:-:S07]  /*8590*/  PRMT R2, R0, 0x7610, R2 ;  /* 0x0000761000027816 */ /* 0x000fce0000000002 */
.L_x_2182:
[----:B------:R-:W-:Y:S05]  /*85a0*/  BSYNC.RECONVERGENT B0 ;  /* 0x0000000000007941 */ /* 0x000fea0003800200 */
.L_x_2181:
[----:B------:R-:W-:Y:S01]  /*85b0*/  STG.E.U8 desc[UR36][R4.64], R2 ;  /* 0x0000000204007986 */ /* 0x000fe2000c101124 */
[----:B------:R-:W-:Y:S05]  /*85c0*/  EXIT ;  /* 0x000000000000794d */ /* 0x000fea0003800000 */
.L_x_2179:
        /* <DEDUP_REMOVED lines=25> */
.L_x_2186:
[----:B------:R-:W-:-:S04]  /*8760*/  SHF.R.U32.HI R3, RZ, 0x18, R7 ;  /* 0x00000018ff037819 */ /* 0x000fc80000011607 */
[----:B------:R-:W-:-:S04]  /*8770*/  LOP3.LUT R0, R0, 0x80, R3, 0xf8, !PT ;  /* 0x0000008000007812 */ /* 0x000fc800078ef803 */
[----:B------:R-:W-:-:S07]  /*8780*/  PRMT R2, R0, 0x7610, R2 ;  /* 0x0000761000027816 */ /* 0x000fce0000000002 */
.L_x_2185:
[----:B------:R-:W-:Y:S05]  /*8790*/  BSYNC.RECONVERGENT B0 ;  /* 0x0000000000007941 */ /* 0x000fea0003800200 */
.L_x_2184:
[----:B------:R-:W-:Y:S01]  /*87a0*/  STG.E.U8 desc[UR36][R4.64], R2 ;  /* 0x0000000204007986 */ /* 0x000fe2000c101124 */
[----:B------:R-:W-:Y:S05]  /*87b0*/  EXIT ;  /* 0x000000000000794d */ /* 0x000fea0003800000 */
.L_x_2178:
        /* <DEDUP_REMOVED lines=30> */
.L_x_2188:
[----:B------:R-:W0:Y:S02]  /*89a0*/  F2I.U64.F64.TRUNC R16, R16 ;  /* 0x0000001000107311 */ /* 0x000e24000030d800 */
[----:B0-----:R-:W-:Y:S01]  /*89b0*/  STG.E.64 desc[UR36][R4.64], R16 ;  /* 0x0000001004007986 */ /* 0x001fe2000c101b24 */
[----:B------:R-:W-:Y:S05]  /*89c0*/  EXIT ;  /* 0x000000000000794d */ /* 0x000fea0003800000 */
.L_x_2187:
[----:B------:R-:W0:Y:S02]  /*89d0*/  F2I.U32.F64.TRUNC R17, R16 ;  /* 0x0000001000117311 */ /* 0x000e24000030d000 */
[----:B0-----:R-:W-:Y:S01]  /*89e0*/  STG.E desc[UR36][R4.64], R17 ;  /* 0x0000001104007986 */ /* 0x001fe2000c101924 */
[----:B------:R-:W-:Y:S05]  /*89f0*/  EXIT ;  /* 0x000000000000794d */ /* 0x000fea0003800000 */
.L_x_2177:
        /* <DEDUP_REMOVED lines=8> */
[----:B------:R-:W-:Y:S01]  /*8a80*/  STG.E.U8 desc[UR36][R4.64], R3 ;  /* 0x0000000304007986 */ /* 0x000fe2000c101124 */
[----:B------:R-:W-:Y:S05]  /*8a90*/  EXIT ;  /* 0x000000000000794d */ /* 0x000fea0003800000 */
.L_x_2190:
[----:B------:R-:W-:-:S05]  /*8aa0*/  CS2R R18, SRZ ;  /* 0x0000000000127805 */ /* 0x000fca000001ff00 */
[----:B------:R-:W-:Y:S01]  /*8ab0*/  STG.E.128 desc[UR36][R4.64], R16 ;  /* 0x0000001004007986 */ /* 0x000fe2000c101d24 */
[----:B------:R-:W-:Y:S05]  /*8ac0*/  EXIT ;  /* 0x000000000000794d */ /* 0x000fea0003800000 */
.L_x_2189:
[----:B------:R-:W-:-:S13]  /*8ad0*/  ISETP.NE.AND P0, PT, R0, 0xf, PT ;  /* 0x0000000f0000780c */ /* 0x000fda0003f05270 */
[----:B------:R-:W-:Y:S05]  /*8ae0*/  @!P0 BRA `(.L_x_2191) ;  /* 0x0000000400288947 */ /* 0x000fea0003800000 */
[----:B------:R-:W-:-:S13]  /*8af0*/  ISETP.NE.AND P0, PT, R0, 0x17, PT ;  /* 0x000000170000780c */ /* 0x000fda0003f05270 */
[----:B------:R-:W-:Y:S05]  /*8b00*/  @!P0 BRA `(.L_x_2192) ;  /* 0x0000000000b08947 */ /* 0x000fea0003800000 */
[----:B------:R-:W-:-:S13]  /*8b10*/  ISETP.NE.AND P0, PT, R0, 0x18, PT ;  /* 0x000000180000780c */ /* 0x000fda0003f05270 */
[----:B------:R-:W-:Y:S05]  /*8b20*/  @!P0 BRA `(.L_x_2193) ;  /* 0x0000000000448947 */ /* 0x000fea0003800000 */
.L_x_2170:
        /* <DEDUP_REMOVED lines=16> */
.L_x_2194:
[----:B------:R-:W-:Y:S05]  /*8c30*/  EXIT ;  /* 0x000000000000794d */ /* 0x000fea0003800000 */
.L_x_2193:
        /* <DEDUP_REMOVED lines=21> */
.L_x_2196:
[----:B------:R-:W-:Y:S05]  /*8d90*/  BSYNC.RECONVERGENT B0 ;  /* 0x0000000000007941 */ /* 0x000fea0003800200 */
.L_x_2195:
[----:B------:R-:W-:-:S05]  /*8da0*/  LOP3.LUT R3, R0, 0x80, R3, 0xf8, !PT ;  /* 0x0000008000037812 */ /* 0x000fca00078ef803 */
[----:B------:R-:W-:Y:S01]  /*8db0*/  STG.E.U8 desc[UR36][R4.64], R3 ;  /* 0x0000000304007986 */ /* 0x000fe2000c101124 */
[----:B------:R-:W-:Y:S05]  /*8dc0*/  EXIT ;  /* 0x000000000000794d */ /* 0x000fea0003800000 */
.L_x_2192:
        /* <DEDUP_REMOVED lines=20> */
.L_x_2198:
[----:B------:R-:W-:Y:S01]  /*8f10*/  IMAD.MOV.U32 R0, RZ, RZ, 0x7f ;  /* 0x0000007fff007424 */ /* 0x000fe200078e00ff */
[----:B------:R-:W-:-:S04]  /*8f20*/  ISETP.GT.U32.AND P0, PT, R2, 0x7f800000, PT ;  /* 0x7f8000000200780c */ /* 0x000fc80003f04070 */
[----:B------:R-:W-:-:S09]  /*8f30*/  SEL R0, R0, 0x7c, P0 ;  /* 0x0000007c00007807 */ /* 0x000fd20000000000 */
.L_x_2199:
[----:B------:R-:W-:Y:S05]  /*8f40*/  BSYNC.RECONVERGENT B0 ;  /* 0x0000000000007941 */ /* 0x000fea0003800200 */
.L_x_2197:
[----:B------:R-:W-:-:S04]  /*8f50*/  SHF.R.U32.HI R3, RZ, 0x18, R3 ;  /* 0x00000018ff037819 */ /* 0x000fc80000011603 */
[----:B------:R-:W-:-:S05]  /*8f60*/  LOP3.LUT R3, R0, 0x80, R3, 0xf8, !PT ;  /* 0x0000008000037812 */ /* 0x000fca00078ef803 */
[----:B------:R-:W-:Y:S01]  /*8f70*/  STG.E.U8 desc[UR36][R4.64], R3 ;  /* 0x0000000304007986 */ /* 0x000fe2000c101124 */
[----:B------:R-:W-:Y:S05]  /*8f80*/  EXIT ;  /* 0x000000000000794d */ /* 0x000fea0003800000 */
.L_x_2191:
        /* <DEDUP_REMOVED lines=12> */
.L_x_2200:
        /* <DEDUP_REMOVED lines=11> */
.L_x_2257:


//--------------------- .text._ZN2at6native18elementwise_kernelILi128ELi2EZNS0_22gpu_kernel_impl_nocastIZZZNS0_17angle_kernel_cudaERNS_18TensorIteratorBaseEENKUlvE0_clEvENKUlvE_clEvEUldE_EEvS4_RKT_EUliE_EEviT1_ --------------------------
	.section	.text._ZN2at6native18elementwise_kernelILi128ELi2EZNS0_22gpu_kernel_impl_nocastIZZZNS0_17angle_kernel_cudaERNS_18TensorIteratorBaseEENKUlvE0_clEvENKUlvE_clEvEUldE_EEvS4_RKT_EUliE_EEviT1_,"ax",@progbits
	.align	128
        .global         _ZN2at6native18elementwise_kernelILi128ELi2EZNS0_22gpu_kernel_impl_nocastIZZZNS0_17angle_kernel_cudaERNS_18TensorIteratorBaseEENKUlvE0_clEvENKUlvE_clEvEUldE_EEvS4_RKT_EUliE_EEviT1_
        .type           _ZN2at6native18elementwise_kernelILi128ELi2EZNS0_22gpu_kernel_impl_nocastIZZZNS0_17angle_kernel_cudaERNS_18TensorIteratorBaseEENKUlvE0_clEvENKUlvE_clEvEUldE_EEvS4_RKT_EUliE_EEviT1_,@function
        .size           _ZN2at6native18elementwise_kernelILi128ELi2EZNS0_22gpu_kernel_impl_nocastIZZZNS0_17angle_kernel_cudaERNS_18TensorIteratorBaseEENKUlvE0_clEvENKUlvE_clEvEUldE_EEvS4_RKT_EUliE_EEviT1_,(.L_x_2258 - _ZN2at6native18elementwise_kernelILi128ELi2EZNS0_22gpu_kernel_impl_nocastIZZZNS0_17angle_kernel_cudaERNS_18TensorIteratorBaseEENKUlvE0_clEvENKUlvE_clEvEUldE_EEvS4_RKT_EUliE_EEviT1_)
        .other          _ZN2at6native18elementwise_kernelILi128ELi2EZNS0_22gpu_kernel_impl_nocastIZZZNS0_17angle_kernel_cudaERNS_18TensorIteratorBaseEENKUlvE0_clEvENKUlvE_clEvEUldE_EEvS4_RKT_EUliE_EEviT1_,@"STO_CUDA_ENTRY STV_DEFAULT"
_ZN2at6native18elementwise_kernelILi128ELi2EZNS0_22gpu_kernel_impl_nocastIZZZNS0_17angle_kernel_cudaERNS_18TensorIteratorBaseEENKUlvE0_clEvENKUlvE_clEvEUldE_EEvS4_RKT_EUliE_EEviT1_:
.text._ZN2at6native18elementwise_kernelILi128ELi2EZNS0_22gpu_kernel_impl_nocastIZZZNS0_17angle_kernel_cudaERNS_18TensorIteratorBaseEENKUlvE0_clEvENKUlvE_clEvEUldE_EEvS4_RKT_EUliE_EEviT1_:
        /* <DEDUP_REMOVED lines=17> */
[----:B--2---:R-:W1:Y:S02]  /*0110*/  DSETP.GEU.AND P0, PT, R4, RZ, PT ;  /* 0x000000ff0400722a */ /* 0x004e640003f0e000 */
[----:B-1----:R-:W-:-:S02]  /*0120*/  FSEL R9, RZ, 3.37028055040000000000e+12, P0 ;  /* 0x54442d18ff097808 */ /* 0x002fc40000000000 */
[----:B------:R-:W-:-:S15]  /*0130*/  FSEL R11, RZ, 2.1426990032196044922, P0 ;  /* 0x400921fbff0b7808 */ /* 0x000fde0000000000 */
[----:B------:R-:W-:-:S15]  /*0140*/  NOP ;  /* 0x0000000000007918 */ /* 0x000fde0000000000 */
[----:B------:R-:W-:-:S15]  /*0150*/  NOP ;  /* 0x0000000000007918 */ /* 0x000fde0000000000 */
[----:B------:R-:W-:-:S15]  /*0160*/  NOP ;  /* 0x0000000000007918 */ /* 0x000fde0000000000 */
[----:B------:R-:W1:Y:S02]  /*0170*/  DSETP.NAN.AND P0, PT, R4, R4, PT ;  /* 0x000000040400722a */ /* 0x000e640003f08000 */
[----:B-1----:R-:W-:Y:S02]  /*0180*/  FSEL R8, R9, R4, !P0 ;  /* 0x0000000409087208 */ /* 0x002fe40004000000 */
[----:B------:R-:W-:-:S05]  /*0190*/  FSEL R9, R11, R5, !P0 ;  /* 0x000000050b097208 */ /* 0x000fca0004000000 */
[----:B0-----:R0:W-:Y:S02]  /*01a0*/  STG.E.64 desc[UR6][R6.64], R8 ;  /* 0x0000000806007986 */ /* 0x0011e4000c101b06 */
.L_x_2203:
[----:B------:R-:W-:Y:S05]  /*01b0*/  BSYNC.RECONVERGENT B0 ;  /* 0x0000000000007941 */ /* 0x000fea0003800200 */
.L_x_2202:
[----:B------:R-:W-:-:S13]  /*01c0*/  ISETP.GE.AND P0, PT, R3, UR4, PT ;  /* 0x0000000403007c0c */ /* 0x000fda000bf06270 */
[----:B------:R-:W-:Y:S05]  /*01d0*/  @P0 EXIT ;  /* 0x000000000000094d */ /* 0x000fea0003800000 */
[----:B------:R-:W1:Y:S02]  /*01e0*/  LDC.64 R4, c[0x0][0x588] ;  /* 0x00016200ff047b82 */ /* 0x000e640000000a00 */
[----:B-1----:R-:W2:Y:S06]  /*01f0*/  LDG.E.64 R2, desc[UR6][R4.64] ;  /* 0x0000000604027981 */ /* 0x002eac000c1e1b00 */
[----:B0-----:R-:W0:Y:S01]  /*0200*/  LDC.64 R6, c[0x0][0x580] ;  /* 0x00016000ff067b82 */ /* 0x001e220000000a00 */
        /* <DEDUP_REMOVED lines=9> */
[----:B0-----:R-:W-:Y:S01]  /*02a0*/  STG.E.64 desc[UR6][R6.64], R2 ;  /* 0x0000000206007986 */ /* 0x001fe2000c101b06 */
[----:B------:R-:W-:Y:S05]  /*02b0*/  EXIT ;  /* 0x000000000000794d */ /* 0x000fea0003800000 */
.L_x_2201:
        /* <DEDUP_REMOVED lines=14> */
[----:B------:R-:W-:-:S05]  /*03a0*/  SHF.R.U32.HI R7, RZ, UR9, R6 ;  /* 0x00000009ff077c19 */ /* 0x000fca0008011606 */
[----:B------:R-:W-:-:S04]  /*03b0*/  IMAD.MOV R4, RZ, RZ, -R7 ;  /* 0x000000ffff047224 */ /* 0x000fc800078e0a07 */
        /* <DEDUP_REMOVED lines=282> */
[----:B------:R-:W-:-:S04]  /*1560*/  IMAD R6, R13, UR8, R7 ;  /* 0x000000080d067c24 */ /* 0x000fc8000f8e0207 */
[----:B------:R-:W-:Y:S02]  /*1570*/  @P0 IMAD.MOV R10, RZ, RZ, -R10 ;  /* 0x000000ffff0a0224 */ /* 0x000fe400078e0a0a */
[----:B--2---:R-:W-:Y:S02]  /*1580*/  IMAD R5, R6, UR10, R5 ;  /* 0x0000000a06057c24 */ /* 0x004fe4000f8e0205 */
[----:B0-----:R-:W-:Y:S02]  /*1590*/  @P0 IMAD R10, R10, R17, R11 ;  /* 0x000000110a0a0224 */ /* 0x001fe400078e020b */
[----:B------:R-:W-:Y:S02]  /*15a0*/  IMAD R4, R6, UR11, R4 ;  /* 0x0000000b06047c24 */ /* 0x000fe4000f8e0204 */
[C---:B-1----:R-:W-:Y:S02]  /*15b0*/  @P0 IMAD R5, R10.reuse, R8, R5 ;  /* 0x000000080a050224 */ /* 0x042fe400078e0205 */
[----:B------:R-:W-:-:S07]  /*15c0*/  @P0 IMAD R4, R10, R9, R4 ;  /* 0x000000090a040224 */ /* 0x000fce00078e0204 */
.L_x_2206:
[----:B------:R-:W0:Y:S02]  /*15d0*/  LDCU.128 UR8, c[0x0][0x580] ;  /* 0x0000b000ff0877ac */ /* 0x000e240008000c00 */
[----:B0-----:R-:W-:-:S04]  /*15e0*/  IADD3 R6, P0, PT, R4, UR10, RZ ;  /* 0x0000000a04067c10 */ /* 0x001fc8000ff1e0ff */
[----:B------:R-:W-:-:S06]  /*15f0*/  IADD3.X R7, PT, PT, RZ, UR11, RZ, P0, !PT ;  /* 0x0000000bff077c10 */ /* 0x000fcc00087fe4ff */
[----:B------:R-:W2:Y:S01]  /*1600*/  LDG.E.64 R6, desc[UR6][R6.64] ;  /* 0x0000000606067981 */ /* 0x000ea2000c1e1b00 */
[----:B------:R-:W-:Y:S02]  /*1610*/  IADD3 R8, P0, PT, R5, UR8, RZ ;  /* 0x0000000805087c10 */ /* 0x000fe4000ff1e0ff */
[----:B------:R-:W-:Y:S02]  /*1620*/  IADD3 R3, PT, PT, R3, 0x80, RZ ;  /* 0x0000008003037810 */ /* 0x000fe40007ffe0ff */
[----:B------:R-:W-:Y:S01]  /*1630*/  IADD3.X R9, PT, PT, RZ, UR9, RZ, P0, !PT ;  /* 0x00000009ff097c10 */ /* 0x000fe200087fe4ff */
[----:B--2---:R-:W0:Y:S02]  /*1640*/  DSETP.GEU.AND P1, PT, R6, RZ, PT ;  /* 0x000000ff0600722a */ /* 0x004e240003f2e000 */
[----:B0-----:R-:W-:Y:S02]  /*1650*/  FSEL R5, RZ, 3.37028055040000000000e+12, P1 ;  /* 0x54442d18ff057808 */ /* 0x001fe40000800000 */
[----:B------:R-:W-:-:S15]  /*1660*/  FSEL R11, RZ, 2.1426990032196044922, P1 ;  /* 0x400921fbff0b7808 */ /* 0x000fde0000800000 */
[----:B------:R-:W-:-:S15]  /*1670*/  NOP ;  /* 0x0000000000007918 */ /* 0x000fde0000000000 */
[----:B------:R-:W-:-:S15]  /*1680*/  NOP ;  /* 0x0000000000007918 */ /* 0x000fde0000000000 */
[----:B------:R-:W-:-:S15]  /*1690*/  NOP ;  /* 0x0000000000007918 */ /* 0x000fde0000000000 */
[----:B------:R-:W0:Y:S02]  /*16a0*/  DSETP.NAN.AND P1, PT, R6, R6, PT ;  /* 0x000000060600722a */ /* 0x000e240003f28000 */
[----:B0-----:R-:W-:Y:S02]  /*16b0*/  FSEL R4, R5, R6, !P1 ;  /* 0x0000000605047208 */ /* 0x001fe40004800000 */
[----:B------:R-:W-:-:S05]  /*16c0*/  FSEL R5, R11, R7, !P1 ;  /* 0x000000070b057208 */ /* 0x000fca0004800000 */
[----:B------:R0:W-:Y:S02]  /*16d0*/  STG.E.64 desc[UR6][R8.64], R4 ;  /* 0x0000000408007986 */ /* 0x0001e4000c101b06 */
.L_x_2205:
[----:B------:R-:W-:Y:S05]  /*16e0*/  BSYNC.RECONVERGENT B0 ;  /* 0x0000000000007941 */ /* 0x000fea0003800200 */
.L_x_2204:
        /* <DEDUP_REMOVED lines=9> */
[----:B------:R-:W-:-:S05]  /*1780*/  SHF.R.U32.HI R5, RZ, UR5, R4 ;  /* 0x00000005ff057c19 */ /* 0x000fca0008011604 */
[----:B------:R-:W-:-:S04]  /*1790*/  IMAD.MOV R6, RZ, RZ, -R5 ;  /* 0x000000ffff067224 */ /* 0x000fc800078e0a05 */
        /* <DEDUP_REMOVED lines=289> */
.L_x_2207:
[----:B------:R-:W0:Y:S02]  /*29b0*/  LDCU.128 UR8, c[0x0][0x580] ;  /* 0x0000b000ff0877ac */ /* 0x000e240008000c00 */
[----:B0-----:R-:W-:-:S04]  /*29c0*/  IADD3 R4, P0, PT, R2, UR10, RZ ;  /* 0x0000000a02047c10 */ /* 0x001fc8000ff1e0ff */
[----:B------:R-:W-:-:S06]  /*29d0*/  IADD3.X R5, PT, PT, RZ, UR11, RZ, P0, !PT ;  /* 0x0000000bff057c10 */ /* 0x000fcc00087fe4ff */
[----:B------:R-:W2:Y:S01]  /*29e0*/  LDG.E.64 R4, desc[UR6][R4.64] ;  /* 0x0000000604047981 */ /* 0x000ea2000c1e1b00 */
[----:B------:R-:W-:-:S04]  /*29f0*/  IADD3 R6, P0, PT, R3, UR8, RZ ;  /* 0x0000000803067c10 */ /* 0x000fc8000ff1e0ff */
        /* <DEDUP_REMOVED lines=10> */
[----:B------:R-:W-:Y:S01]  /*2aa0*/  STG.E.64 desc[UR6][R6.64], R2 ;  /* 0x0000000206007986 */ /* 0x000fe2000c101b06 */
[----:B------:R-:W-:Y:S05]  /*2ab0*/  EXIT ;  /* 0x000000000000794d */ /* 0x000fea0003800000 */
.L_x_2208:
        /* <DEDUP_REMOVED lines=12> */
.L_x_2258:


//--------------------- .text._ZN2at6native27unrolled_elementwise_kernelIZZZNS0_17angle_kernel_cudaERNS_18TensorIteratorBaseEENKUlvE0_clEvENKUlvE_clEvEUldE_St5arrayIPcLm2EELi4E23TrivialOffsetCalculatorILi1EjESB_NS0_6memory15LoadWithoutCastENSC_16StoreWithoutCastEEEviT_T0_T2_T3_T4_T5_ --------------------------
	.section	.text._ZN2at6native27unrolled_elementwise_kernelIZZZNS0_17angle_kernel_cudaERNS_18TensorIteratorBaseEENKUlvE0_clEvENKUlvE_clEvEUldE_St5arrayIPcLm2EELi4E23TrivialOffsetCalculatorILi1EjESB_NS0_6memory15LoadWithoutCastENSC_16StoreWithoutCastEEEviT_T0_T2_T3_T4_T5_,"ax",@progbits
	.align	128
        .global         _ZN2at6native27unrolled_elementwise_kernelIZZZNS0_17angle_kernel_cudaERNS_18TensorIteratorBaseEENKUlvE0_clEvENKUlvE_clEvEUldE_St5arrayIPcLm2EELi4E23TrivialOffsetCalculatorILi1EjESB_NS0_6memory15LoadWithoutCastENSC_16StoreWithoutCastEEEviT_T0_T2_T3_T4_T5_
        .type           _ZN2at6native27unrolled_elementwise_kernelIZZZNS0_17angle_kernel_cudaERNS_18TensorIteratorBaseEENKUlvE0_clEvENKUlvE_clEvEUldE_St5arrayIPcLm2EELi4E23TrivialOffsetCalculatorILi1EjESB_NS0_6memory15LoadWithoutCastENSC_16StoreWithoutCastEEEviT_T0_T2_T3_T4_T5_,@function
        .size           _ZN2at6native27unrolled_elementwise_kernelIZZZNS0_17angle_kernel_cudaERNS_18TensorIteratorBaseEENKUlvE0_clEvENKUlvE_clEvEUldE_St5arrayIPcLm2EELi4E23TrivialOffsetCalculatorILi1EjESB_NS0_6memory15LoadWithoutCastENSC_16StoreWithoutCastEEEviT_T0_T2_T3_T4_T5_,(.L_x_2259 - _ZN2at6native27unrolled_elementwise_kernelIZZZNS0_17angle_kernel_cudaERNS_18TensorIteratorBaseEENKUlvE0_clEvENKUlvE_clEvEUldE_St5arrayIPcLm2EELi4E23TrivialOffsetCalculatorILi1EjESB_NS0_6memory15LoadWithoutCastENSC_16StoreWithoutCastEEEviT_T0_T2_T3_T4_T5_)
        .other          _ZN2at6native27unrolled_elementwise_kernelIZZZNS0_17angle_kernel_cudaERNS_18TensorIteratorBaseEENKUlvE0_clEvENKUlvE_clEvEUldE_St5arrayIPcLm2EELi4E23TrivialOffsetCalculatorILi1EjESB_NS0_6memory15LoadWithoutCastENSC_16StoreWithoutCastEEEviT_T0_T2_T3_T4_T5_,@"STO_CUDA_ENTRY STV_DEFAULT"
_ZN2at6native27unrolled_elementwise_kernelIZZZNS0_17angle_kernel_cudaERNS_18TensorIteratorBaseEENKUlvE0_clEvENKUlvE_clEvEUldE_St5arrayIPcLm2EELi4E23TrivialOffsetCalculatorILi1EjESB_NS0_6memory15LoadWithoutCastENSC_16StoreWithoutCastEEEviT_T0_T2_T3_T4_T5_:
.text._ZN2at6native27unrolled_elementwise_kernelIZZZNS0_17angle_kernel_cudaERNS_18TensorIteratorBaseEENKUlvE0_clEvENKUlvE_clEvEUldE_St5arrayIPcLm2EELi4E23TrivialOffsetCalculatorILi1EjESB_NS0_6memory15LoadWithoutCastENSC_16StoreWithoutCastEEEviT_T0_T2_T3_T4_T5_:
[----:B------:R-:W-:Y:S01]  /*0000*/  LDC R1, c[0x0][0x37c] ;  /* 0x0000df00ff017b82 */ /* 0x000fe20000000800 */
[----:B------:R-:W0:Y:S07]  /*0010*/  S2R R0, SR_CTAID.X ;  /* 0x0000000000007919 */ /* 0x000e2e0000002500 */
[----:B------:R-:W0:Y:S01]  /*0020*/  LDC R3, c[0x0][0x380] ;  /* 0x0000e000ff037b82 */ /* 0x000e220000000800 */
[----:B------:R-:W1:Y:S01]  /*0030*/  LDCU.64 UR4, c[0x0][0x358] ;  /* 0x00006b00ff0477ac */ /* 0x000e620008000a00 */
        /* <DEDUP_REMOVED lines=12> */
[----:B0-----:R-:W-:Y:S01]  /*0100*/  @!P0 IMAD.WIDE.U32 R10, R15, 0x8, R10 ;  /* 0x000000080f0a8825 */ /* 0x001fe200078e000a */
[----:B------:R-:W-:-:S06]  /*0110*/  CS2R R14, SRZ ;  /* 0x00000000000e7805 */ /* 0x000fcc000001ff00 */
[----:B-1----:R0:W5:Y:S05]  /*0120*/  @!P0 LDG.E.64 R14, desc[UR4][R10.64] ;  /* 0x000000040a0e8981 */ /* 0x00216a000c1e1b00 */
[----:B------:R-:W-:Y:S01]  /*0130*/  @!P3 IMAD R19, R0, 0x200, R9 ;  /* 0x000002000013b824 */ /* 0x000fe200078e0209 */
[----:B------:R-:W1:Y:S01]  /*0140*/  @!P3 LDC.64 R6, c[0x0][0x390] ;  /* 0x0000e400ff06bb82 */ /* 0x000e620000000a00 */
[----:B------:R-:W-:Y:S02]  /*0150*/  @!P3 VIADD R9, R9, 0x80 ;  /* 0x000000800909b836 */ /* 0x000fe40000000000 */
[----:B--2---:R-:W-:-:S03]  /*0160*/  @!P1 IMAD.WIDE.U32 R12, R17, 0x8, R12 ;  /* 0x00000008110c9825 */ /* 0x004fc600078e000c */
[----:B------:R-:W-:-:S13]  /*0170*/  ISETP.GE.AND P2, PT, R9, R2, PT ;  /* 0x000000020900720c */ /* 0x000fda0003f46270 */
[----:B------:R-:W2:Y:S01]  /*0180*/  @!P2 LDC.64 R4, c[0x0][0x390] ;  /* 0x0000e400ff04ab82 */ /* 0x000ea20000000a00 */
[----:B------:R-:W-:Y:S02]  /*0190*/  @!P2 IMAD R9, R0, 0x200, R9 ;  /* 0x000002000009a824 */ /* 0x000fe400078e0209 */
[----:B-1----:R-:W-:Y:S01]  /*01a0*/  @!P3 IMAD.WIDE.U32 R18, R19, 0x8, R6 ;  /* 0x000000081312b825 */ /* 0x002fe200078e0006 */
[----:B------:R-:W-:-:S06]  /*01b0*/  CS2R R6, SRZ ;  /* 0x0000000000067805 */ /* 0x000fcc000001ff00 */
[----:B------:R0:W5:Y:S01]  /*01c0*/  @!P3 LDG.E.64 R6, desc[UR4][R18.64] ;  /* 0x000000041206b981 */ /* 0x000162000c1e1b00 */
[----:B--2---:R-:W-:Y:S01]  /*01d0*/  @!P2 IMAD.WIDE.U32 R16, R9, 0x8, R4 ;  /* 0x000000080910a825 */ /* 0x004fe200078e0004 */
[----:B------:R-:W-:Y:S02]  /*01e0*/  CS2R R8, SRZ ;  /* 0x0000000000087805 */ /* 0x000fe4000001ff00 */
[----:B------:R-:W-:-:S04]  /*01f0*/  CS2R R4, SRZ ;  /* 0x0000000000047805 */ /* 0x000fc8000001ff00 */
[----:B------:R0:W5:Y:S04]  /*0200*/  @!P1 LDG.E.64 R8, desc[UR4][R12.64] ;  /* 0x000000040c089981 */ /* 0x000168000c1e1b00 */
[----:B------:R0:W5:Y:S01]  /*0210*/  @!P2 LDG.E.64 R4, desc[UR4][R16.64] ;  /* 0x000000041004a981 */ /* 0x000162000c1e1b00 */
[----:B------:R-:W-:Y:S01]  /*0220*/  ISETP.GE.AND P0, PT, R3, R2, PT ;  /* 0x000000020300720c */ /* 0x000fe20003f06270 */
[----:B------:R-:W-:Y:S04]  /*0230*/  BSSY.RECONVERGENT B0, `(.L_x_2209) ;  /* 0x0000034000007945 */ /* 0x000fe80003800200 */
[----:B------:R-:W-:Y:S08]  /*0240*/  BSSY.RELIABLE B1, `(.L_x_2210) ;  /* 0x0000024000017945 */ /* 0x000ff00003800100 */
[----:B0-----:R-:W-:Y:S05]  /*0250*/  @P0 BRA `(.L_x_2211) ;  /* 0x00000000007c0947 */ /* 0x001fea0003800000 */
[----:B------:R-:W0:Y:S01]  /*0260*/  LDC.64 R10, c[0x0][0x388] ;  /* 0x0000e200ff0a7b82 */ /* 0x000e220000000a00 */
[----:B-----5:R-:W1:Y:S01]  /*0270*/  DSETP.GEU.AND P0, PT, R14, RZ, PT ;  /* 0x000000ff0e00722a */ /* 0x020e620003f0e000 */
[----:B------:R-:W-:Y:S01]  /*0280*/  IMAD R19, R0, 0x200, R3 ;  /* 0x0000020000137824 */ /* 0x000fe200078e0203 */
[----:B-1----:R-:W-:Y:S01]  /*0290*/  FSEL R13, RZ, 3.37028055040000000000e+12, P0 ;  /* 0x54442d18ff0d7808 */ /* 0x002fe20000000000 */
[----:B------:R-:W-:Y:S01]  /*02a0*/  VIADD R3, R3, 0x80 ;  /* 0x0000008003037836 */ /* 0x000fe20000000000 */
[----:B------:R-:W-:Y:S01]  /*02b0*/  FSEL R17, RZ, 2.1426990032196044922, P0 ;  /* 0x400921fbff117808 */ /* 0x000fe20000000000 */
[----:B0-----:R-:W-:-:S15]  /*02c0*/  IMAD.WIDE.U32 R10, R19, 0x8, R10 ;  /* 0x00000008130a7825 */ /* 0x001fde00078e000a */
[----:B------:R-:W-:-:S15]  /*02d0*/  NOP ;  /* 0x0000000000007918 */ /* 0x000fde0000000000 */
[----:B------:R-:W-:-:S15]  /*02e0*/  NOP ;  /* 0x0000000000007918 */ /* 0x000fde0000000000 */
[----:B------:R-:W-:-:S14]  /*02f0*/  NOP ;  /* 0x0000000000007918 */ /* 0x000fdc0000000000 */
[----:B------:R-:W0:Y:S02]  /*0300*/  DSETP.NAN.AND P0, PT, R14, R14, PT ;  /* 0x0000000e0e00722a */ /* 0x000e240003f08000 */
[----:B0-----:R-:W-:Y:S02]  /*0310*/  FSEL R12, R13, R14, !P0 ;  /* 0x0000000e0d0c7208 */ /* 0x001fe40004000000 */
[----:B------:R-:W-:Y:S02]  /*0320*/  FSEL R13, R17, R15, !P0 ;  /* 0x0000000f110d7208 */ /* 0x000fe40004000000 */
[----:B------:R-:W-:-:S03]  /*0330*/  ISETP.GE.AND P0, PT, R3, R2, PT ;  /* 0x000000020300720c */ /* 0x000fc60003f06270 */
[----:B------:R0:W-:Y:S10]  /*0340*/  STG.E.64 desc[UR4][R10.64], R12 ;  /* 0x0000000c0a007986 */ /* 0x0001f4000c101b04 */
[----:B------:R-:W-:Y:S05]  /*0350*/  @P0 BREAK.RELIABLE B1 ;  /* 0x0000000000010942 */ /* 0x000fea0003800100 */
[----:B------:R-:W-:Y:S05]  /*0360*/  @P0 BRA `(.L_x_2212) ;  /* 0x0000000000800947 */ /* 0x000fea0003800000 */
[----:B0-----:R-:W0:Y:S01]  /*0370*/  LDC.64 R10, c[0x0][0x388] ;  /* 0x0000e200ff0a7b82 */ /* 0x001e220000000a00 */
[----:B------:R-:W1:Y:S01]  /*0380*/  DSETP.GEU.AND P0, PT, R8, RZ, PT ;  /* 0x000000ff0800722a */ /* 0x000e620003f0e000 */
        /* <DEDUP_REMOVED lines=10> */
[----:B------:R-:W-:-:S05]  /*0430*/  FSEL R9, R15, R9, !P0 ;  /* 0x000000090f097208 */ /* 0x000fca0004000000 */
[----:B------:R0:W-:Y:S02]  /*0440*/  STG.E.64 desc[UR4][R10.64], R8 ;  /* 0x000000080a007986 */ /* 0x0001e4000c101b04 */
.L_x_2211:
[----:B------:R-:W-:-:S13]  /*0450*/  ISETP.GE.AND P0, PT, R3, R2, PT ;  /* 0x000000020300720c */ /* 0x000fda0003f06270 */
[----:B------:R-:W-:Y:S05]  /*0460*/  @P0 BREAK.RELIABLE B1 ;  /* 0x0000000000010942 */ /* 0x000fea0003800100 */
[----:B------:R-:W-:Y:S05]  /*0470*/  @P0 BRA `(.L_x_2212) ;  /* 0x00000000003c0947 */ /* 0x000fea0003800000 */
[----:B------:R-:W-:Y:S05]  /*0480*/  BSYNC.RELIABLE B1 ;  /* 0x0000000000017941 */ /* 0x000fea0003800100 */
.L_x_2210:
[----:B0----5:R-:W0:Y:S01]  /*0490*/  LDC.64 R8, c[0x0][0x388] ;  /* 0x0000e200ff087b82 */ /* 0x021e220000000a00 */
        /* <DEDUP_REMOVED lines=13> */
.L_x_2212:
[----:B------:R-:W-:Y:S05]  /*0570*/  BSYNC.RECONVERGENT B0 ;  /* 0x0000000000007941 */ /* 0x000fea0003800200 */
.L_x_2209:
[----:B------:R-:W-:Y:S05]  /*0580*/  WARPSYNC.ALL ;  /* 0x0000000000007948 */ /* 0x000fea0003800000 */
[----:B------:R-:W-:-:S13]  /*0590*/  ISETP.GE.AND P0, PT, R3, R2, PT ;  /* 0x000000020300720c */ /* 0x000fda0003f06270 */
[----:B------:R-:W-:Y:S05]  /*05a0*/  @P0 EXIT ;  /* 0x000000000000094d */ /* 0x000fea0003800000 */
[----:B-1---5:R-:W1:Y:S01]  /*05b0*/  LDC.64 R6, c[0x0][0x388] ;  /* 0x0000e200ff067b82 */ /* 0x022e620000000a00 */
[----:B------:R-:W0:Y:S01]  /*05c0*/  DSETP.GEU.AND P0, PT, R4, RZ, PT ;  /* 0x000000ff0400722a */ /* 0x000e220003f0e000 */
[----:B------:R-:W-:Y:S01]  /*05d0*/  IMAD R3, R0, 0x200, R3 ;  /* 0x0000020000037824 */ /* 0x000fe200078e0203 */
[----:B0-----:R-:W-:Y:S02]  /*05e0*/  FSEL R9, RZ, 3.37028055040000000000e+12, P0 ;  /* 0x54442d18ff097808 */ /* 0x001fe40000000000 */
[----:B------:R-:W-:Y:S01]  /*05f0*/  FSEL R11, RZ, 2.1426990032196044922, P0 ;  /* 0x400921fbff0b7808 */ /* 0x000fe20000000000 */
[----:B-1----:R-:W-:-:S15]  /*0600*/  IMAD.WIDE.U32 R2, R3, 0x8, R6 ;  /* 0x0000000803027825 */ /* 0x002fde00078e0006 */
[----:B------:R-:W-:-:S15]  /*0610*/  NOP ;  /* 0x0000000000007918 */ /* 0x000fde0000000000 */
[----:B------:R-:W-:-:S15]  /*0620*/  NOP ;  /* 0x0000000000007918 */ /* 0x000fde0000000000 */
[----:B------:R-:W-:-:S14]  /*0630*/  NOP ;  /* 0x0000000000007918 */ /* 0x000fdc0000000000 */
[----:B------:R-:W0:Y:S02]  /*0640*/  DSETP.NAN.AND P0, PT, R4, R4, PT ;  /* 0x000000040400722a */ /* 0x000e240003f08000 */
[----:B0-----:R-:W-:Y:S02]  /*0650*/  FSEL R4, R9, R4, !P0 ;  /* 0x0000000409047208 */ /* 0x001fe40004000000 */
[----:B------:R-:W-:-:S05]  /*0660*/  FSEL R5, R11, R5, !P0 ;  /* 0x000000050b057208 */ /* 0x000fca0004000000 */
[----:B------:R-:W-:Y:S01]  /*0670*/  STG.E.64 desc[UR4][R2.64], R4 ;  /* 0x0000000402007986 */ /* 0x000fe2000c101b04 */
[----:B------:R-:W-:Y:S05]  /*0680*/  EXIT ;  /* 0x000000000000794d */ /* 0x000fea0003800000 */
.L_x_2213:
        /* <DEDUP_REMOVED lines=15> */
.L_x_2259:


//--------------------- .text._ZN2at6native29vectorized_elementwise_kernelILi2EZZZNS0_17angle_kernel_cudaERNS_18TensorIteratorBaseEENKUlvE0_clEvENKUlvE_clEvEUldE_St5arrayIPcLm2EEEEviT0_T1_ --------------------------
	.section	.text._ZN2at6native29vectorized_elementwise_kernelILi2EZZZNS0_17angle_kernel_cudaERNS_18TensorIteratorBaseEENKUlvE0_clEvENKUlvE_clEvEUldE_St5arrayIPcLm2EEEEviT0_T1_,"ax",@progbits
	.align	128
        .global         _ZN2at6native29vectorized_elementwise_kernelILi2EZZZNS0_17angle_kernel_cudaERNS_18TensorIteratorBaseEENKUlvE0_clEvENKUlvE_clEvEUldE_St5arrayIPcLm2EEEEviT0_T1_
        .type           _ZN2at6native29vectorized_elementwise_kernelILi2EZZZNS0_17angle_kernel_cudaERNS_18TensorIteratorBaseEENKUlvE0_clEvENKUlvE_clEvEUldE_St5arrayIPcLm2EEEEviT0_T1_,@function
        .size           _ZN2at6native29vectorized_elementwise_kernelILi2EZZZNS0_17angle_kernel_cudaERNS_18TensorIteratorBaseEENKUlvE0_clEvENKUlvE_clEvEUldE_St5arrayIPcLm2EEEEviT0_T1_,(.L_x_2260 - _ZN2at6native29vectorized_elementwise_kernelILi2EZZZNS0_17angle_kernel_cudaERNS_18TensorIteratorBaseEENKUlvE0_clEvENKUlvE_clEvEUldE_St5arrayIPcLm2EEEEviT0_T1_)
        .other          _ZN2at6native29vectorized_elementwise_kernelILi2EZZZNS0_17angle_kernel_cudaERNS_18TensorIteratorBaseEENKUlvE0_clEvENKUlvE_clEvEUldE_St5arrayIPcLm2EEEEviT0_T1_,@"STO_CUDA_ENTRY STV_DEFAULT"
_ZN2at6native29vectorized_elementwise_kernelILi2EZZZNS0_17angle_kernel_cudaERNS_18TensorIteratorBaseEENKUlvE0_clEvENKUlvE_clEvEUldE_St5arrayIPcLm2EEEEviT0_T1_:
.text._ZN2at6native29vectorized_elementwise_kernelILi2EZZZNS0_17angle_kernel_cudaERNS_18TensorIteratorBaseEENKUlvE0_clEvENKUlvE_clEvEUldE_St5arrayIPcLm2EEEEviT0_T1_:
        /* <DEDUP_REMOVED lines=21> */
[----:B------:R0:W5:Y:S07]  /*0150*/  @!P6 LDG.E.64 R10, desc[UR4][R12.64] ;  /* 0x000000040c0ae981 */ /* 0x00016e000c1e1b00 */
[----:B------:R-:W-:Y:S01]  /*0160*/  @!P4 IMAD.IADD R7, R20, 0x1, R3 ;  /* 0x000000011407c824 */ /* 0x000fe200078e0203 */
[----:B------:R-:W2:Y:S01]  /*0170*/  @!P4 LDC.64 R24, c[0x0][0x390] ;  /* 0x0000e400ff18cb82 */ /* 0x000ea20000000a00 */
[----:B------:R-:W-:-:S05]  /*0180*/  @!P4 VIADD R3, R3, 0x80 ;  /* 0x000000800303c836 */ /* 0x000fca0000000000 */
[----:B------:R-:W-:-:S13]  /*0190*/  ISETP.GE.U32.AND P3, PT, R3, R0, PT ;  /* 0x000000000300720c */ /* 0x000fda0003f66070 */
[----:B------:R-:W-:Y:S01]  /*01a0*/  @!P3 IMAD.IADD R27, R20, 0x1, R3 ;  /* 0x00000001141bb824 */ /* 0x000fe200078e0203 */
[----:B------:R-:W-:Y:S01]  /*01b0*/  CS2R R8, SRZ ;  /* 0x0000000000087805 */ /* 0x000fe2000001ff00 */
[----:B------:R-:W-:Y:S01]  /*01c0*/  @!P3 VIADD R3, R3, 0x80 ;  /* 0x000000800303b836 */ /* 0x000fe20000000000 */
[----:B------:R-:W3:Y:S04]  /*01d0*/  @!P3 LDC.64 R22, c[0x0][0x390] ;  /* 0x0000e400ff16bb82 */ /* 0x000ee80000000a00 */
[----:B------:R-:W-:-:S13]  /*01e0*/  ISETP.GE.U32.AND P2, PT, R3, R0, PT ;  /* 0x000000000300720c */ /* 0x000fda0003f46070 */
[----:B------:R-:W-:Y:S01]  /*01f0*/  @!P2 IMAD.IADD R21, R20, 0x1, R3 ;  /* 0x000000011415a824 */ /* 0x000fe200078e0203 */
[----:B0-----:R-:W0:Y:S01]  /*0200*/  @!P2 LDC.64 R12, c[0x0][0x390] ;  /* 0x0000e400ff0cab82 */ /* 0x001e220000000a00 */
[----:B------:R-:W-:-:S05]  /*0210*/  @!P2 VIADD R3, R3, 0x80 ;  /* 0x000000800303a836 */ /* 0x000fca0000000000 */
[----:B------:R-:W-:-:S13]  /*0220*/  ISETP.GE.U32.AND P1, PT, R3, R0, PT ;  /* 0x000000000300720c */ /* 0x000fda0003f26070 */
[----:B------:R-:W-:Y:S02]  /*0230*/  @!P1 IMAD.IADD R2, R20, 0x1, R3 ;  /* 0x0000000114029824 */ /* 0x000fe400078e0203 */
[----:B------:R-:W-:-:S05]  /*0240*/  @!P1 VIADD R3, R3, 0x80 ;  /* 0x0000008003039836 */ /* 0x000fca0000000000 */
[----:B------:R-:W-:Y:S01]  /*0250*/  ISETP.GE.U32.AND P0, PT, R3, R0, PT ;  /* 0x000000000300720c */ /* 0x000fe20003f06070 */
[----:B-1----:R-:W-:-:S05]  /*0260*/  @!P5 IMAD.WIDE.U32 R14, R17, 0x8, R14 ;  /* 0x00000008110ed825 */ /* 0x002fca00078e000e */
[----:B------:R1:W5:Y:S07]  /*0270*/  @!P5 LDG.E.64 R8, desc[UR4][R14.64] ;  /* 0x000000040e08d981 */ /* 0x00036e000c1e1b00 */
[----:B------:R-:W-:Y:S01]  /*0280*/  @!P0 IMAD.IADD R29, R20, 0x1, R3 ;  /* 0x00000001141d8824 */ /* 0x000fe200078e0203 */
[----:B------:R-:W4:Y:S01]  /*0290*/  @!P0 LDC.64 R16, c[0x0][0x390] ;  /* 0x0000e400ff108b82 */ /* 0x000f220000000a00 */
[----:B------:R-:W-:-:S05]  /*02a0*/  @!P0 VIADD R3, R3, 0x80 ;  /* 0x0000008003038836 */ /* 0x000fca0000000000 */
[----:B------:R-:W-:Y:S02]  /*02b0*/  ISETP.GE.U32.AND P6, PT, R3, R0, PT ;  /* 0x000000000300720c */ /* 0x000fe40003fc6070 */
[----:B-1----:R-:W1:Y:S01]  /*02c0*/  @!P1 LDC.64 R14, c[0x0][0x390] ;  /* 0x0000e400ff0e9b82 */ /* 0x002e620000000a00 */
[----:B--2---:R-:W-:-:S10]  /*02d0*/  @!P4 IMAD.WIDE.U32 R24, R7, 0x8, R24 ;  /* 0x000000080718c825 */ /* 0x004fd400078e0018 */
[----:B------:R-:W2:Y:S01]  /*02e0*/  @!P6 LDC.64 R18, c[0x0][0x390] ;  /* 0x0000e400ff12eb82 */ /* 0x000ea20000000a00 */
[----:B------:R-:W-:Y:S01]  /*02f0*/  CS2R R6, SRZ ;  /* 0x0000000000067805 */ /* 0x000fe2000001ff00 */
[----:B0-----:R-:W-:-:S05]  /*0300*/  @!P2 IMAD.WIDE.U32 R12, R21, 0x8, R12 ;  /* 0x00000008150ca825 */ /* 0x001fca00078e000c */
[----:B------:R0:W5:Y:S01]  /*0310*/  @!P4 LDG.E.64 R6, desc[UR4][R24.64] ;  /* 0x000000041806c981 */ /* 0x000162000c1e1b00 */
[----:B------:R-:W-:Y:S02]  /*0320*/  @!P6 IMAD.IADD R21, R20, 0x1, R3 ;  /* 0x000000011415e824 */ /* 0x000fe400078e0203 */
[----:B---3--:R-:W-:Y:S01]  /*0330*/  @!P3 IMAD.WIDE.U32 R26, R27, 0x8, R22 ;  /* 0x000000081b1ab825 */ /* 0x008fe200078e0016 */
[----:B------:R-:W-:Y:S02]  /*0340*/  CS2R R22, SRZ ;  /* 0x0000000000167805 */ /* 0x000fe4000001ff00 */
[----:B0-----:R-:W-:Y:S01]  /*0350*/  CS2R R24, SRZ ;  /* 0x0000000000187805 */ /* 0x001fe2000001ff00 */
[----:B-1----:R-:W-:Y:S01]  /*0360*/  @!P1 IMAD.WIDE.U32 R2, R2, 0x8, R14 ;  /* 0x0000000802029825 */ /* 0x002fe200078e000e */
[----:B------:R-:W-:Y:S02]  /*0370*/  CS2R R14, SRZ ;  /* 0x00000000000e7805 */ /* 0x000fe4000001ff00 */
[----:B------:R-:W5:Y:S01]  /*0380*/  @!P3 LDG.E.64 R22, desc[UR4][R26.64] ;  /* 0x000000041a16b981 */ /* 0x000f62000c1e1b00 */
[----:B----4-:R-:W-:Y:S01]  /*0390*/  @!P0 IMAD.WIDE.U32 R28, R29, 0x8, R16 ;  /* 0x000000081d1c8825 */ /* 0x010fe200078e0010 */
[----:B------:R-:W-:-:S02]  /*03a0*/  CS2R R16, SRZ ;  /* 0x0000000000107805 */ /* 0x000fc4000001ff00 */
[----:B------:R2:W5:Y:S04]  /*03b0*/  @!P2 LDG.E.64 R24, desc[UR4][R12.64] ;  /* 0x000000040c18a981 */ /* 0x000568000c1e1b00 */
[----:B------:R0:W5:Y:S01]  /*03c0*/  @!P1 LDG.E.64 R16, desc[UR4][R2.64] ;  /* 0x0000000402109981 */ /* 0x000162000c1e1b00 */
[----:B--2---:R-:W-:-:S05]  /*03d0*/  @!P6 IMAD.WIDE.U32 R12, R21, 0x8, R18 ;  /* 0x00000008150ce825 */ /* 0x004fca00078e0012 */
[----:B------:R0:W5:Y:S01]  /*03e0*/  @!P6 LDG.E.64 R14, desc[UR4][R12.64] ;  /* 0x000000040c0ee981 */ /* 0x000162000c1e1b00 */
[----:B------:R-:W-:-:S06]  /*03f0*/  CS2R R18, SRZ ;  /* 0x0000000000127805 */ /* 0x000fcc000001ff00 */
[----:B------:R0:W5:Y:S01]  /*0400*/  @!P0 LDG.E.64 R18, desc[UR4][R28.64] ;  /* 0x000000041c128981 */ /* 0x000162000c1e1b00 */
[----:B------:R-:W-:Y:S01]  /*0410*/  ISETP.GE.U32.AND P0, PT, R5, R0, PT ;  /* 0x000000000500720c */ /* 0x000fe20003f06070 */
[----:B------:R-:W-:Y:S04]  /*0420*/  BSSY.RECONVERGENT B0, `(.L_x_2215) ;  /* 0x0000074000007945 */ /* 0x000fe80003800200 */
[----:B------:R-:W-:Y:S08]  /*0430*/  BSSY.RELIABLE B1, `(.L_x_2216) ;  /* 0x0000064000017945 */ /* 0x000ff00003800100 */
[----:B0-----:R-:W-:Y:S05]  /*0440*/  @P0 BRA `(.L_x_2217) ;  /* 0x0000000000780947 */ /* 0x001fea0003800000 */
[----:B------:R-:W0:Y:S01]  /*0450*/  LDC.64 R2, c[0x0][0x388] ;  /* 0x0000e200ff027b82 */ /* 0x000e220000000a00 */
[----:B-----5:R-:W1:Y:S01]  /*0460*/  DSETP.GEU.AND P0, PT, R10, RZ, PT ;  /* 0x000000ff0a00722a */ /* 0x020e620003f0e000 */
[----:B------:R-:W-:Y:S01]  /*0470*/  IMAD.IADD R27, R20, 0x1, R5 ;  /* 0x00000001141b7824 */ /* 0x000fe200078e0205 */
        /* <DEDUP_REMOVED lines=10> */
[----:B------:R-:W-:-:S03]  /*0520*/  ISETP.GE.U32.AND P0, PT, R5, R0, PT ;  /* 0x000000000500720c */ /* 0x000fc60003f06070 */
[----:B------:R0:W-:Y:S10]  /*0530*/  STG.E.64 desc[UR4][R2.64], R10 ;  /* 0x0000000a02007986 */ /* 0x0001f4000c101b04 */
[----:B------:R-:W-:Y:S05]  /*0540*/  @P0 BRA `(.L_x_2218) ;  /* 0x0000000000780947 */ /* 0x000fea0003800000 */
[----:B0-----:R-:W0:Y:S01]  /*0550*/  LDC.64 R2, c[0x0][0x388] ;  /* 0x0000e200ff027b82 */ /* 0x001e220000000a00 */
[----:B------:R-:W1:Y:S01]  /*0560*/  DSETP.GEU.AND P0, PT, R8, RZ, PT ;  /* 0x000000ff0800722a */ /* 0x000e620003f0e000 */
        /* <DEDUP_REMOVED lines=12> */
.L_x_2217:
[----:B------:R-:W-:-:S13]  /*0630*/  ISETP.GE.U32.AND P0, PT, R5, R0, PT ;  /* 0x000000000500720c */ /* 0x000fda0003f06070 */
[----:B------:R-:W-:Y:S05]  /*0640*/  @P0 BRA `(.L_x_2219) ;  /* 0x0000000000780947 */ /* 0x000fea0003800000 */
[----:B0----5:R-:W0:Y:S01]  /*0650*/  LDC.64 R8, c[0x0][0x388] ;  /* 0x0000e200ff087b82 */ /* 0x021e220000000a00 */
        /* <DEDUP_REMOVED lines=13> */
.L_x_2218:
[----:B------:R-:W-:-:S13]  /*0730*/  ISETP.GE.U32.AND P0, PT, R5, R0, PT ;  /* 0x000000000500720c */ /* 0x000fda0003f06070 */
[----:B------:R-:W-:Y:S05]  /*0740*/  @P0 BRA `(.L_x_2220) ;  /* 0x0000000000780947 */ /* 0x000fea0003800000 */
[----:B------:R-:W2:Y:S01]  /*0750*/  LDC.64 R6, c[0x0][0x388] ;  /* 0x0000e200ff067b82 */ /* 0x000ea20000000a00 */
[----:B------:R-:W1:Y:S01]  /*0760*/  DSETP.GEU.AND P0, PT, R22, RZ, PT ;  /* 0x000000ff1600722a */ /* 0x000e620003f0e000 */
[----:B0-----:R-:W-:Y:S01]  /*0770*/  IMAD.IADD R11, R20, 0x1, R5 ;  /* 0x00000001140b7824 */ /* 0x001fe200078e0205 */
[----:B-1----:R-:W-:Y:S01]  /*0780*/  FSEL R3, RZ, 3.37028055040000000000e+12, P0 ;  /* 0x54442d18ff037808 */ /* 0x002fe20000000000 */
[----:B------:R-:W-:Y:S01]  /*0790*/  VIADD R5, R5, 0x80 ;  /* 0x0000008005057836 */ /* 0x000fe20000000000 */
[----:B------:R-:W-:Y:S01]  /*07a0*/  FSEL R9, RZ, 2.1426990032196044922, P0 ;  /* 0x400921fbff097808 */ /* 0x000fe20000000000 */
[----:B--2---:R-:W-:-:S15]  /*07b0*/  IMAD.WIDE.U32 R6, R11, 0x8, R6 ;  /* 0x000000080b067825 */ /* 0x004fde00078e0006 */
[----:B------:R-:W-:-:S15]  /*07c0*/  NOP ;  /* 0x0000000000007918 */ /* 0x000fde0000000000 */
[----:B------:R-:W-:-:S15]  /*07d0*/  NOP ;  /* 0x0000000000007918 */ /* 0x000fde0000000000 */
[----:B------:R-:W-:-:S14]  /*07e0*/  NOP ;  /* 0x0000000000007918 */ /* 0x000fdc0000000000 */
[----:B------:R-:W0:Y:S02]  /*07f0*/  DSETP.NAN.AND P0, PT, R22, R22, PT ;  /* 0x000000161600722a */ /* 0x000e240003f08000 */
[----:B0-----:R-:W-:Y:S02]  /*0800*/  FSEL R2, R3, R22, !P0 ;  /* 0x0000001603027208 */ /* 0x001fe40004000000 */
[----:B------:R-:W-:-:S05]  /*0810*/  FSEL R3, R9, R23, !P0 ;  /* 0x0000001709037208 */ /* 0x000fca0004000000 */
[----:B------:R1:W-:Y:S02]  /*0820*/  STG.E.64 desc[UR4][R6.64], R2 ;  /* 0x0000000206007986 */ /* 0x0003e4000c101b04 */
.L_x_2219:
[----:B------:R-:W-:-:S13]  /*0830*/  ISETP.GE.U32.AND P0, PT, R5, R0, PT ;  /* 0x000000000500720c */ /* 0x000fda0003f06070 */
[----:B------:R-:W-:Y:S05]  /*0840*/  @P0 BRA `(.L_x_2221) ;  /* 0x00000000007c0947 */ /* 0x000fea0003800000 */
[----:B-1---5:R-:W1:Y:S01]  /*0850*/  LDC.64 R6, c[0x0][0x388] ;  /* 0x0000e200ff067b82 */ /* 0x022e620000000a00 */
[----:B------:R-:W0:Y:S01]  /*0860*/  DSETP.GEU.AND P0, PT, R24, RZ, PT ;  /* 0x000000ff1800722a */ /* 0x000e220003f0e000 */
[----:B------:R-:W-:Y:S01]  /*0870*/  IMAD.IADD R11, R20, 0x1, R5 ;  /* 0x00000001140b7824 */ /* 0x000fe200078e0205 */
[----:B0-----:R-:W-:Y:S01]  /*0880*/  FSEL R3, RZ, 3.37028055040000000000e+12, P0 ;  /* 0x54442d18ff037808 */ /* 0x001fe20000000000 */
[----:B------:R-:W-:Y:S01]  /*0890*/  VIADD R5, R5, 0x80 ;  /* 0x0000008005057836 */ /* 0x000fe20000000000 */
        /* <DEDUP_REMOVED lines=8> */
[----:B------:R2:W-:Y:S02]  /*0920*/  STG.E.64 desc[UR4][R6.64], R2 ;  /* 0x0000000206007986 */ /* 0x0005e4000c101b04 */
.L_x_2220:
[----:B------:R-:W-:-:S13]  /*0930*/  ISETP.GE.U32.AND P0, PT, R5, R0, PT ;  /* 0x000000000500720c */ /* 0x000fda0003f06070 */
[----:B------:R-:W-:Y:S05]  /*0940*/  @P0 BREAK.RELIABLE B1 ;  /* 0x0000000000010942 */ /* 0x000fea0003800100 */
[----:B------:R-:W-:Y:S05]  /*0950*/  @P0 BRA `(.L_x_2222) ;  /* 0x0000000000800947 */ /* 0x000fea0003800000 */
[----:B--2---:R-:W2:Y:S01]  /*0960*/  LDC.64 R6, c[0x0][0x388] ;  /* 0x0000e200ff067b82 */ /* 0x004ea20000000a00 */
        /* <DEDUP_REMOVED lines=13> */
.L_x_2221:
[----:B------:R-:W-:-:S13]  /*0a40*/  ISETP.GE.U32.AND P0, PT, R5, R0, PT ;  /* 0x000000000500720c */ /* 0x000fda0003f06070 */
[----:B------:R-:W-:Y:S05]  /*0a50*/  @P0 BREAK.RELIABLE B1 ;  /* 0x0000000000010942 */ /* 0x000fea0003800100 */
[----:B------:R-:W-:Y:S05]  /*0a60*/  @P0 BRA `(.L_x_2222) ;  /* 0x00000000003c0947 */ /* 0x000fea0003800000 */
[----:B------:R-:W-:Y:S05]  /*0a70*/  BSYNC.RELIABLE B1 ;  /* 0x0000000000017941 */ /* 0x000fea0003800100 */
.L_x_2216:
[----:B-12--5:R-:W1:Y:S01]  /*0a80*/  LDC.64 R6, c[0x0][0x388] ;  /* 0x0000e200ff067b82 */ /* 0x026e620000000a00 */
        /* <DEDUP_REMOVED lines=13> */
.L_x_2222:
[----:B------:R-:W-:Y:S05]  /*0b60*/  BSYNC.RECONVERGENT B0 ;  /* 0x0000000000007941 */ /* 0x000fea0003800200 */
.L_x_2215:
[----:B------:R-:W-:Y:S05]  /*0b70*/  WARPSYNC.ALL ;  /* 0x0000000000007948 */ /* 0x000fea0003800000 */
[----:B------:R-:W-:-:S13]  /*0b80*/  ISETP.GE.U32.AND P0, PT, R5, R0, PT ;  /* 0x000000000500720c */ /* 0x000fda0003f06070 */
[----:B------:R-:W-:Y:S05]  /*0b90*/  @P0 EXIT ;  /* 0x000000000000094d */ /* 0x000fea0003800000 */
[----:B0123--:R-:W0:Y:S01]  /*0ba0*/  LDC.64 R2, c[0x0][0x388] ;  /* 0x0000e200ff027b82 */ /* 0x00fe220000000a00 */
[----:B-----5:R-:W1:Y:S01]  /*0bb0*/  DSETP.GEU.AND P0, PT, R14, RZ, PT ;  /* 0x000000ff0e00722a */ /* 0x020e620003f0e000 */
[----:B------:R-:W-:Y:S01]  /*0bc0*/  IMAD.IADD R7, R20, 0x1, R5 ;  /* 0x0000000114077824 */ /* 0x000fe200078e0205 */
[----:B-1----:R-:W-:Y:S02]  /*0bd0*/  FSEL R5, RZ, 3.37028055040000000000e+12, P0 ;  /* 0x54442d18ff057808 */ /* 0x002fe40000000000 */
        /* <DEDUP_REMOVED lines=10> */
.L_x_2214:
[----:B------:R-:W0:Y:S01]  /*0c80*/  S2R R22, SR_TID.X ;  /* 0x0000000000167919 */ /* 0x000e220000002100 */
[----:B------:R-:W1:Y:S02]  /*0c90*/  LDC.64 R2, c[0x0][0x390] ;  /* 0x0000e400ff027b82 */ /* 0x000e640000000a00 */
[----:B-1----:R-:W-:-:S04]  /*0ca0*/  IMAD.WIDE.U32 R2, R20, 0x8, R2 ;  /* 0x0000000814027825 */ /* 0x002fc800078e0002 */
[----:B0-----:R-:W-:-:S05]  /*0cb0*/  IMAD.WIDE.U32 R2, R22, 0x10, R2 ;  /* 0x0000001016027825 */ /* 0x001fca00078e0002 */
[----:B------:R-:W2:Y:S04]  /*0cc0*/  LDG.E.128 R8, desc[UR4][R2.64] ;  /* 0x0000000402087981 */ /* 0x000ea8000c1e1d00 */
[----:B------:R-:W3:Y:S04]  /*0cd0*/  LDG.E.128 R16, desc[UR4][R2.64+0x800] ;  /* 0x0008000402107981 */ /* 0x000ee8000c1e1d00 */
[----:B------:R-:W4:Y:S04]  /*0ce0*/  LDG.E.128 R12, desc[UR4][R2.64+0x1000] ;  /* 0x00100004020c7981 */ /* 0x000f28000c1e1d00 */
[----:B------:R0:W5:Y:S01]  /*0cf0*/  LDG.E.128 R4, desc[UR4][R2.64+0x1800] ;  /* 0x0018000402047981 */ /* 0x000162000c1e1d00 */
[----:B--2---:R-:W1:Y:S02]  /*0d00*/  DSETP.GEU.AND P1, PT, R8, RZ, PT ;  /* 0x000000ff0800722a */ /* 0x004e640003f2e000 */
[----:B-1----:R-:W-:-:S02]  /*0d10*/  FSEL R23, RZ, 2.1426990032196044922, P1 ;  /* 0x400921fbff177808 */ /* 0x002fc40000800000 */
[----:B------:R-:W-:-:S15]  /*0d20*/  FSEL R21, RZ, 3.37028055040000000000e+12, P1 ;  /* 0x54442d18ff157808 */ /* 0x000fde0000800000 */
[----:B------:R-:W-:-:S15]  /*0d30*/  NOP ;  /* 0x0000000000007918 */ /* 0x000fde0000000000 */
[----:B------:R-:W-:-:S15]  /*0d40*/  NOP ;  /* 0x0000000000007918 */ /* 0x000fde0000000000 */
[----:B------:R-:W-:-:S15]  /*0d50*/  NOP ;  /* 0x0000000000007918 */ /* 0x000fde0000000000 */
[----:B------:R-:W0:Y:S02]  /*0d60*/  DSETP.NAN.AND P2, PT, R8, R8, PT ;  /* 0x000000080800722a */ /* 0x000e240003f48000 */
[----:B0-----:R-:W-:Y:S02]  /*0d70*/  FSEL R3, R23, R9, !P2 ;  /* 0x0000000917037208 */ /* 0x001fe40005000000 */
[----:B------:R-:W-:-:S15]  /*0d80*/  FSEL R2, R21, R8, !P2 ;  /* 0x0000000815027208 */ /* 0x000fde0005000000 */
[----:B------:R-:W-:-:S15]  /*0d90*/  NOP ;  /* 0x0000000000007918 */ /* 0x000fde0000000000 */
[----:B------:R-:W-:-:S15]  /*0da0*/  NOP ;  /* 0x0000000000007918 */ /* 0x000fde0000000000 */
[----:B------:R-:W-:-:S15]  /*0db0*/  NOP ;  /* 0x0000000000007918 */ /* 0x000fde0000000000 */
[----:B------:R-:W0:Y:S02]  /*0dc0*/  DSETP.GEU.AND P3, PT, R10, RZ, PT ;  /* 0x000000ff0a00722a */ /* 0x000e240003f6e000 */
[----:B0-----:R-:W-:Y:S02]  /*0dd0*/  FSEL R9, RZ, 3.37028055040000000000e+12, P3 ;  /* 0x54442d18ff097808 */ /* 0x001fe40001800000 */
[----:B------:R-:W-:-:S15]  /*0de0*/  FSEL R21, RZ, 2.1426990032196044922, P3 ;  /* 0x400921fbff157808 */ /* 0x000fde0001800000 */
        /* <DEDUP_REMOVED lines=9> */
[----:B---3--:R-:W0:Y:S02]  /*0e80*/  DSETP.GEU.AND P6, PT, R16, RZ, PT ;  /* 0x000000ff1000722a */ /* 0x008e240003fce000 */
        /* <DEDUP_REMOVED lines=19> */
[----:B------:R-:W0:Y:S01]  /*0fc0*/  LDC.64 R16, c[0x0][0x388] ;  /* 0x0000e200ff107b82 */ /* 0x000e220000000a00 */
[----:B------:R-:W-:Y:S01]  /*0fd0*/  FSEL R19, R21, R19, !P1 ;  /* 0x0000001315137208 */ /* 0x000fe20004800000 */
[----:B0-----:R-:W-:-:S04]  /*0fe0*/  IMAD.WIDE.U32 R16, R20, 0x8, R16 ;  /* 0x0000000814107825 */ /* 0x001fc800078e0010 */
[----:B------:R-:W-:-:S15]  /*0ff0*/  IMAD.WIDE.U32 R22, R22, 0x10, R16 ;  /* 0x0000001016167825 */ /* 0x000fde00078e0010 */
[----:B------:R-:W-:-:S15]  /*1000*/  NOP ;  /* 0x0000000000007918 */ /* 0x000fde0000000000 */
[----:B------:R-:W-:-:S15]  /*1010*/  NOP ;  /* 0x0000000000007918 */ /* 0x000fde0000000000 */
[----:B------:R-:W-:-:S09]  /*1020*/  NOP ;  /* 0x0000000000007918 */ /* 0x000fd20000000000 */
[----:B----4-:R-:W0:Y:S02]  /*1030*/  DSETP.GEU.AND P4, PT, R14, RZ, PT ;  /* 0x000000ff0e00722a */ /* 0x010e240003f8e000 */
[----:B0-----:R-:W-:Y:S02]  /*1040*/  FSEL R21, RZ, 2.1426990032196044922, P4 ;  /* 0x400921fbff157808 */ /* 0x001fe40002000000 */
[----:B------:R-:W-:-:S15]  /*1050*/  FSEL R17, RZ, 3.37028055040000000000e+12, P4 ;  /* 0x54442d18ff117808 */ /* 0x000fde0002000000 */
        /* <DEDUP_REMOVED lines=15> */
[----:B------:R-:W0:Y:S02]  /*1150*/  DSETP.NAN.AND P3, PT, R12, R12, PT ;  /* 0x0000000c0c00722a */ /* 0x000e240003f68000 */
[----:B0-----:R-:W-:Y:S02]  /*1160*/  FSEL R12, R25, R12, !P3 ;  /* 0x0000000c190c7208 */ /* 0x001fe40005800000 */
[----:B------:R-:W-:-:S05]  /*1170*/  FSEL R13, R27, R13, !P3 ;  /* 0x0000000d1b0d7208 */ /* 0x000fca0005800000 */
[----:B------:R-:W-:-:S15]  /*1180*/  STG.E.128 desc[UR4][R22.64+0x1000], R12 ;  /* 0x0010000c16007986 */ /* 0x000fde000c101d04 */
[----:B------:R-:W-:-:S15]  /*1190*/  NOP ;  /* 0x0000000000007918 */ /* 0x000fde0000000000 */
[----:B------:R-:W-:-:S15]  /*11a0*/  NOP ;  /* 0x0000000000007918 */ /* 0x000fde0000000000 */
[----:B------:R-:W-:-:S10]  /*11b0*/  NOP ;  /* 0x0000000000007918 */ /* 0x000fd40000000000 */
[----:B-----5:R-:W0:Y:S02]  /*11c0*/  DSETP.GEU.AND P1, PT, R6, RZ, PT ;  /* 0x000000ff0600722a */ /* 0x020e240003f2e000 */
[----:B0-----:R-:W-:Y:S02]  /*11d0*/  FSEL R21, RZ, 3.37028055040000000000e+12, P1 ;  /* 0x54442d18ff157808 */ /* 0x001fe40000800000 */
[----:B------:R-:W-:-:S15]  /*11e0*/  FSEL R25, RZ, 2.1426990032196044922, P1 ;  /* 0x400921fbff197808 */ /* 0x000fde0000800000 */
        /* <DEDUP_REMOVED lines=10> */
[----:B0-----:R-:W-:Y:S01]  /*1290*/  FSEL R18, R21, R6, !P2 ;  /* 0x0000000615127208 */ /* 0x001fe20005000000 */
[----:B------:R-:W-:Y:S01]  /*12a0*/  IMAD.MOV.U32 R6, RZ, RZ, R0 ;  /* 0x000000ffff067224 */ /* 0x000fe200078e0000 */
[----:B------:R-:W-:Y:S01]  /*12b0*/  FSEL R21, R25, R7, !P2 ;  /* 0x0000000719157208 */ /* 0x000fe20005000000 */
[----:B------:R-:W-:Y:S02]  /*12c0*/  IMAD.MOV.U32 R7, RZ, RZ, R11 ;  /* 0x000000ffff077224 */ /* 0x000fe400078e000b */
[----:B------:R-:W-:Y:S02]  /*12d0*/  IMAD.MOV.U32 R11, RZ, RZ, R19 ;  /* 0x000000ffff0b7224 */ /* 0x000fe400078e0013 */
[----:B------:R-:W-:-:S03]  /*12e0*/  IMAD.MOV.U32 R19, RZ, RZ, R21 ;  /* 0x000000ffff137224 */ /* 0x000fc600078e0015 */
[----:B------:R-:W-:-:S15]  /*12f0*/  STG.E.128 desc[UR4][R22.64+0x800], R8 ;  /* 0x0008000816007986 */ /* 0x000fde000c101d04 */
[----:B------:R-:W-:-:S15]  /*1300*/  NOP ;  /* 0x0000000000007918 */ /* 0x000fde0000000000 */
[----:B------:R-:W-:-:S15]  /*1310*/  NOP ;  /* 0x0000000000007918 */ /* 0x000fde0000000000 */
[----:B------:R-:W-:-:S07]  /*1320*/  NOP ;  /* 0x0000000000007918 */ /* 0x000fce0000000000 */
[----:B------:R-:W0:Y:S02]  /*1330*/  DSETP.NAN.AND P0, PT, R4, R4, PT ;  /* 0x000000040400722a */ /* 0x000e240003f08000 */
[----:B0-----:R-:W-:Y:S01]  /*1340*/  FSEL R16, R17, R4, !P0 ;  /* 0x0000000411107208 */ /* 0x001fe20004000000 */
[----:B------:R-:W-:Y:S01]  /*1350*/  IMAD.MOV.U32 R4, RZ, RZ, R2 ;  /* 0x000000ffff047224 */ /* 0x000fe200078e0002 */
[----:B------:R-:W-:Y:S01]  /*1360*/  FSEL R17, R27, R5, !P0 ;  /* 0x000000051b117208 */ /* 0x000fe20004000000 */
[----:B------:R-:W-:-:S04]  /*1370*/  IMAD.MOV.U32 R5, RZ, RZ, R3 ;  /* 0x000000ffff057224 */ /* 0x000fc800078e0003 */
[----:B------:R-:W-:Y:S04]  /*1380*/  STG.E.128 desc[UR4][R22.64+0x1800], R16 ;  /* 0x0018001016007986 */ /* 0x000fe8000c101d04 */
[----:B------:R-:W-:Y:S01]  /*1390*/  STG.E.128 desc[UR4][R22.64], R4 ;  /* 0x0000000416007986 */ /* 0x000fe2000c101d04 */
[----:B------:R-:W-:Y:S05]  /*13a0*/  EXIT ;  /* 0x000000000000794d */ /* 0x000fea0003800000 */
.L_x_2223:
        /* <DEDUP_REMOVED lines=13> */
.L_x_2260:


//--------------------- .text._ZN2at6native29vectorized_elementwise_kernelILi4EZZZNS0_17angle_kernel_cudaERNS_18TensorIteratorBaseEENKUlvE0_clEvENKUlvE_clEvEUldE_St5arrayIPcLm2EEEEviT0_T1_ --------------------------
	.section	.text._ZN2at6native29vectorized_elementwise_kernelILi4EZZZNS0_17angle_kernel_cudaERNS_18TensorIteratorBaseEENKUlvE0_clEvENKUlvE_clEvEUldE_St5arrayIPcLm2EEEEviT0_T1_,"ax",@progbits
	.align	128
        .global         _ZN2at6native29vectorized_elementwise_kernelILi4EZZZNS0_17angle_kernel_cudaERNS_18TensorIteratorBaseEENKUlvE0_clEvENKUlvE_clEvEUldE_St5arrayIPcLm2EEEEviT0_T1_
        .type           _ZN2at6native29vectorized_elementwise_kernelILi4EZZZNS0_17angle_kernel_cudaERNS_18TensorIteratorBaseEENKUlvE0_clEvENKUlvE_clEvEUldE_St5arrayIPcLm2EEEEviT0_T1_,@function
        .size           _ZN2at6native29vectorized_elementwise_kernelILi4EZZZNS0_17angle_kernel_cudaERNS_18TensorIteratorBaseEENKUlvE0_clEvENKUlvE_clEvEUldE_St5arrayIPcLm2EEEEviT0_T1_,(.L_x_2261 - _ZN2at6native29vectorized_elementwise_kernelILi4EZZZNS0_17angle_kernel_cudaERNS_18TensorIteratorBaseEENKUlvE0_clEvENKUlvE_clEvEUldE_St5arrayIPcLm2EEEEviT0_T1_)
        .other          _ZN2at6native29vectorized_elementwise_kernelILi4EZZZNS0_17angle_kernel_cudaERNS_18TensorIteratorBaseEENKUlvE0_clEvENKUlvE_clEvEUldE_St5arrayIPcLm2EEEEviT0_T1_,@"STO_CUDA_ENTRY STV_DEFAULT"
_ZN2at6native29vectorized_elementwise_kernelILi4EZZZNS0_17angle_kernel_cudaERNS_18TensorIteratorBaseEENKUlvE0_clEvENKUlvE_clEvEUldE_St5arrayIPcLm2EEEEviT0_T1_:
.text._ZN2at6native29vectorized_elementwise_kernelILi4EZZZNS0_17angle_kernel_cudaERNS_18TensorIteratorBaseEENKUlvE0_clEvENKUlvE_clEvEUldE_St5arrayIPcLm2EEEEviT0_T1_:
        /* <DEDUP_REMOVED lines=99> */
.L_x_2227:
        /* <DEDUP_REMOVED lines=16> */
.L_x_2228:
        /* <DEDUP_REMOVED lines=16> */
.L_x_2229:
        /* <DEDUP_REMOVED lines=16> */
.L_x_2230:
        /* <DEDUP_REMOVED lines=17> */
.L_x_2231:
[----:B------:R-:W-:-:S13]  /*0a40*/  ISETP.GE.U32.AND P0, PT, R5, R0, PT ;  /* 0x000000000500720c */ /* 0x000fda0003f06070 */
[----:B------:R-:W-:Y:S05]  /*0a50*/  @P0 BREAK.RELIABLE B1 ;  /* 0x0000000000010942 */ /* 0x000fea0003800100 */
[----:B------:R-:W-:Y:S05]  /*0a60*/  @P0 BRA `(.L_x_2232) ;  /* 0x00000000003c0947 */ /* 0x000fea0003800000 */
[----:B------:R-:W-:Y:S05]  /*0a70*/  BSYNC.RELIABLE B1 ;  /* 0x0000000000017941 */ /* 0x000fea0003800100 */
.L_x_2226:
        /* <DEDUP_REMOVED lines=14> */
.L_x_2232:
[----:B------:R-:W-:Y:S05]  /*0b60*/  BSYNC.RECONVERGENT B0 ;  /* 0x0000000000007941 */ /* 0x000fea0003800200 */
.L_x_2225:
        /* <DEDUP_REMOVED lines=17> */
.L_x_2224:
[----:B------:R-:W0:Y:S01]  /*0c80*/  S2R R22, SR_TID.X ;  /* 0x0000000000167919 */ /* 0x000e220000002100 */
[----:B------:R-:W1:Y:S02]  /*0c90*/  LDC.64 R2, c[0x0][0x390] ;  /* 0x0000e400ff027b82 */ /* 0x000e640000000a00 */
[----:B-1----:R-:W-:-:S04]  /*0ca0*/  IMAD.WIDE.U32 R2, R20, 0x8, R2 ;  /* 0x0000000814027825 */ /* 0x002fc800078e0002 */
[----:B0-----:R-:W-:-:S05]  /*0cb0*/  IMAD.WIDE.U32 R2, R22, 0x20, R2 ;  /* 0x0000002016027825 */ /* 0x001fca00078e0002 */
[----:B------:R-:W2:Y:S04]  /*0cc0*/  LDG.E.ENL2.256 R12, R16, desc[UR4][R2.64] ;  /* 0xfe0000040210797e */ /* 0x000ea8000812190c */
[----:B------:R0:W3:Y:S01]  /*0cd0*/  LDG.E.ENL2.256 R4, R8, desc[UR4][R2.64+0x1000] ;  /* 0xfe0080040208797e */ /* 0x0000e20008121904 */
[----:B--2---:R-:W1:Y:S02]  /*0ce0*/  DSETP.GEU.AND P1, PT, R16, RZ, PT ;  /* 0x000000ff1000722a */ /* 0x004e640003f2e000 */
[----:B-1----:R-:W-:Y:S02]  /*0cf0*/  FSEL R21, RZ, 3.37028055040000000000e+12, P1 ;  /* 0x54442d18ff157808 */ /* 0x002fe40000800000 */
[----:B------:R-:W-:-:S15]  /*0d00*/  FSEL R23, RZ, 2.1426990032196044922, P1 ;  /* 0x400921fbff177808 */ /* 0x000fde0000800000 */
[----:B------:R-:W-:-:S15]  /*0d10*/  NOP ;  /* 0x0000000000007918 */ /* 0x000fde0000000000 */
[----:B------:R-:W-:-:S15]  /*0d20*/  NOP ;  /* 0x0000000000007918 */ /* 0x000fde0000000000 */
[----:B------:R-:W-:-:S15]  /*0d30*/  NOP ;  /* 0x0000000000007918 */ /* 0x000fde0000000000 */
[----:B------:R-:W1:Y:S02]  /*0d40*/  DSETP.NAN.AND P2, PT, R16, R16, PT ;  /* 0x000000101000722a */ /* 0x000e640003f48000 */
[----:B-1----:R-:W-:Y:S02]  /*0d50*/  FSEL R16, R21, R16, !P2 ;  /* 0x0000001015107208 */ /* 0x002fe40005000000 */
        /* <DEDUP_REMOVED lines=36> */
[----:B------:R-:W-:Y:S02]  /*0fa0*/  FSEL R19, R21, R15, !P1 ;  /* 0x0000000f15137208 */ /* 0x000fe40004800000 */
[----:B------:R-:W0:Y:S01]  /*0fb0*/  LDC.64 R14, c[0x0][0x388] ;  /* 0x0000e200ff0e7b82 */ /* 0x000e220000000a00 */
[----:B------:R-:W-:Y:S02]  /*0fc0*/  IMAD.MOV.U32 R18, RZ, RZ, R12 ;  /* 0x000000ffff127224 */ /* 0x000fe400078e000c */
[----:B0-----:R-:W-:-:S04]  /*0fd0*/  IMAD.WIDE.U32 R14, R20, 0x8, R14 ;  /* 0x00000008140e7825 */ /* 0x001fc800078e000e */
[----:B------:R-:W-:-:S15]  /*0fe0*/  IMAD.WIDE.U32 R22, R22, 0x20, R14 ;  /* 0x0000002016167825 */ /* 0x000fde00078e000e */
[----:B------:R-:W-:-:S15]  /*0ff0*/  NOP ;  /* 0x0000000000007918 */ /* 0x000fde0000000000 */
[----:B------:R-:W-:-:S15]  /*1000*/  NOP ;  /* 0x0000000000007918 */ /* 0x000fde0000000000 */
[----:B------:R-:W-:-:S06]  /*1010*/  NOP ;  /* 0x0000000000007918 */ /* 0x000fcc0000000000 */
[----:B---3--:R-:W0:Y:S02]  /*1020*/  DSETP.GEU.AND P4, PT, R10, RZ, PT ;  /* 0x000000ff0a00722a */ /* 0x008e240003f8e000 */
[----:B0-----:R-:W-:Y:S02]  /*1030*/  FSEL R15, RZ, 3.37028055040000000000e+12, P4 ;  /* 0x54442d18ff0f7808 */ /* 0x001fe40002000000 */
[----:B------:R-:W-:-:S15]  /*1040*/  FSEL R21, RZ, 2.1426990032196044922, P4 ;  /* 0x400921fbff157808 */ /* 0x000fde0002000000 */
[----:B------:R-:W-:-:S15]  /*1050*/  NOP ;  /* 0x0000000000007918 */ /* 0x000fde0000000000 */
[----:B------:R-:W-:-:S15]  /*1060*/  NOP ;  /* 0x0000000000007918 */ /* 0x000fde0000000000 */
[----:B------:R-:W-:-:S15]  /*1070*/  NOP ;  /* 0x0000000000007918 */ /* 0x000fde0000000000 */
[----:B------:R-:W0:Y:S02]  /*1080*/  DSETP.GEU.AND P2, PT, R8, RZ, PT ;  /* 0x000000ff0800722a */ /* 0x000e240003f4e000 */
[----:B0-----:R-:W-:Y:S02]  /*1090*/  FSEL R27, RZ, 2.1426990032196044922, P2 ;  /* 0x400921fbff1b7808 */ /* 0x001fe40001000000 */
        /* <DEDUP_REMOVED lines=34> */
[----:B------:R-:W-:-:S15]  /*12c0*/  IMAD.MOV.U32 R17, RZ, RZ, R13 ;  /* 0x000000ffff117224 */ /* 0x000fde00078e000d */
[----:B------:R-:W-:-:S15]  /*12d0*/  NOP ;  /* 0x0000000000007918 */ /* 0x000fde0000000000 */
[----:B------:R-:W-:-:S15]  /*12e0*/  NOP ;  /* 0x0000000000007918 */ /* 0x000fde0000000000 */
[----:B------:R-:W-:-:S10]  /*12f0*/  NOP ;  /* 0x0000000000007918 */ /* 0x000fd40000000000 */
[----:B------:R-:W0:Y:S02]  /*1300*/  DSETP.NAN.AND P2, PT, R6, R6, PT ;  /* 0x000000060600722a */ /* 0x000e240003f48000 */
[----:B0-----:R-:W-:Y:S01]  /*1310*/  FSEL R20, R21, R6, !P2 ;  /* 0x0000000615147208 */ /* 0x001fe20005000000 */
[----:B------:R-:W-:Y:S01]  /*1320*/  IMAD.MOV.U32 R6, RZ, RZ, R2 ;  /* 0x000000ffff067224 */ /* 0x000fe200078e0002 */
[----:B------:R-:W-:Y:S01]  /*1330*/  FSEL R21, R25, R7, !P2 ;  /* 0x0000000719157208 */ /* 0x000fe20005000000 */
[----:B------:R-:W-:-:S05]  /*1340*/  IMAD.MOV.U32 R7, RZ, RZ, R3 ;  /* 0x000000ffff077224 */ /* 0x000fca00078e0003 */
[----:B------:R0:W-:Y:S02]  /*1350*/  STG.E.ENL2.256 desc[UR4][R22.64], R4, R16 ;  /* 0xf80000041610797f */ /* 0x0001e4000f121804 */
[----:B0-----:R-:W-:Y:S02]  /*1360*/  IMAD.MOV.U32 R4, RZ, RZ, R14 ;  /* 0x000000ffff047224 */ /* 0x001fe400078e000e */
[----:B------:R-:W-:Y:S02]  /*1370*/  IMAD.MOV.U32 R5, RZ, RZ, R15 ;  /* 0x000000ffff057224 */ /* 0x000fe400078e000f */
[----:B------:R-:W-:Y:S02]  /*1380*/  IMAD.MOV.U32 R6, RZ, RZ, R20 ;  /* 0x000000ffff067224 */ /* 0x000fe400078e0014 */
[----:B------:R-:W-:-:S05]  /*1390*/  IMAD.MOV.U32 R7, RZ, RZ, R21 ;  /* 0x000000ffff077224 */ /* 0x000fca00078e0015 */
[----:B------:R-:W-:Y:S01]  /*13a0*/  STG.E.ENL2.256 desc[UR4][R22.64+0x1000], R8, R4 ;  /* 0xf80080081604797f */ /* 0x000fe2000f121804 */
[----:B------:R-:W-:Y:S05]  /*13b0*/  EXIT ;  /* 0x000000000000794d */ /* 0x000fea0003800000 */
.L_x_2233:
        /* <DEDUP_REMOVED lines=12> */
.L_x_2261:


//--------------------- .text._ZN2at6native29vectorized_elementwise_kernelILi8EZZZNS0_17angle_kernel_cudaERNS_18TensorIteratorBaseEENKUlvE0_clEvENKUlvE_clEvEUldE_St5arrayIPcLm2EEEEviT0_T1_ --------------------------
	.section	.text._ZN2at6native29vectorized_elementwise_kernelILi8EZZZNS0_17angle_kernel_cudaERNS_18TensorIteratorBaseEENKUlvE0_clEvENKUlvE_clEvEUldE_St5arrayIPcLm2EEEEviT0_T1_,"ax",@progbits
	.align	128
        .global         _ZN2at6native29vectorized_elementwise_kernelILi8EZZZNS0_17angle_kernel_cudaERNS_18TensorIteratorBaseEENKUlvE0_clEvENKUlvE_clEvEUldE_St5arrayIPcLm2EEEEviT0_T1_
        .type           _ZN2at6native29vectorized_elementwise_kernelILi8EZZZNS0_17angle_kernel_cudaERNS_18TensorIteratorBaseEENKUlvE0_clEvENKUlvE_clEvEUldE_St5arrayIPcLm2EEEEviT0_T1_,@function
        .size           _ZN2at6native29vectorized_elementwise_kernelILi8EZZZNS0_17angle_kernel_cudaERNS_18TensorIteratorBaseEENKUlvE0_clEvENKUlvE_clEvEUldE_St5arrayIPcLm2EEEEviT0_T1_,(.L_x_2262 - _ZN2at6native29vectorized_elementwise_kernelILi8EZZZNS0_17angle_kernel_cudaERNS_18TensorIteratorBaseEENKUlvE0_clEvENKUlvE_clEvEUldE_St5arrayIPcLm2EEEEviT0_T1_)
        .other          _ZN2at6native29vectorized_elementwise_kernelILi8EZZZNS0_17angle_kernel_cudaERNS_18TensorIteratorBaseEENKUlvE0_clEvENKUlvE_clEvEUldE_St5arrayIPcLm2EEEEviT0_T1_,@"STO_CUDA_ENTRY STV_DEFAULT"
_ZN2at6native29vectorized_elementwise_kernelILi8EZZZNS0_17angle_kernel_cudaERNS_18TensorIteratorBaseEENKUlvE0_clEvENKUlvE_clEvEUldE_St5arrayIPcLm2EEEEviT0_T1_:
.text._ZN2at6native29vectorized_elementwise_kernelILi8EZZZNS0_17angle_kernel_cudaERNS_18TensorIteratorBaseEENKUlvE0_clEvENKUlvE_clEvEUldE_St5arrayIPcLm2EEEEviT0_T1_:
[----:B------:R-:W-:Y:S01]  /*0000*/  LDC R1, c[0x0][0x37c] ;  /* 0x0000df00ff017b82 */ /* 0x000fe20000000800 */
[----:B------:R-:W-:Y:S05]  /*0010*/  EXIT ;  /* 0x000000000000794d */ /* 0x000fea0003800000 */
.L_x_2234:
        /* <DEDUP_REMOVED lines=14> */
.L_x_2262:


//--------------------- .nv.global.init           --------------------------
	.section	.nv.global.init,"aw",@progbits
.nv.global.init:
	.type		$str$6,@object
	.size		$str$6,(__unnamed_1 - $str$6)
$str$6:
        /*0000*/ 	.byte	0x66, 0x61, 0x6c, 0x73, 0x65, 0x00
	.type		__unnamed_1,@object
	.size		__unnamed_1,(__unnamed_5 - __unnamed_1)
__unnamed_1:
        /*0006*/ 	.byte	0x66, 0x65, 0x74, 0x63, 0x68, 0x5f, 0x61, 0x6e, 0x64, 0x5f, 0x63, 0x61, 0x73, 0x74, 0x00
	.type		__unnamed_5,@object
	.size		__unnamed_5,(__unnamed_3 - __unnamed_5)
__unnamed_5:
        /*0015*/ 	.byte	0x66, 0x65, 0x74, 0x63, 0x68, 0x5f, 0x61, 0x6e, 0x64, 0x5f, 0x63, 0x61, 0x73, 0x74, 0x00
	.type		__unnamed_3,@object
	.size		__unnamed_3,(__unnamed_7 - __unnamed_3)
__unnamed_3:
        /*0024*/ 	.byte	0x66, 0x65, 0x74, 0x63, 0x68, 0x5f, 0x61, 0x6e, 0x64, 0x5f, 0x63, 0x61, 0x73, 0x74, 0x00
	.type		__unnamed_7,@object
	.size		__unnamed_7,(__unnamed_2 - __unnamed_7)
__unnamed_7:
        /*0033*/ 	.byte	0x66, 0x65, 0x74, 0x63, 0x68, 0x5f, 0x61, 0x6e, 0x64, 0x5f, 0x63, 0x61, 0x73, 0x74, 0x00
	.type		__unnamed_2,@object
	.size		__unnamed_2,(__unnamed_6 - __unnamed_2)
__unnamed_2:
        /*0042*/ 	.byte	0x63, 0x61, 0x73, 0x74, 0x5f, 0x61, 0x6e, 0x64, 0x5f, 0x73, 0x74, 0x6f, 0x72, 0x65, 0x00
	.type		__unnamed_6,@object
	.size		__unnamed_6,(__unnamed_4 - __unnamed_6)
__unnamed_6:
        /*0051*/ 	.byte	0x63, 0x61, 0x73, 0x74, 0x5f, 0x61, 0x6e, 0x64, 0x5f, 0x73, 0x74, 0x6f, 0x72, 0x65, 0x00
	.type		__unnamed_4,@object
	.size		__unnamed_4,(__unnamed_8 - __unnamed_4)
__unnamed_4:
        /*0060*/ 	.byte	0x63, 0x61, 0x73, 0x74, 0x5f, 0x61, 0x6e, 0x64, 0x5f, 0x73, 0x74, 0x6f, 0x72, 0x65, 0x00
	.type		__unnamed_8,@object
	.size		__unnamed_8,($str$7 - __unnamed_8)
__unnamed_8:
        /*006f*/ 	.byte	0x63, 0x61, 0x73, 0x74, 0x5f, 0x61, 0x6e, 0x64, 0x5f, 0x73, 0x74, 0x6f, 0x72, 0x65, 0x00
	.type		$str$7,@object
	.size		$str$7,(.L_37 - $str$7)
$str$7:
        /*007e*/ 	.byte	0x2f, 0x72, 0x6f, 0x6f, 0x74, 0x2f, 0x2e, 0x70, 0x79, 0x65, 0x6e, 0x76, 0x2f, 0x76, 0x65, 0x72
        /*008e*/ 	.byte	0x73, 0x69, 0x6f, 0x6e, 0x73, 0x2f, 0x33, 0x2e, 0x31, 0x33, 0x2e, 0x31, 0x32, 0x2f, 0x6c, 0x69
        /*009e*/ 	.byte	0x62, 0x2f, 0x70, 0x79, 0x74, 0x68, 0x6f, 0x6e, 0x33, 0x2e, 0x31, 0x33, 0x2f, 0x73, 0x69, 0x74
        /*00ae*/ 	.byte	0x65, 0x2d, 0x70, 0x61, 0x63, 0x6b, 0x61, 0x67, 0x65, 0x73, 0x2f, 0x74, 0x6f, 0x72, 0x63, 0x68
        /*00be*/ 	.byte	0x2f, 0x69, 0x6e, 0x63, 0x6c, 0x75, 0x64, 0x65, 0x2f, 0x63, 0x31, 0x30, 0x2f, 0x63, 0x6f, 0x72
        /*00ce*/ 	.byte	0x65, 0x2f, 0x44, 0x79, 0x6e, 0x61, 0x6d, 0x69, 0x63, 0x43, 0x61, 0x73, 0x74, 0x2e, 0x68, 0x00
.L_37:


//--------------------- .nv.shared.reserved.0     --------------------------
	.section	.nv.shared.reserved.0,"aw",@nobits
	.weak		__nv_reservedSMEM_offset_0_alias
	.size		__nv_reservedSMEM_offset_0_alias, 0, 64
	.other		__nv_reservedSMEM_offset_0_alias,@"STO_CUDA_RESERVED_SHARED STV_DEFAULT"
__nv_reservedSMEM_offset_0_alias:
	.zero		0
	.zero		64


//--------------------- .nv.global                --------------------------
	.section	.nv.global,"aw",@nobits
.nv.global:
	.type		_ZN53_INTERNAL_d1c050ad_22_UnaryComplexKernels_cu_215f5bdc4cuda3std3__48in_placeE,@object
	.size		_ZN53_INTERNAL_d1c050ad_22_UnaryComplexKernels_cu_215f5bdc4cuda3std3__48in_placeE,(_ZN53_INTERNAL_d1c050ad_22_UnaryComplexKernels_cu_215f5bdc4cuda3std6ranges3__45__cpo8distanceE - _ZN53_INTERNAL_d1c050ad_22_UnaryComplexKernels_cu_215f5bdc4cuda3std3__48in_placeE)
_ZN53_INTERNAL_d1c050ad_22_UnaryComplexKernels_cu_215f5bdc4cuda3std3__48in_placeE:
	.zero		1
	.type		_ZN53_INTERNAL_d1c050ad_22_UnaryComplexKernels_cu_215f5bdc4cuda3std6ranges3__45__cpo8distanceE,@object
	.size		_ZN53_INTERNAL_d1c050ad_22_UnaryComplexKernels_cu_215f5bdc4cuda3std6ranges3__45__cpo8distanceE,(_ZN53_INTERNAL_d1c050ad_22_UnaryComplexKernels_cu_215f5bdc4cuda3std3__45__cpo6cbeginE - _ZN53_INTERNAL_d1c050ad_22_UnaryComplexKernels_cu_215f5bdc4cuda3std6ranges3__45__cpo8distanceE)
_ZN53_INTERNAL_d1c050ad_22_UnaryComplexKernels_cu_215f5bdc4cuda3std6ranges3__45__cpo8distanceE:
	.zero		1
	.type		_ZN53_INTERNAL_d1c050ad_22_UnaryComplexKernels_cu_215f5bdc4cuda3std3__45__cpo6cbeginE,@object
	.size		_ZN53_INTERNAL_d1c050ad_22_UnaryComplexKernels_cu_215f5bdc4cuda3std3__45__cpo6cbeginE,(_ZN53_INTERNAL_d1c050ad_22_UnaryComplexKernels_cu_215f5bdc4cuda3std6ranges3__45__cpo7advanceE - _ZN53_INTERNAL_d1c050ad_22_UnaryComplexKernels_cu_215f5bdc4cuda3std3__45__cpo6cbeginE)
_ZN53_INTERNAL_d1c050ad_22_UnaryComplexKernels_cu_215f5bdc4cuda3std3__45__cpo6cbeginE:
	.zero		1
	.type		_ZN53_INTERNAL_d1c050ad_22_UnaryComplexKernels_cu_215f5bdc4cuda3std6ranges3__45__cpo7advanceE,@object
	.size		_ZN53_INTERNAL_d1c050ad_22_UnaryComplexKernels_cu_215f5bdc4cuda3std6ranges3__45__cpo7advanceE,(_ZN53_INTERNAL_d1c050ad_22_UnaryComplexKernels_cu_215f5bdc4cuda3std3__45__cpo7crbeginE - _ZN53_INTERNAL_d1c050ad_22_UnaryComplexKernels_cu_215f5bdc4cuda3std6ranges3__45__cpo7advanceE)
_ZN53_INTERNAL_d1c050ad_22_UnaryComplexKernels_cu_215f5bdc4cuda3std6ranges3__45__cpo7advanceE:
	.zero		1
	.type		_ZN53_INTERNAL_d1c050ad_22_UnaryComplexKernels_cu_215f5bdc4cuda3std3__45__cpo7crbeginE,@object
	.size		_ZN53_INTERNAL_d1c050ad_22_UnaryComplexKernels_cu_215f5bdc4cuda3std3__45__cpo7crbeginE,(_ZN53_INTERNAL_d1c050ad_22_UnaryComplexKernels_cu_215f5bdc4cuda3std6ranges3__45__cpo4dataE - _ZN53_INTERNAL_d1c050ad_22_UnaryComplexKernels_cu_215f5bdc4cuda3std3__45__cpo7crbeginE)
_ZN53_INTERNAL_d1c050ad_22_UnaryComplexKernels_cu_215f5bdc4cuda3std3__45__cpo7crbeginE:
	.zero		1
	.type		_ZN53_INTERNAL_d1c050ad_22_UnaryComplexKernels_cu_215f5bdc4cuda3std6ranges3__45__cpo4dataE,@object
	.size		_ZN53_INTERNAL_d1c050ad_22_UnaryComplexKernels_cu_215f5bdc4cuda3std6ranges3__45__cpo4dataE,(_ZN53_INTERNAL_d1c050ad_22_UnaryComplexKernels_cu_215f5bdc4cuda3std6ranges3__45__cpo5beginE - _ZN53_INTERNAL_d1c050ad_22_UnaryComplexKernels_cu_215f5bdc4cuda3std6ranges3__45__cpo4dataE)
_ZN53_INTERNAL_d1c050ad_22_UnaryComplexKernels_cu_215f5bdc4cuda3std6ranges3__45__cpo4dataE:
	.zero		1
	.type		_ZN53_INTERNAL_d1c050ad_22_UnaryComplexKernels_cu_215f5bdc4cuda3std6ranges3__45__cpo5beginE,@object
	.size		_ZN53_INTERNAL_d1c050ad_22_UnaryComplexKernels_cu_215f5bdc4cuda3std6ranges3__45__cpo5beginE,(_ZN53_INTERNAL_d1c050ad_22_UnaryComplexKernels_cu_215f5bdc4cuda3std3__455_GLOBAL__N__d1c050ad_22_UnaryComplexKernels_cu_215f5bdc6ignoreE - _ZN53_INTERNAL_d1c050ad_22_UnaryComplexKernels_cu_215f5bdc4cuda3std6ranges3__45__cpo5beginE)
_ZN53_INTERNAL_d1c050ad_22_UnaryComplexKernels_cu_215f5bdc4cuda3std6ranges3__45__cpo5beginE:
	.zero		1
	.type		_ZN53_INTERNAL_d1c050ad_22_UnaryComplexKernels_cu_215f5bdc4cuda3std3__455_GLOBAL__N__d1c050ad_22_UnaryComplexKernels_cu_215f5bdc6ignoreE,@object
	.size		_ZN53_INTERNAL_d1c050ad_22_UnaryComplexKernels_cu_215f5bdc4cuda3std3__455_GLOBAL__N__d1c050ad_22_UnaryComplexKernels_cu_215f5bdc6ignoreE,(_ZN53_INTERNAL_d1c050ad_22_UnaryComplexKernels_cu_215f5bdc4cuda3std6ranges3__45__cpo4sizeE - _ZN53_INTERNAL_d1c050ad_22_UnaryComplexKernels_cu_215f5bdc4cuda3std3__455_GLOBAL__N__d1c050ad_22_UnaryComplexKernels_cu_215f5bdc6ignoreE)
_ZN53_INTERNAL_d1c050ad_22_UnaryComplexKernels_cu_215f5bdc4cuda3std3__455_GLOBAL__N__d1c050ad_22_UnaryComplexKernels_cu_215f5bdc6ignoreE:
	.zero		1
	.type		_ZN53_INTERNAL_d1c050ad_22_UnaryComplexKernels_cu_215f5bdc4cuda3std6ranges3__45__cpo4sizeE,@object
	.size		_ZN53_INTERNAL_d1c050ad_22_UnaryComplexKernels_cu_215f5bdc4cuda3std6ranges3__45__cpo4sizeE,(_ZN53_INTERNAL_d1c050ad_22_UnaryComplexKernels_cu_215f5bdc4cuda3std3__45__cpo5beginE - _ZN53_INTERNAL_d1c050ad_22_UnaryComplexKernels_cu_215f5bdc4cuda3std6ranges3__45__cpo4sizeE)
_ZN53_INTERNAL_d1c050ad_22_UnaryComplexKernels_cu_215f5bdc4cuda3std6ranges3__45__cpo4sizeE:
	.zero		1
	.type		_ZN53_INTERNAL_d1c050ad_22_UnaryComplexKernels_cu_215f5bdc4cuda3std3__45__cpo5beginE,@object
	.size		_ZN53_INTERNAL_d1c050ad_22_UnaryComplexKernels_cu_215f5bdc4cuda3std3__45__cpo5beginE,(_ZN53_INTERNAL_d1c050ad_22_UnaryComplexKernels_cu_215f5bdc4cuda3std6ranges3__45__cpo6cbeginE - _ZN53_INTERNAL_d1c050ad_22_UnaryComplexKernels_cu_215f5bdc4cuda3std3__45__cpo5beginE)
_ZN53_INTERNAL_d1c050ad_22_UnaryComplexKernels_cu_215f5bdc4cuda3std3__45__cpo5beginE:
	.zero		1
	.type		_ZN53_INTERNAL_d1c050ad_22_UnaryComplexKernels_cu_215f5bdc4cuda3std6ranges3__45__cpo6cbeginE,@object
	.size		_ZN53_INTERNAL_d1c050ad_22_UnaryComplexKernels_cu_215f5bdc4cuda3std6ranges3__45__cpo6cbeginE,(_ZN53_INTERNAL_d1c050ad_22_UnaryComplexKernels_cu_215f5bdc4cuda3std3__45__cpo6rbeginE - _ZN53_INTERNAL_d1c050ad_22_UnaryComplexKernels_cu_215f5bdc4cuda3std6ranges3__45__cpo6cbeginE)
_ZN53_INTERNAL_d1c050ad_22_UnaryComplexKernels_cu_215f5bdc4cuda3std6ranges3__45__cpo6cbeginE:
	.zero		1
	.type		_ZN53_INTERNAL_d1c050ad_22_UnaryComplexKernels_cu_215f5bdc4cuda3std3__45__cpo6rbeginE,@object
	.size		_ZN53_INTERNAL_d1c050ad_22_UnaryComplexKernels_cu_215f5bdc4cuda3std3__45__cpo6rbeginE,(_ZN53_INTERNAL_d1c050ad_22_UnaryComplexKernels_cu_215f5bdc4cuda3std6ranges3__45__cpo4nextE - _ZN53_INTERNAL_d1c050ad_22_UnaryComplexKernels_cu_215f5bdc4cuda3std3__45__cpo6rbeginE)
_ZN53_INTERNAL_d1c050ad_22_UnaryComplexKernels_cu_215f5bdc4cuda3std3__45__cpo6rbeginE:
	.zero		1
	.type		_ZN53_INTERNAL_d1c050ad_22_UnaryComplexKernels_cu_215f5bdc4cuda3std6ranges3__45__cpo4nextE,@object
	.size		_ZN53_INTERNAL_d1c050ad_22_UnaryComplexKernels_cu_215f5bdc4cuda3std6ranges3__45__cpo4nextE,(_ZN53_INTERNAL_d1c050ad_22_UnaryComplexKernels_cu_215f5bdc4cuda3std6ranges3__45__cpo4swapE - _ZN53_INTERNAL_d1c050ad_22_UnaryComplexKernels_cu_215f5bdc4cuda3std6ranges3__45__cpo4nextE)
_ZN53_INTERNAL_d1c050ad_22_UnaryComplexKernels_cu_215f5bdc4cuda3std6ranges3__45__cpo4nextE:
	.zero		1
	.type		_ZN53_INTERNAL_d1c050ad_22_UnaryComplexKernels_cu_215f5bdc4cuda3std6ranges3__45__cpo4swapE,@object
	.size		_ZN53_INTERNAL_d1c050ad_22_UnaryComplexKernels_cu_215f5bdc4cuda3std6ranges3__45__cpo4swapE,(_ZN53_INTERNAL_d1c050ad_22_UnaryComplexKernels_cu_215f5bdc4cuda3std3__420unreachable_sentinelE - _ZN53_INTERNAL_d1c050ad_22_UnaryComplexKernels_cu_215f5bdc4cuda3std6ranges3__45__cpo4swapE)
_ZN53_INTERNAL_d1c050ad_22_UnaryComplexKernels_cu_215f5bdc4cuda3std6ranges3__45__cpo4swapE:
	.zero		1
	.type		_ZN53_INTERNAL_d1c050ad_22_UnaryComplexKernels_cu_215f5bdc4cuda3std3__420unreachable_sentinelE,@object
	.size		_ZN53_INTERNAL_d1c050ad_22_UnaryComplexKernels_cu_215f5bdc4cuda3std3__420unreachable_sentinelE,(_ZN53_INTERNAL_d1c050ad_22_UnaryComplexKernels_cu_215f5bdc6thrust24THRUST_300001_SM_1030_NS6system6detail10sequential3seqE - _ZN53_INTERNAL_d1c050ad_22_UnaryComplexKernels_cu_215f5bdc4cuda3std3__420unreachable_sentinelE)
_ZN53_INTERNAL_d1c050ad_22_UnaryComplexKernels_cu_215f5bdc4cuda3std3__420unreachable_sentinelE:
	.zero		1
	.type		_ZN53_INTERNAL_d1c050ad_22_UnaryComplexKernels_cu_215f5bdc6thrust24THRUST_300001_SM_1030_NS6system6detail10sequential3seqE,@object
	.size		_ZN53_INTERNAL_d1c050ad_22_UnaryComplexKernels_cu_215f5bdc6thrust24THRUST_300001_SM_1030_NS6system6detail10sequential3seqE,(_ZN53_INTERNAL_d1c050ad_22_UnaryComplexKernels_cu_215f5bdc4cuda3std3__45__cpo4cendE - _ZN53_INTERNAL_d1c050ad_22_UnaryComplexKernels_cu_215f5bdc6thrust24THRUST_300001_SM_1030_NS6system6detail10sequential3seqE)
_ZN53_INTERNAL_d1c050ad_22_UnaryComplexKernels_cu_215f5bdc6thrust24THRUST_300001_SM_1030_NS6system6detail10sequential3seqE:
	.zero		1
	.type		_ZN53_INTERNAL_d1c050ad_22_UnaryComplexKernels_cu_215f5bdc4cuda3std3__45__cpo4cendE,@object
	.size		_ZN53_INTERNAL_d1c050ad_22_UnaryComplexKernels_cu_215f5bdc4cuda3std3__45__cpo4cendE,(_ZN53_INTERNAL_d1c050ad_22_UnaryComplexKernels_cu_215f5bdc4cuda3std6ranges3__45__cpo9iter_swapE - _ZN53_INTERNAL_d1c050ad_22_UnaryComplexKernels_cu_215f5bdc4cuda3std3__45__cpo4cendE)
_ZN53_INTERNAL_d1c050ad_22_UnaryComplexKernels_cu_215f5bdc4cuda3std3__45__cpo4cendE:
	.zero		1
	.type		_ZN53_INTERNAL_d1c050ad_22_UnaryComplexKernels_cu_215f5bdc4cuda3std6ranges3__45__cpo9iter_swapE,@object
	.size		_ZN53_INTERNAL_d1c050ad_22_UnaryComplexKernels_cu_215f5bdc4cuda3std6ranges3__45__cpo9iter_swapE,(_ZN53_INTERNAL_d1c050ad_22_UnaryComplexKernels_cu_215f5bdc4cuda3std3__45__cpo5crendE - _ZN53_INTERNAL_d1c050ad_22_UnaryComplexKernels_cu_215f5bdc4cuda3std6ranges3__45__cpo9iter_swapE)
_ZN53_INTERNAL_d1c050ad_22_UnaryComplexKernels_cu_215f5bdc4cuda3std6ranges3__45__cpo9iter_swapE:
	.zero		1
	.type		_ZN53_INTERNAL_d1c050ad_22_UnaryComplexKernels_cu_215f5bdc4cuda3std3__45__cpo5crendE,@object
	.size		_ZN53_INTERNAL_d1c050ad_22_UnaryComplexKernels_cu_215f5bdc4cuda3std3__45__cpo5crendE,(_ZN53_INTERNAL_d1c050ad_22_UnaryComplexKernels_cu_215f5bdc4cuda3std6ranges3__45__cpo5cdataE - _ZN53_INTERNAL_d1c050ad_22_UnaryComplexKernels_cu_215f5bdc4cuda3std3__45__cpo5crendE)
_ZN53_INTERNAL_d1c050ad_22_UnaryComplexKernels_cu_215f5bdc4cuda3std3__45__cpo5crendE:
	.zero		1
	.type		_ZN53_INTERNAL_d1c050ad_22_UnaryComplexKernels_cu_215f5bdc4cuda3std6ranges3__45__cpo5cdataE,@object
	.size		_ZN53_INTERNAL_d1c050ad_22_UnaryComplexKernels_cu_215f5bdc4cuda3std6ranges3__45__cpo5cdataE,(_ZN53_INTERNAL_d1c050ad_22_UnaryComplexKernels_cu_215f5bdc4cuda3std6ranges3__45__cpo3endE - _ZN53_INTERNAL_d1c050ad_22_UnaryComplexKernels_cu_215f5bdc4cuda3std6ranges3__45__cpo5cdataE)
_ZN53_INTERNAL_d1c050ad_22_UnaryComplexKernels_cu_215f5bdc4cuda3std6ranges3__45__cpo5cdataE:
	.zero		1
	.type		_ZN53_INTERNAL_d1c050ad_22_UnaryComplexKernels_cu_215f5bdc4cuda3std6ranges3__45__cpo3endE,@object
	.size		_ZN53_INTERNAL_d1c050ad_22_UnaryComplexKernels_cu_215f5bdc4cuda3std6ranges3__45__cpo3endE,(_ZN53_INTERNAL_d1c050ad_22_UnaryComplexKernels_cu_215f5bdc4cuda3std3__419piecewise_constructE - _ZN53_INTERNAL_d1c050ad_22_UnaryComplexKernels_cu_215f5bdc4cuda3std6ranges3__45__cpo3endE)
_ZN53_INTERNAL_d1c050ad_22_UnaryComplexKernels_cu_215f5bdc4cuda3std6ranges3__45__cpo3endE:
	.zero		1
	.type		_ZN53_INTERNAL_d1c050ad_22_UnaryComplexKernels_cu_215f5bdc4cuda3std3__419piecewise_constructE,@object
	.size		_ZN53_INTERNAL_d1c050ad_22_UnaryComplexKernels_cu_215f5bdc4cuda3std3__419piecewise_constructE,(_ZN53_INTERNAL_d1c050ad_22_UnaryComplexKernels_cu_215f5bdc4cuda3std6ranges3__45__cpo5ssizeE - _ZN53_INTERNAL_d1c050ad_22_UnaryComplexKernels_cu_215f5bdc4cuda3std3__419piecewise_constructE)
_ZN53_INTERNAL_d1c050ad_22_UnaryComplexKernels_cu_215f5bdc4cuda3std3__419piecewise_constructE:
	.zero		1
	.type		_ZN53_INTERNAL_d1c050ad_22_UnaryComplexKernels_cu_215f5bdc4cuda3std6ranges3__45__cpo5ssizeE,@object
	.size		_ZN53_INTERNAL_d1c050ad_22_UnaryComplexKernels_cu_215f5bdc4cuda3std6ranges3__45__cpo5ssizeE,(_ZN53_INTERNAL_d1c050ad_22_UnaryComplexKernels_cu_215f5bdc4cuda3std3__45__cpo3endE - _ZN53_INTERNAL_d1c050ad_22_UnaryComplexKernels_cu_215f5bdc4cuda3std6ranges3__45__cpo5ssizeE)
_ZN53_INTERNAL_d1c050ad_22_UnaryComplexKernels_cu_215f5bdc4cuda3std6ranges3__45__cpo5ssizeE:
	.zero		1
	.type		_ZN53_INTERNAL_d1c050ad_22_UnaryComplexKernels_cu_215f5bdc4cuda3std3__45__cpo3endE,@object
	.size		_ZN53_INTERNAL_d1c050ad_22_UnaryComplexKernels_cu_215f5bdc4cuda3std3__45__cpo3endE,(_ZN53_INTERNAL_d1c050ad_22_UnaryComplexKernels_cu_215f5bdc4cuda3std6ranges3__45__cpo4cendE - _ZN53_INTERNAL_d1c050ad_22_UnaryComplexKernels_cu_215f5bdc4cuda3std3__45__cpo3endE)
_ZN53_INTERNAL_d1c050ad_22_UnaryComplexKernels_cu_215f5bdc4cuda3std3__45__cpo3endE:
	.zero		1
	.type		_ZN53_INTERNAL_d1c050ad_22_UnaryComplexKernels_cu_215f5bdc4cuda3std6ranges3__45__cpo4cendE,@object
	.size		_ZN53_INTERNAL_d1c050ad_22_UnaryComplexKernels_cu_215f5bdc4cuda3std6ranges3__45__cpo4cendE,(_ZN53_INTERNAL_d1c050ad_22_UnaryComplexKernels_cu_215f5bdc4cuda3std3__45__cpo4rendE - _ZN53_INTERNAL_d1c050ad_22_UnaryComplexKernels_cu_215f5bdc4cuda3std6ranges3__45__cpo4cendE)
_ZN53_INTERNAL_d1c050ad_22_UnaryComplexKernels_cu_215f5bdc4cuda3std6ranges3__45__cpo4cendE:
	.zero		1
	.type		_ZN53_INTERNAL_d1c050ad_22_UnaryComplexKernels_cu_215f5bdc4cuda3std3__45__cpo4rendE,@object
	.size		_ZN53_INTERNAL_d1c050ad_22_UnaryComplexKernels_cu_215f5bdc4cuda3std3__45__cpo4rendE,(_ZN53_INTERNAL_d1c050ad_22_UnaryComplexKernels_cu_215f5bdc4cuda3std6ranges3__45__cpo4prevE - _ZN53_INTERNAL_d1c050ad_22_UnaryComplexKernels_cu_215f5bdc4cuda3std3__45__cpo4rendE)
_ZN53_INTERNAL_d1c050ad_22_UnaryComplexKernels_cu_215f5bdc4cuda3std3__45__cpo4rendE:
	.zero		1
	.type		_ZN53_INTERNAL_d1c050ad_22_UnaryComplexKernels_cu_215f5bdc4cuda3std6ranges3__45__cpo4prevE,@object
	.size		_ZN53_INTERNAL_d1c050ad_22_UnaryComplexKernels_cu_215f5bdc4cuda3std6ranges3__45__cpo4prevE,(_ZN53_INTERNAL_d1c050ad_22_UnaryComplexKernels_cu_215f5bdc4cuda3std6ranges3__45__cpo9iter_moveE - _ZN53_INTERNAL_d1c050ad_22_UnaryComplexKernels_cu_215f5bdc4cuda3std6ranges3__45__cpo4prevE)
_ZN53_INTERNAL_d1c050ad_22_UnaryComplexKernels_cu_215f5bdc4cuda3std6ranges3__45__cpo4prevE:
	.zero		1
	.type		_ZN53_INTERNAL_d1c050ad_22_UnaryComplexKernels_cu_215f5bdc4cuda3std6ranges3__45__cpo9iter_moveE,@object
	.size		_ZN53_INTERNAL_d1c050ad_22_UnaryComplexKernels_cu_215f5bdc4cuda3std6ranges3__45__cpo9iter_moveE,(.L_21 - _ZN53_INTERNAL_d1c050ad_22_UnaryComplexKernels_cu_215f5bdc4cuda3std6ranges3__45__cpo9iter_moveE)
_ZN53_INTERNAL_d1c050ad_22_UnaryComplexKernels_cu_215f5bdc4cuda3std6ranges3__45__cpo9iter_moveE:
	.zero		1
.L_21:


//--------------------- .nv.constant0._ZN2at6native18elementwise_kernelILi128ELi4EZNS0_15gpu_kernel_implIZZZNS0_16conj_kernel_cudaERNS_18TensorIteratorBaseEENKUlvE0_clEvENKUlvE10_clEvEUlN3c107complexIfEEE_EEvS4_RKT_EUliE_EEviT1_ --------------------------
	.section	.nv.constant0._ZN2at6native18elementwise_kernelILi128ELi4EZNS0_15gpu_kernel_implIZZZNS0_16conj_kernel_cudaERNS_18TensorIteratorBaseEENKUlvE0_clEvENKUlvE10_clEvEUlN3c107complexIfEEE_EEvS4_RKT_EUliE_EEviT1_,"a",@progbits
	.sectionflags	@""
	.align	4
.nv.constant0._ZN2at6native18elementwise_kernelILi128ELi4EZNS0_15gpu_kernel_implIZZZNS0_16conj_kernel_cudaERNS_18TensorIteratorBaseEENKUlvE0_clEvENKUlvE10_clEvEUlN3c107complexIfEEE_EEvS4_RKT_EUliE_EEviT1_:
	.zero		1440


//--------------------- .nv.constant0._ZN2at6native27unrolled_elementwise_kernelIZZZNS0_16conj_kernel_cudaERNS_18TensorIteratorBaseEENKUlvE0_clEvENKUlvE10_clEvEUlN3c107complexIfEEE_St5arrayIPcLm2EELi4E23TrivialOffsetCalculatorILi1EjESE_NS0_6memory12LoadWithCastILi1EEENSF_13StoreWithCastILi1EEEEEviT_T0_T2_T3_T4_T5_ --------------------------
	.section	.nv.constant0._ZN2at6native27unrolled_elementwise_kernelIZZZNS0_16conj_kernel_cudaERNS_18TensorIteratorBaseEENKUlvE0_clEvENKUlvE10_clEvEUlN3c107complexIfEEE_St5arrayIPcLm2EELi4E23TrivialOffsetCalculatorILi1EjESE_NS0_6memory12LoadWithCastILi1EEENSF_13StoreWithCastILi1EEEEEviT_T0_T2_T3_T4_T5_,"a",@progbits
	.sectionflags	@""
	.align	4
.nv.constant0._ZN2at6native27unrolled_elementwise_kernelIZZZNS0_16conj_kernel_cudaERNS_18TensorIteratorBaseEENKUlvE0_clEvENKUlvE10_clEvEUlN3c107complexIfEEE_St5arrayIPcLm2EELi4E23TrivialOffsetCalculatorILi1EjESE_NS0_6memory12LoadWithCastILi1EEENSF_13StoreWithCastILi1EEEEEviT_T0_T2_T3_T4_T5_:
	.zero		940


//--------------------- .nv.constant0._ZN2at6native18elementwise_kernelILi128ELi2EZNS0_22gpu_kernel_impl_nocastIZZZNS0_16conj_kernel_cudaERNS_18TensorIteratorBaseEENKUlvE0_clEvENKUlvE10_clEvEUlN3c107complexIfEEE_EEvS4_RKT_EUliE_EEviT1_ --------------------------
	.section	.nv.constant0._ZN2at6native18elementwise_kernelILi128ELi2EZNS0_22gpu_kernel_impl_nocastIZZZNS0_16conj_kernel_cudaERNS_18TensorIteratorBaseEENKUlvE0_clEvENKUlvE10_clEvEUlN3c107complexIfEEE_EEvS4_RKT_EUliE_EEviT1_,"a",@progbits
	.sectionflags	@""
	.align	4
.nv.constant0._ZN2at6native18elementwise_kernelILi128ELi2EZNS0_22gpu_kernel_impl_nocastIZZZNS0_16conj_kernel_cudaERNS_18TensorIteratorBaseEENKUlvE0_clEvENKUlvE10_clEvEUlN3c107complexIfEEE_EEvS4_RKT_EUliE_EEviT1_:
	.zero		1440


//--------------------- .nv.constant0._ZN2at6native27unrolled_elementwise_kernelIZZZNS0_16conj_kernel_cudaERNS_18TensorIteratorBaseEENKUlvE0_clEvENKUlvE10_clEvEUlN3c107complexIfEEE_St5arrayIPcLm2EELi4E23TrivialOffsetCalculatorILi1EjESE_NS0_6memory15LoadWithoutCastENSF_16StoreWithoutCastEEEviT_T0_T2_T3_T4_T5_ --------------------------
	.section	.nv.constant0._ZN2at6native27unrolled_elementwise_kernelIZZZNS0_16conj_kernel_cudaERNS_18TensorIteratorBaseEENKUlvE0_clEvENKUlvE10_clEvEUlN3c107complexIfEEE_St5arrayIPcLm2EELi4E23TrivialOffsetCalculatorILi1EjESE_NS0_6memory15LoadWithoutCastENSF_16StoreWithoutCastEEEviT_T0_T2_T3_T4_T5_,"a",@progbits
	.sectionflags	@""
	.align	4
.nv.constant0._ZN2at6native27unrolled_elementwise_kernelIZZZNS0_16conj_kernel_cudaERNS_18TensorIteratorBaseEENKUlvE0_clEvENKUlvE10_clEvEUlN3c107complexIfEEE_St5arrayIPcLm2EELi4E23TrivialOffsetCalculatorILi1EjESE_NS0_6memory15LoadWithoutCastENSF_16StoreWithoutCastEEEviT_T0_T2_T3_T4_T5_:
	.zero		924


//--------------------- .nv.constant0._ZN2at6native29vectorized_elementwise_kernelILi2EZZZNS0_16conj_kernel_cudaERNS_18TensorIteratorBaseEENKUlvE0_clEvENKUlvE10_clEvEUlN3c107complexIfEEE_St5arrayIPcLm2EEEEviT0_T1_ --------------------------
	.section	.nv.constant0._ZN2at6native29vectorized_elementwise_kernelILi2EZZZNS0_16conj_kernel_cudaERNS_18TensorIteratorBaseEENKUlvE0_clEvENKUlvE10_clEvEUlN3c107complexIfEEE_St5arrayIPcLm2EEEEviT0_T1_,"a",@progbits
	.sectionflags	@""
	.align	4
.nv.constant0._ZN2at6native29vectorized_elementwise_kernelILi2EZZZNS0_16conj_kernel_cudaERNS_18TensorIteratorBaseEENKUlvE0_clEvENKUlvE10_clEvEUlN3c107complexIfEEE_St5arrayIPcLm2EEEEviT0_T1_:
	.zero		920


//--------------------- .nv.constant0._ZN2at6native29vectorized_elementwise_kernelILi4EZZZNS0_16conj_kernel_cudaERNS_18TensorIteratorBaseEENKUlvE0_clEvENKUlvE10_clEvEUlN3c107complexIfEEE_St5arrayIPcLm2EEEEviT0_T1_ --------------------------
	.section	.nv.constant0._ZN2at6native29vectorized_elementwise_kernelILi4EZZZNS0_16conj_kernel_cudaERNS_18TensorIteratorBaseEENKUlvE0_clEvENKUlvE10_clEvEUlN3c107complexIfEEE_St5arrayIPcLm2EEEEviT0_T1_,"a",@progbits
	.sectionflags	@""
	.align	4
.nv.constant0._ZN2at6native29vectorized_elementwise_kernelILi4EZZZNS0_16conj_kernel_cudaERNS_18TensorIteratorBaseEENKUlvE0_clEvENKUlvE10_clEvEUlN3c107complexIfEEE_St5arrayIPcLm2EEEEviT0_T1_:
	.zero		920


//--------------------- .nv.constant0._ZN2at6native29vectorized_elementwise_kernelILi8EZZZNS0_16conj_kernel_cudaERNS_18TensorIteratorBaseEENKUlvE0_clEvENKUlvE10_clEvEUlN3c107complexIfEEE_St5arrayIPcLm2EEEEviT0_T1_ --------------------------
	.section	.nv.constant0._ZN2at6native29vectorized_elementwise_kernelILi8EZZZNS0_16conj_kernel_cudaERNS_18TensorIteratorBaseEENKUlvE0_clEvENKUlvE10_clEvEUlN3c107complexIfEEE_St5arrayIPcLm2EEEEviT0_T1_,"a",@progbits
	.sectionflags	@""
	.align	4
.nv.constant0._ZN2at6native29vectorized_elementwise_kernelILi8EZZZNS0_16conj_kernel_cudaERNS_18TensorIteratorBaseEENKUlvE0_clEvENKUlvE10_clEvEUlN3c107complexIfEEE_St5arrayIPcLm2EEEEviT0_T1_:
	.zero		920


//--------------------- .nv.constant0._ZN2at6native18elementwise_kernelILi128ELi4EZNS0_15gpu_kernel_implIZZZNS0_16conj_kernel_cudaERNS_18TensorIteratorBaseEENKUlvE0_clEvENKUlvE9_clEvEUlN3c107complexIdEEE_EEvS4_RKT_EUliE_EEviT1_ --------------------------
	.section	.nv.constant0._ZN2at6native18elementwise_kernelILi128ELi4EZNS0_15gpu_kernel_implIZZZNS0_16conj_kernel_cudaERNS_18TensorIteratorBaseEENKUlvE0_clEvENKUlvE9_clEvEUlN3c107complexIdEEE_EEvS4_RKT_EUliE_EEviT1_,"a",@progbits
	.sectionflags	@""
	.align	4
.nv.constant0._ZN2at6native18elementwise_kernelILi128ELi4EZNS0_15gpu_kernel_implIZZZNS0_16conj_kernel_cudaERNS_18TensorIteratorBaseEENKUlvE0_clEvENKUlvE9_clEvEUlN3c107complexIdEEE_EEvS4_RKT_EUliE_EEviT1_:
	.zero		1440


//--------------------- .nv.constant0._ZN2at6native27unrolled_elementwise_kernelIZZZNS0_16conj_kernel_cudaERNS_18TensorIteratorBaseEENKUlvE0_clEvENKUlvE9_clEvEUlN3c107complexIdEEE_St5arrayIPcLm2EELi4E23TrivialOffsetCalculatorILi1EjESE_NS0_6memory12LoadWithCastILi1EEENSF_13StoreWithCastILi1EEEEEviT_T0_T2_T3_T4_T5_ --------------------------
	.section	.nv.constant0._ZN2at6native27unrolled_elementwise_kernelIZZZNS0_16conj_kernel_cudaERNS_18TensorIteratorBaseEENKUlvE0_clEvENKUlvE9_clEvEUlN3c107complexIdEEE_St5arrayIPcLm2EELi4E23TrivialOffsetCalculatorILi1EjESE_NS0_6memory12LoadWithCastILi1EEENSF_13StoreWithCastILi1EEEEEviT_T0_T2_T3_T4_T5_,"a",@progbits
	.sectionflags	@""
	.align	4
.nv.constant0._ZN2at6native27unrolled_elementwise_kernelIZZZNS0_16conj_kernel_cudaERNS_18TensorIteratorBaseEENKUlvE0_clEvENKUlvE9_clEvEUlN3c107complexIdEEE_St5arrayIPcLm2EELi4E23TrivialOffsetCalculatorILi1EjESE_NS0_6memory12LoadWithCastILi1EEENSF_13StoreWithCastILi1EEEEEviT_T0_T2_T3_T4_T5_:
	.zero		940


//--------------------- .nv.constant0._ZN2at6native18elementwise_kernelILi128ELi2EZNS0_22gpu_kernel_impl_nocastIZZZNS0_16conj_kernel_cudaERNS_18TensorIteratorBaseEENKUlvE0_clEvENKUlvE9_clEvEUlN3c107complexIdEEE_EEvS4_RKT_EUliE_EEviT1_ --------------------------
	.section	.nv.constant0._ZN2at6native18elementwise_kernelILi128ELi2EZNS0_22gpu_kernel_impl_nocastIZZZNS0_16conj_kernel_cudaERNS_18TensorIteratorBaseEENKUlvE0_clEvENKUlvE9_clEvEUlN3c107complexIdEEE_EEvS4_RKT_EUliE_EEviT1_,"a",@progbits
	.sectionflags	@""
	.align	4
.nv.constant0._ZN2at6native18elementwise_kernelILi128ELi2EZNS0_22gpu_kernel_impl_nocastIZZZNS0_16conj_kernel_cudaERNS_18TensorIteratorBaseEENKUlvE0_clEvENKUlvE9_clEvEUlN3c107complexIdEEE_EEvS4_RKT_EUliE_EEviT1_:
	.zero		1440


//--------------------- .nv.constant0._ZN2at6native27unrolled_elementwise_kernelIZZZNS0_16conj_kernel_cudaERNS_18TensorIteratorBaseEENKUlvE0_clEvENKUlvE9_clEvEUlN3c107complexIdEEE_St5arrayIPcLm2EELi4E23TrivialOffsetCalculatorILi1EjESE_NS0_6memory15LoadWithoutCastENSF_16StoreWithoutCastEEEviT_T0_T2_T3_T4_T5_ --------------------------
	.section	.nv.constant0._ZN2at6native27unrolled_elementwise_kernelIZZZNS0_16conj_kernel_cudaERNS_18TensorIteratorBaseEENKUlvE0_clEvENKUlvE9_clEvEUlN3c107complexIdEEE_St5arrayIPcLm2EELi4E23TrivialOffsetCalculatorILi1EjESE_NS0_6memory15LoadWithoutCastENSF_16StoreWithoutCastEEEviT_T0_T2_T3_T4_T5_,"a",@progbits
	.sectionflags	@""
	.align	4
.nv.constant0._ZN2at6native27unrolled_elementwise_kernelIZZZNS0_16conj_kernel_cudaERNS_18TensorIteratorBaseEENKUlvE0_clEvENKUlvE9_clEvEUlN3c107complexIdEEE_St5arrayIPcLm2EELi4E23TrivialOffsetCalculatorILi1EjESE_NS0_6memory15LoadWithoutCastENSF_16StoreWithoutCastEEEviT_T0_T2_T3_T4_T5_:
	.zero		924


//--------------------- .nv.constant0._ZN2at6native29vectorized_elementwise_kernelILi2EZZZNS0_16conj_kernel_cudaERNS_18TensorIteratorBaseEENKUlvE0_clEvENKUlvE9_clEvEUlN3c107complexIdEEE_St5arrayIPcLm2EEEEviT0_T1_ --------------------------
	.section	.nv.constant0._ZN2at6native29vectorized_elementwise_kernelILi2EZZZNS0_16conj_kernel_cudaERNS_18TensorIteratorBaseEENKUlvE0_clEvENKUlvE9_clEvEUlN3c107complexIdEEE_St5arrayIPcLm2EEEEviT0_T1_,"a",@progbits
	.sectionflags	@""
	.align	4
.nv.constant0._ZN2at6native29vectorized_elementwise_kernelILi2EZZZNS0_16conj_kernel_cudaERNS_18TensorIteratorBaseEENKUlvE0_clEvENKUlvE9_clEvEUlN3c107complexIdEEE_St5arrayIPcLm2EEEEviT0_T1_:
	.zero		920


//--------------------- .nv.constant0._ZN2at6native29vectorized_elementwise_kernelILi4EZZZNS0_16conj_kernel_cudaERNS_18TensorIteratorBaseEENKUlvE0_clEvENKUlvE9_clEvEUlN3c107complexIdEEE_St5arrayIPcLm2EEEEviT0_T1_ --------------------------
	.section	.nv.constant0._ZN2at6native29vectorized_elementwise_kernelILi4EZZZNS0_16conj_kernel_cudaERNS_18TensorIteratorBaseEENKUlvE0_clEvENKUlvE9_clEvEUlN3c107complexIdEEE_St5arrayIPcLm2EEEEviT0_T1_,"a",@progbits
	.sectionflags	@""
	.align	4
.nv.constant0._ZN2at6native29vectorized_elementwise_kernelILi4EZZZNS0_16conj_kernel_cudaERNS_18TensorIteratorBaseEENKUlvE0_clEvENKUlvE9_clEvEUlN3c107complexIdEEE_St5arrayIPcLm2EEEEviT0_T1_:
	.zero		920


//--------------------- .nv.constant0._ZN2at6native29vectorized_elementwise_kernelILi8EZZZNS0_16conj_kernel_cudaERNS_18TensorIteratorBaseEENKUlvE0_clEvENKUlvE9_clEvEUlN3c107complexIdEEE_St5arrayIPcLm2EEEEviT0_T1_ --------------------------
	.section	.nv.constant0._ZN2at6native29vectorized_elementwise_kernelILi8EZZZNS0_16conj_kernel_cudaERNS_18TensorIteratorBaseEENKUlvE0_clEvENKUlvE9_clEvEUlN3c107complexIdEEE_St5arrayIPcLm2EEEEviT0_T1_,"a",@progbits
	.sectionflags	@""
	.align	4
.nv.constant0._ZN2at6native29vectorized_elementwise_kernelILi8EZZZNS0_16conj_kernel_cudaERNS_18TensorIteratorBaseEENKUlvE0_clEvENKUlvE9_clEvEUlN3c107complexIdEEE_St5arrayIPcLm2EEEEviT0_T1_:
	.zero		920


//--------------------- .nv.constant0._ZN2at6native18elementwise_kernelILi128ELi4EZNS0_15gpu_kernel_implIZZZNS0_17angle_kernel_cudaERNS_18TensorIteratorBaseEENKUlvE0_clEvENKUlvE0_clEvEUlfE_EEvS4_RKT_EUliE_EEviT1_ --------------------------
	.section	.nv.constant0._ZN2at6native18elementwise_kernelILi128ELi4EZNS0_15gpu_kernel_implIZZZNS0_17angle_kernel_cudaERNS_18TensorIteratorBaseEENKUlvE0_clEvENKUlvE0_clEvEUlfE_EEvS4_RKT_EUliE_EEviT1_,"a",@progbits
	.sectionflags	@""
	.align	4
.nv.constant0._ZN2at6native18elementwise_kernelILi128ELi4EZNS0_15gpu_kernel_implIZZZNS0_17angle_kernel_cudaERNS_18TensorIteratorBaseEENKUlvE0_clEvENKUlvE0_clEvEUlfE_EEvS4_RKT_EUliE_EEviT1_:
	.zero		1440


//--------------------- .nv.constant0._ZN2at6native27unrolled_elementwise_kernelIZZZNS0_17angle_kernel_cudaERNS_18TensorIteratorBaseEENKUlvE0_clEvENKUlvE0_clEvEUlfE_St5arrayIPcLm2EELi4E23TrivialOffsetCalculatorILi1EjESB_NS0_6memory12LoadWithCastILi1EEENSC_13StoreWithCastILi1EEEEEviT_T0_T2_T3_T4_T5_ --------------------------
	.section	.nv.constant0._ZN2at6native27unrolled_elementwise_kernelIZZZNS0_17angle_kernel_cudaERNS_18TensorIteratorBaseEENKUlvE0_clEvENKUlvE0_clEvEUlfE_St5arrayIPcLm2EELi4E23TrivialOffsetCalculatorILi1EjESB_NS0_6memory12LoadWithCastILi1EEENSC_13StoreWithCastILi1EEEEEviT_T0_T2_T3_T4_T5_,"a",@progbits
	.sectionflags	@""
	.align	4
.nv.constant0._ZN2at6native27unrolled_elementwise_kernelIZZZNS0_17angle_kernel_cudaERNS_18TensorIteratorBaseEENKUlvE0_clEvENKUlvE0_clEvEUlfE_St5arrayIPcLm2EELi4E23TrivialOffsetCalculatorILi1EjESB_NS0_6memory12LoadWithCastILi1EEENSC_13StoreWithCastILi1EEEEEviT_T0_T2_T3_T4_T5_:
	.zero		940


//--------------------- .nv.constant0._ZN2at6native18elementwise_kernelILi128ELi2EZNS0_22gpu_kernel_impl_nocastIZZZNS0_17angle_kernel_cudaERNS_18TensorIteratorBaseEENKUlvE0_clEvENKUlvE0_clEvEUlfE_EEvS4_RKT_EUliE_EEviT1_ --------------------------
	.section	.nv.constant0._ZN2at6native18elementwise_kernelILi128ELi2EZNS0_22gpu_kernel_impl_nocastIZZZNS0_17angle_kernel_cudaERNS_18TensorIteratorBaseEENKUlvE0_clEvENKUlvE0_clEvEUlfE_EEvS4_RKT_EUliE_EEviT1_,"a",@progbits
	.sectionflags	@""
	.align	4
.nv.constant0._ZN2at6native18elementwise_kernelILi128ELi2EZNS0_22gpu_kernel_impl_nocastIZZZNS0_17angle_kernel_cudaERNS_18TensorIteratorBaseEENKUlvE0_clEvENKUlvE0_clEvEUlfE_EEvS4_RKT_EUliE_EEviT1_:
	.zero		1440


//--------------------- .nv.constant0._ZN2at6native27unrolled_elementwise_kernelIZZZNS0_17angle_kernel_cudaERNS_18TensorIteratorBaseEENKUlvE0_clEvENKUlvE0_clEvEUlfE_St5arrayIPcLm2EELi4E23TrivialOffsetCalculatorILi1EjESB_NS0_6memory15LoadWithoutCastENSC_16StoreWithoutCastEEEviT_T0_T2_T3_T4_T5_ --------------------------
	.section	.nv.constant0._ZN2at6native27unrolled_elementwise_kernelIZZZNS0_17angle_kernel_cudaERNS_18TensorIteratorBaseEENKUlvE0_clEvENKUlvE0_clEvEUlfE_St5arrayIPcLm2EELi4E23TrivialOffsetCalculatorILi1EjESB_NS0_6memory15LoadWithoutCastENSC_16StoreWithoutCastEEEviT_T0_T2_T3_T4_T5_,"a",@progbits
	.sectionflags	@""
	.align	4
.nv.constant0._ZN2at6native27unrolled_elementwise_kernelIZZZNS0_17angle_kernel_cudaERNS_18TensorIteratorBaseEENKUlvE0_clEvENKUlvE0_clEvEUlfE_St5arrayIPcLm2EELi4E23TrivialOffsetCalculatorILi1EjESB_NS0_6memory15LoadWithoutCastENSC_16StoreWithoutCastEEEviT_T0_T2_T3_T4_T5_:
	.zero		924


//--------------------- .nv.constant0._ZN2at6native29vectorized_elementwise_kernelILi2EZZZNS0_17angle_kernel_cudaERNS_18TensorIteratorBaseEENKUlvE0_clEvENKUlvE0_clEvEUlfE_St5arrayIPcLm2EEEEviT0_T1_ --------------------------
	.section	.nv.constant0._ZN2at6native29vectorized_elementwise_kernelILi2EZZZNS0_17angle_kernel_cudaERNS_18TensorIteratorBaseEENKUlvE0_clEvENKUlvE0_clEvEUlfE_St5arrayIPcLm2EEEEviT0_T1_,"a",@progbits
	.sectionflags	@""
	.align	4
.nv.constant0._ZN2at6native29vectorized_elementwise_kernelILi2EZZZNS0_17angle_kernel_cudaERNS_18TensorIteratorBaseEENKUlvE0_clEvENKUlvE0_clEvEUlfE_St5arrayIPcLm2EEEEviT0_T1_:
	.zero		920


//--------------------- .nv.constant0._ZN2at6native29vectorized_elementwise_kernelILi4EZZZNS0_17angle_kernel_cudaERNS_18TensorIteratorBaseEENKUlvE0_clEvENKUlvE0_clEvEUlfE_St5arrayIPcLm2EEEEviT0_T1_ --------------------------
	.section	.nv.constant0._ZN2at6native29vectorized_elementwise_kernelILi4EZZZNS0_17angle_kernel_cudaERNS_18TensorIteratorBaseEENKUlvE0_clEvENKUlvE0_clEvEUlfE_St5arrayIPcLm2EEEEviT0_T1_,"a",@progbits
	.sectionflags	@""
	.align	4
.nv.constant0._ZN2at6native29vectorized_elementwise_kernelILi4EZZZNS0_17angle_kernel_cudaERNS_18TensorIteratorBaseEENKUlvE0_clEvENKUlvE0_clEvEUlfE_St5arrayIPcLm2EEEEviT0_T1_:
	.zero		920


//--------------------- .nv.constant0._ZN2at6native29vectorized_elementwise_kernelILi8EZZZNS0_17angle_kernel_cudaERNS_18TensorIteratorBaseEENKUlvE0_clEvENKUlvE0_clEvEUlfE_St5arrayIPcLm2EEEEviT0_T1_ --------------------------
	.section	.nv.constant0._ZN2at6native29vectorized_elementwise_kernelILi8EZZZNS0_17angle_kernel_cudaERNS_18TensorIteratorBaseEENKUlvE0_clEvENKUlvE0_clEvEUlfE_St5arrayIPcLm2EEEEviT0_T1_,"a",@progbits
	.sectionflags	@""
	.align	4
.nv.constant0._ZN2at6native29vectorized_elementwise_kernelILi8EZZZNS0_17angle_kernel_cudaERNS_18TensorIteratorBaseEENKUlvE0_clEvENKUlvE0_clEvEUlfE_St5arrayIPcLm2EEEEviT0_T1_:
	.zero		920


//--------------------- .nv.constant0._ZN2at6native18elementwise_kernelILi128ELi4EZNS0_15gpu_kernel_implIZZZNS0_17angle_kernel_cudaERNS_18TensorIteratorBaseEENKUlvE0_clEvENKUlvE_clEvEUldE_EEvS4_RKT_EUliE_EEviT1_ --------------------------
	.section	.nv.constant0._ZN2at6native18elementwise_kernelILi128ELi4EZNS0_15gpu_kernel_implIZZZNS0_17angle_kernel_cudaERNS_18TensorIteratorBaseEENKUlvE0_clEvENKUlvE_clEvEUldE_EEvS4_RKT_EUliE_EEviT1_,"a",@progbits
	.sectionflags	@""
	.align	4
.nv.constant0._ZN2at6native18elementwise_kernelILi128ELi4EZNS0_15gpu_kernel_implIZZZNS0_17angle_kernel_cudaERNS_18TensorIteratorBaseEENKUlvE0_clEvENKUlvE_clEvEUldE_EEvS4_RKT_EUliE_EEviT1_:
	.zero		1440


//--------------------- .nv.constant0._ZN2at6native27unrolled_elementwise_kernelIZZZNS0_17angle_kernel_cudaERNS_18TensorIteratorBaseEENKUlvE0_clEvENKUlvE_clEvEUldE_St5arrayIPcLm2EELi4E23TrivialOffsetCalculatorILi1EjESB_NS0_6memory12LoadWithCastILi1EEENSC_13StoreWithCastILi1EEEEEviT_T0_T2_T3_T4_T5_ --------------------------
	.section	.nv.constant0._ZN2at6native27unrolled_elementwise_kernelIZZZNS0_17angle_kernel_cudaERNS_18TensorIteratorBaseEENKUlvE0_clEvENKUlvE_clEvEUldE_St5arrayIPcLm2EELi4E23TrivialOffsetCalculatorILi1EjESB_NS0_6memory12LoadWithCastILi1EEENSC_13StoreWithCastILi1EEEEEviT_T0_T2_T3_T4_T5_,"a",@progbits
	.sectionflags	@""
	.align	4
.nv.constant0._ZN2at6native27unrolled_elementwise_kernelIZZZNS0_17angle_kernel_cudaERNS_18TensorIteratorBaseEENKUlvE0_clEvENKUlvE_clEvEUldE_St5arrayIPcLm2EELi4E23TrivialOffsetCalculatorILi1EjESB_NS0_6memory12LoadWithCastILi1EEENSC_13StoreWithCastILi1EEEEEviT_T0_T2_T3_T4_T5_:
	.zero		940


//--------------------- .nv.constant0._ZN2at6native18elementwise_kernelILi128ELi2EZNS0_22gpu_kernel_impl_nocastIZZZNS0_17angle_kernel_cudaERNS_18TensorIteratorBaseEENKUlvE0_clEvENKUlvE_clEvEUldE_EEvS4_RKT_EUliE_EEviT1_ --------------------------
	.section	.nv.constant0._ZN2at6native18elementwise_kernelILi128ELi2EZNS0_22gpu_kernel_impl_nocastIZZZNS0_17angle_kernel_cudaERNS_18TensorIteratorBaseEENKUlvE0_clEvENKUlvE_clEvEUldE_EEvS4_RKT_EUliE_EEviT1_,"a",@progbits
	.sectionflags	@""
	.align	4
.nv.constant0._ZN2at6native18elementwise_kernelILi128ELi2EZNS0_22gpu_kernel_impl_nocastIZZZNS0_17angle_kernel_cudaERNS_18TensorIteratorBaseEENKUlvE0_clEvENKUlvE_clEvEUldE_EEvS4_RKT_EUliE_EEviT1_:
	.zero		1440


//--------------------- .nv.constant0._ZN2at6native27unrolled_elementwise_kernelIZZZNS0_17angle_kernel_cudaERNS_18TensorIteratorBaseEENKUlvE0_clEvENKUlvE_clEvEUldE_St5arrayIPcLm2EELi4E23TrivialOffsetCalculatorILi1EjESB_NS0_6memory15LoadWithoutCastENSC_16StoreWithoutCastEEEviT_T0_T2_T3_T4_T5_ --------------------------
	.section	.nv.constant0._ZN2at6native27unrolled_elementwise_kernelIZZZNS0_17angle_kernel_cudaERNS_18TensorIteratorBaseEENKUlvE0_clEvENKUlvE_clEvEUldE_St5arrayIPcLm2EELi4E23TrivialOffsetCalculatorILi1EjESB_NS0_6memory15LoadWithoutCastENSC_16StoreWithoutCastEEEviT_T0_T2_T3_T4_T5_,"a",@progbits
	.sectionflags	@""
	.align	4
.nv.constant0._ZN2at6native27unrolled_elementwise_kernelIZZZNS0_17angle_kernel_cudaERNS_18TensorIteratorBaseEENKUlvE0_clEvENKUlvE_clEvEUldE_St5arrayIPcLm2EELi4E23TrivialOffsetCalculatorILi1EjESB_NS0_6memory15LoadWithoutCastENSC_16StoreWithoutCastEEEviT_T0_T2_T3_T4_T5_:
	.zero		924


//--------------------- .nv.constant0._ZN2at6native29vectorized_elementwise_kernelILi2EZZZNS0_17angle_kernel_cudaERNS_18TensorIteratorBaseEENKUlvE0_clEvENKUlvE_clEvEUldE_St5arrayIPcLm2EEEEviT0_T1_ --------------------------
	.section	.nv.constant0._ZN2at6native29vectorized_elementwise_kernelILi2EZZZNS0_17angle_kernel_cudaERNS_18TensorIteratorBaseEENKUlvE0_clEvENKUlvE_clEvEUldE_St5arrayIPcLm2EEEEviT0_T1_,"a",@progbits
	.sectionflags	@""
	.align	4
.nv.constant0._ZN2at6native29vectorized_elementwise_kernelILi2EZZZNS0_17angle_kernel_cudaERNS_18TensorIteratorBaseEENKUlvE0_clEvENKUlvE_clEvEUldE_St5arrayIPcLm2EEEEviT0_T1_:
	.zero		920


//--------------------- .nv.constant0._ZN2at6native29vectorized_elementwise_kernelILi4EZZZNS0_17angle_kernel_cudaERNS_18TensorIteratorBaseEENKUlvE0_clEvENKUlvE_clEvEUldE_St5arrayIPcLm2EEEEviT0_T1_ --------------------------
	.section	.nv.constant0._ZN2at6native29vectorized_elementwise_kernelILi4EZZZNS0_17angle_kernel_cudaERNS_18TensorIteratorBaseEENKUlvE0_clEvENKUlvE_clEvEUldE_St5arrayIPcLm2EEEEviT0_T1_,"a",@progbits
	.sectionflags	@""
	.align	4
.nv.constant0._ZN2at6native29vectorized_elementwise_kernelILi4EZZZNS0_17angle_kernel_cudaERNS_18TensorIteratorBaseEENKUlvE0_clEvENKUlvE_clEvEUldE_St5arrayIPcLm2EEEEviT0_T1_:
	.zero		920


//--------------------- .nv.constant0._ZN2at6native29vectorized_elementwise_kernelILi8EZZZNS0_17angle_kernel_cudaERNS_18TensorIteratorBaseEENKUlvE0_clEvENKUlvE_clEvEUldE_St5arrayIPcLm2EEEEviT0_T1_ --------------------------
	.section	.nv.constant0._ZN2at6native29vectorized_elementwise_kernelILi8EZZZNS0_17angle_kernel_cudaERNS_18TensorIteratorBaseEENKUlvE0_clEvENKUlvE_clEvEUldE_St5arrayIPcLm2EEEEviT0_T1_,"a",@progbits
	.sectionflags	@""
	.align	4
.nv.constant0._ZN2at6native29vectorized_elementwise_kernelILi8EZZZNS0_17angle_kernel_cudaERNS_18TensorIteratorBaseEENKUlvE0_clEvENKUlvE_clEvEUldE_St5arrayIPcLm2EEEEviT0_T1_:
	.zero		920


//--------------------- SYMBOLS --------------------------

	.type		.nv.reservedSmem.offset0,@object
	.size		.nv.reservedSmem.offset0,0x4
	.type		__assertfail,@function
